//
// Generated by NVIDIA NVVM Compiler
//
// Compiler Build ID: CL-36424714
// Cuda compilation tools, release 13.0, V13.0.88
// Based on NVVM 20.0.0
//

.version 9.0
.target sm_100
.address_size 64

	// .globl	_Z17kernelSetCoherentP7double2iddd
.func  (.param .align 16 .b8 func_retval0[16]) __internal_trig_reduction_slowpathd
(
	.param .b64 __internal_trig_reduction_slowpathd_param_0
)
;
.func  (.param .b64 func_retval0) __internal_accurate_pow
(
	.param .b64 __internal_accurate_pow_param_0
)
;
.extern .shared .align 16 .b8 sdata[];
.global .align 8 .b8 __cudart_i2opi_d[144] = {8, 93, 141, 31, 177, 95, 251, 107, 234, 146, 82, 138, 247, 57, 7, 61, 123, 241, 229, 235, 199, 186, 39, 117, 45, 234, 95, 158, 102, 63, 70, 79, 183, 9, 203, 39, 207, 126, 54, 109, 31, 109, 10, 90, 139, 17, 47, 239, 15, 152, 5, 222, 255, 151, 248, 31, 59, 40, 249, 189, 139, 95, 132, 156, 244, 57, 83, 131, 57, 214, 145, 57, 65, 126, 95, 180, 38, 112, 156, 233, 132, 68, 187, 46, 245, 53, 130, 232, 62, 167, 41, 177, 28, 235, 29, 254, 28, 146, 209, 9, 234, 46, 73, 6, 224, 210, 77, 66, 58, 110, 36, 183, 97, 197, 187, 222, 171, 99, 81, 254, 65, 144, 67, 60, 153, 149, 98, 219, 192, 221, 52, 245, 209, 87, 39, 252, 41, 21, 68, 78, 110, 131, 249, 162};
.global .align 16 .b8 __cudart_sin_cos_coeffs[128] = {70, 210, 176, 44, 241, 229, 90, 190, 146, 227, 172, 105, 227, 29, 199, 62, 161, 98, 219, 25, 160, 1, 42, 191, 24, 8, 17, 17, 17, 17, 129, 63, 84, 85, 85, 85, 85, 85, 197, 191, 0, 0, 0, 0, 0, 0, 0, 0, 0, 0, 0, 0, 0, 0, 0, 0, 100, 129, 253, 32, 131, 255, 168, 189, 40, 133, 239, 193, 167, 238, 33, 62, 217, 230, 6, 142, 79, 126, 146, 190, 233, 188, 221, 25, 160, 1, 250, 62, 71, 93, 193, 22, 108, 193, 86, 191, 81, 85, 85, 85, 85, 85, 165, 63, 0, 0, 0, 0, 0, 0, 224, 191, 0, 0, 0, 0, 0, 0, 240, 63};

.visible .entry _Z17kernelSetCoherentP7double2iddd(
	.param .u64 .ptr .align 1 _Z17kernelSetCoherentP7double2iddd_param_0,
	.param .u32 _Z17kernelSetCoherentP7double2iddd_param_1,
	.param .f64 _Z17kernelSetCoherentP7double2iddd_param_2,
	.param .f64 _Z17kernelSetCoherentP7double2iddd_param_3,
	.param .f64 _Z17kernelSetCoherentP7double2iddd_param_4
)
{
	.reg .pred 	%p<13>;
	.reg .b32 	%r<46>;
	.reg .b32 	%f<3>;
	.reg .b64 	%rd<13>;
	.reg .b64 	%fd<108>;

	ld.param.u64 	%rd1, [_Z17kernelSetCoherentP7double2iddd_param_0];
	ld.param.u32 	%r13, [_Z17kernelSetCoherentP7double2iddd_param_1];
	ld.param.f64 	%fd20, [_Z17kernelSetCoherentP7double2iddd_param_2];
	ld.param.f64 	%fd21, [_Z17kernelSetCoherentP7double2iddd_param_3];
	ld.param.f64 	%fd22, [_Z17kernelSetCoherentP7double2iddd_param_4];
	mov.u32 	%r14, %ctaid.x;
	mov.u32 	%r15, %ntid.x;
	mov.u32 	%r16, %tid.x;
	mad.lo.s32 	%r1, %r14, %r15, %r16;
	setp.ge.s32 	%p1, %r1, %r13;
	@%p1 bra 	$L__BB0_14;
	shr.u32 	%r17, %r13, 31;
	add.s32 	%r18, %r13, %r17;
	shr.s32 	%r19, %r18, 1;
	sub.s32 	%r20, %r1, %r19;
	cvt.rn.f64.s32 	%fd23, %r20;
	mul.f64 	%fd1, %fd20, %fd23;
	mul.f64 	%fd2, %fd21, 0d3FF6A09E667F3BCD;
	sub.f64 	%fd24, %fd1, %fd2;
	mul.f64 	%fd25, %fd24, %fd24;
	mul.f64 	%fd3, %fd25, 0dBFE0000000000000;
	fma.rn.f64 	%fd26, %fd3, 0d3FF71547652B82FE, 0d4338000000000000;
	{
	.reg .b32 %temp; 
	mov.b64 	{%r2, %temp}, %fd26;
	}
	mov.f64 	%fd27, 0dC338000000000000;
	add.rn.f64 	%fd28, %fd26, %fd27;
	fma.rn.f64 	%fd29, %fd28, 0dBFE62E42FEFA39EF, %fd3;
	fma.rn.f64 	%fd30, %fd28, 0dBC7ABC9E3B39803F, %fd29;
	fma.rn.f64 	%fd31, %fd30, 0d3E5ADE1569CE2BDF, 0d3E928AF3FCA213EA;
	fma.rn.f64 	%fd32, %fd31, %fd30, 0d3EC71DEE62401315;
	fma.rn.f64 	%fd33, %fd32, %fd30, 0d3EFA01997C89EB71;
	fma.rn.f64 	%fd34, %fd33, %fd30, 0d3F2A01A014761F65;
	fma.rn.f64 	%fd35, %fd34, %fd30, 0d3F56C16C1852B7AF;
	fma.rn.f64 	%fd36, %fd35, %fd30, 0d3F81111111122322;
	fma.rn.f64 	%fd37, %fd36, %fd30, 0d3FA55555555502A1;
	fma.rn.f64 	%fd38, %fd37, %fd30, 0d3FC5555555555511;
	fma.rn.f64 	%fd39, %fd38, %fd30, 0d3FE000000000000B;
	fma.rn.f64 	%fd40, %fd39, %fd30, 0d3FF0000000000000;
	fma.rn.f64 	%fd41, %fd40, %fd30, 0d3FF0000000000000;
	{
	.reg .b32 %temp; 
	mov.b64 	{%r3, %temp}, %fd41;
	}
	{
	.reg .b32 %temp; 
	mov.b64 	{%temp, %r4}, %fd41;
	}
	shl.b32 	%r21, %r2, 20;
	add.s32 	%r22, %r21, %r4;
	mov.b64 	%fd104, {%r3, %r22};
	{
	.reg .b32 %temp; 
	mov.b64 	{%temp, %r23}, %fd3;
	}
	mov.b32 	%f2, %r23;
	abs.f32 	%f1, %f2;
	setp.lt.f32 	%p2, %f1, 0f4086232B;
	@%p2 bra 	$L__BB0_4;
	setp.lt.f64 	%p3, %fd3, 0d0000000000000000;
	add.f64 	%fd42, %fd3, 0d7FF0000000000000;
	selp.f64 	%fd104, 0d0000000000000000, %fd42, %p3;
	setp.geu.f32 	%p4, %f1, 0f40874800;
	@%p4 bra 	$L__BB0_4;
	shr.u32 	%r24, %r2, 31;
	add.s32 	%r25, %r2, %r24;
	shr.s32 	%r26, %r25, 1;
	shl.b32 	%r27, %r26, 20;
	add.s32 	%r28, %r4, %r27;
	mov.b64 	%fd43, {%r3, %r28};
	sub.s32 	%r29, %r2, %r26;
	shl.b32 	%r30, %r29, 20;
	add.s32 	%r31, %r30, 1072693248;
	mov.b32 	%r32, 0;
	mov.b64 	%fd44, {%r32, %r31};
	mul.f64 	%fd104, %fd44, %fd43;
$L__BB0_4:
	mul.f64 	%fd45, %fd22, 0d3FF6A09E667F3BCD;
	mul.f64 	%fd46, %fd2, %fd45;
	mul.f64 	%fd47, %fd46, 0dBFE0000000000000;
	fma.rn.f64 	%fd8, %fd45, %fd1, %fd47;
	abs.f64 	%fd9, %fd8;
	setp.neu.f64 	%p5, %fd9, 0d7FF0000000000000;
	@%p5 bra 	$L__BB0_6;
	mov.f64 	%fd53, 0d0000000000000000;
	mul.rn.f64 	%fd106, %fd8, %fd53;
	mov.b32 	%r44, 1;
	bra.uni 	$L__BB0_9;
$L__BB0_6:
	mul.f64 	%fd48, %fd8, 0d3FE45F306DC9C883;
	cvt.rni.s32.f64 	%r43, %fd48;
	cvt.rn.f64.s32 	%fd49, %r43;
	fma.rn.f64 	%fd50, %fd49, 0dBFF921FB54442D18, %fd8;
	fma.rn.f64 	%fd51, %fd49, 0dBC91A62633145C00, %fd50;
	fma.rn.f64 	%fd106, %fd49, 0dB97B839A252049C0, %fd51;
	setp.ltu.f64 	%p6, %fd9, 0d41E0000000000000;
	@%p6 bra 	$L__BB0_8;
	{ // callseq 0, 0
	.param .b64 param0;
	st.param.f64 	[param0], %fd8;
	.param .align 16 .b8 retval0[16];
	call.uni (retval0), 
	__internal_trig_reduction_slowpathd, 
	(
	param0
	);
	ld.param.f64 	%fd106, [retval0];
	ld.param.b32 	%r43, [retval0+8];
	} // callseq 0
$L__BB0_8:
	add.s32 	%r44, %r43, 1;
$L__BB0_9:
	setp.neu.f64 	%p7, %fd9, 0d7FF0000000000000;
	shl.b32 	%r35, %r44, 6;
	cvt.u64.u32 	%rd2, %r35;
	and.b64  	%rd3, %rd2, 64;
	mov.u64 	%rd4, __cudart_sin_cos_coeffs;
	add.s64 	%rd5, %rd4, %rd3;
	mul.rn.f64 	%fd54, %fd106, %fd106;
	and.b32  	%r36, %r44, 1;
	setp.eq.b32 	%p8, %r36, 1;
	selp.f64 	%fd55, 0dBDA8FF8320FD8164, 0d3DE5DB65F9785EBA, %p8;
	ld.global.nc.v2.f64 	{%fd56, %fd57}, [%rd5];
	fma.rn.f64 	%fd58, %fd55, %fd54, %fd56;
	fma.rn.f64 	%fd59, %fd58, %fd54, %fd57;
	ld.global.nc.v2.f64 	{%fd60, %fd61}, [%rd5+16];
	fma.rn.f64 	%fd62, %fd59, %fd54, %fd60;
	fma.rn.f64 	%fd63, %fd62, %fd54, %fd61;
	ld.global.nc.v2.f64 	{%fd64, %fd65}, [%rd5+32];
	fma.rn.f64 	%fd66, %fd63, %fd54, %fd64;
	fma.rn.f64 	%fd67, %fd66, %fd54, %fd65;
	fma.rn.f64 	%fd68, %fd67, %fd106, %fd106;
	fma.rn.f64 	%fd69, %fd67, %fd54, 0d3FF0000000000000;
	selp.f64 	%fd70, %fd69, %fd68, %p8;
	and.b32  	%r37, %r44, 2;
	setp.eq.s32 	%p9, %r37, 0;
	mov.f64 	%fd71, 0d0000000000000000;
	sub.f64 	%fd72, %fd71, %fd70;
	selp.f64 	%fd15, %fd70, %fd72, %p9;
	@%p7 bra 	$L__BB0_11;
	mov.f64 	%fd78, 0d0000000000000000;
	mul.rn.f64 	%fd107, %fd8, %fd78;
	mov.b32 	%r45, 0;
	bra.uni 	$L__BB0_13;
$L__BB0_11:
	mul.f64 	%fd73, %fd8, 0d3FE45F306DC9C883;
	cvt.rni.s32.f64 	%r45, %fd73;
	cvt.rn.f64.s32 	%fd74, %r45;
	fma.rn.f64 	%fd75, %fd74, 0dBFF921FB54442D18, %fd8;
	fma.rn.f64 	%fd76, %fd74, 0dBC91A62633145C00, %fd75;
	fma.rn.f64 	%fd107, %fd74, 0dB97B839A252049C0, %fd76;
	setp.ltu.f64 	%p10, %fd9, 0d41E0000000000000;
	@%p10 bra 	$L__BB0_13;
	{ // callseq 1, 0
	.param .b64 param0;
	st.param.f64 	[param0], %fd8;
	.param .align 16 .b8 retval0[16];
	call.uni (retval0), 
	__internal_trig_reduction_slowpathd, 
	(
	param0
	);
	ld.param.f64 	%fd107, [retval0];
	ld.param.b32 	%r45, [retval0+8];
	} // callseq 1
$L__BB0_13:
	shl.b32 	%r40, %r45, 6;
	cvt.u64.u32 	%rd6, %r40;
	and.b64  	%rd7, %rd6, 64;
	add.s64 	%rd9, %rd4, %rd7;
	mul.rn.f64 	%fd79, %fd107, %fd107;
	and.b32  	%r41, %r45, 1;
	setp.eq.b32 	%p11, %r41, 1;
	selp.f64 	%fd80, 0dBDA8FF8320FD8164, 0d3DE5DB65F9785EBA, %p11;
	ld.global.nc.v2.f64 	{%fd81, %fd82}, [%rd9];
	fma.rn.f64 	%fd83, %fd80, %fd79, %fd81;
	fma.rn.f64 	%fd84, %fd83, %fd79, %fd82;
	ld.global.nc.v2.f64 	{%fd85, %fd86}, [%rd9+16];
	fma.rn.f64 	%fd87, %fd84, %fd79, %fd85;
	fma.rn.f64 	%fd88, %fd87, %fd79, %fd86;
	ld.global.nc.v2.f64 	{%fd89, %fd90}, [%rd9+32];
	fma.rn.f64 	%fd91, %fd88, %fd79, %fd89;
	fma.rn.f64 	%fd92, %fd91, %fd79, %fd90;
	fma.rn.f64 	%fd93, %fd92, %fd107, %fd107;
	fma.rn.f64 	%fd94, %fd92, %fd79, 0d3FF0000000000000;
	selp.f64 	%fd95, %fd94, %fd93, %p11;
	and.b32  	%r42, %r45, 2;
	setp.eq.s32 	%p12, %r42, 0;
	mov.f64 	%fd96, 0d0000000000000000;
	sub.f64 	%fd97, %fd96, %fd95;
	selp.f64 	%fd98, %fd95, %fd97, %p12;
	mul.f64 	%fd99, %fd104, 0d3FE8093870155910;
	sqrt.rn.f64 	%fd100, %fd20;
	mul.f64 	%fd101, %fd100, %fd99;
	mul.f64 	%fd102, %fd101, %fd15;
	mul.f64 	%fd103, %fd101, %fd98;
	cvta.to.global.u64 	%rd10, %rd1;
	mul.wide.s32 	%rd11, %r1, 16;
	add.s64 	%rd12, %rd10, %rd11;
	st.global.v2.f64 	[%rd12], {%fd102, %fd103};
$L__BB0_14:
	ret;

}
	// .globl	_Z13kernelSetFockP7double2idi
.visible .entry _Z13kernelSetFockP7double2idi(
	.param .u64 .ptr .align 1 _Z13kernelSetFockP7double2idi_param_0,
	.param .u32 _Z13kernelSetFockP7double2idi_param_1,
	.param .f64 _Z13kernelSetFockP7double2idi_param_2,
	.param .u32 _Z13kernelSetFockP7double2idi_param_3
)
{
	.reg .pred 	%p<20>;
	.reg .b32 	%r<85>;
	.reg .b32 	%f<3>;
	.reg .b64 	%rd<8>;
	.reg .b64 	%fd<114>;

	ld.param.u64 	%rd1, [_Z13kernelSetFockP7double2idi_param_0];
	ld.param.u32 	%r35, [_Z13kernelSetFockP7double2idi_param_1];
	ld.param.f64 	%fd29, [_Z13kernelSetFockP7double2idi_param_2];
	ld.param.u32 	%r36, [_Z13kernelSetFockP7double2idi_param_3];
	mov.u32 	%r37, %ctaid.x;
	mov.u32 	%r38, %ntid.x;
	mov.u32 	%r39, %tid.x;
	mad.lo.s32 	%r1, %r37, %r38, %r39;
	setp.ge.s32 	%p1, %r1, %r35;
	@%p1 bra 	$L__BB1_23;
	shr.u32 	%r40, %r35, 31;
	add.s32 	%r41, %r35, %r40;
	shr.s32 	%r42, %r41, 1;
	sub.s32 	%r43, %r1, %r42;
	cvt.rn.f64.s32 	%fd31, %r43;
	mul.f64 	%fd1, %fd29, %fd31;
	add.f64 	%fd2, %fd1, %fd1;
	mov.f64 	%fd106, 0d3FF0000000000000;
	setp.eq.s32 	%p2, %r36, 0;
	@%p2 bra 	$L__BB1_11;
	setp.eq.s32 	%p3, %r36, 1;
	mov.f64 	%fd106, %fd2;
	@%p3 bra 	$L__BB1_11;
	setp.lt.s32 	%p4, %r36, 2;
	mov.f64 	%fd106, %fd2;
	@%p4 bra 	$L__BB1_11;
	add.s32 	%r2, %r36, -1;
	add.s32 	%r45, %r36, -2;
	and.b32  	%r3, %r2, 3;
	setp.lt.u32 	%p5, %r45, 3;
	mov.f64 	%fd103, 0d3FF0000000000000;
	mov.b32 	%r77, 1;
	mov.f64 	%fd106, %fd2;
	@%p5 bra 	$L__BB1_8;
	and.b32  	%r48, %r2, -4;
	neg.s32 	%r75, %r48;
	mov.f64 	%fd103, 0d3FF0000000000000;
	mov.b32 	%r76, 0;
	mov.b32 	%r74, 4;
	mov.f64 	%fd106, %fd2;
$L__BB1_6:
	mul.f64 	%fd35, %fd2, %fd106;
	add.s32 	%r49, %r74, -2;
	cvt.rn.f64.u32 	%fd36, %r49;
	mul.f64 	%fd37, %fd103, %fd36;
	sub.f64 	%fd38, %fd35, %fd37;
	mul.f64 	%fd39, %fd2, %fd38;
	add.s32 	%r50, %r74, 4;
	cvt.rn.f64.u32 	%fd40, %r74;
	mul.f64 	%fd41, %fd106, %fd40;
	sub.f64 	%fd42, %fd39, %fd41;
	mul.f64 	%fd43, %fd2, %fd42;
	add.s32 	%r51, %r74, 2;
	cvt.rn.f64.u32 	%fd44, %r51;
	mul.f64 	%fd45, %fd38, %fd44;
	sub.f64 	%fd103, %fd43, %fd45;
	mul.f64 	%fd46, %fd2, %fd103;
	cvt.rn.f64.u32 	%fd47, %r50;
	mul.f64 	%fd48, %fd42, %fd47;
	sub.f64 	%fd106, %fd46, %fd48;
	add.s32 	%r76, %r76, 4;
	add.s32 	%r75, %r75, 4;
	add.s32 	%r74, %r74, 8;
	setp.ne.s32 	%p6, %r75, 0;
	@%p6 bra 	$L__BB1_6;
	add.s32 	%r77, %r76, 1;
$L__BB1_8:
	setp.eq.s32 	%p7, %r3, 0;
	@%p7 bra 	$L__BB1_11;
	shl.b32 	%r79, %r77, 1;
	neg.s32 	%r78, %r3;
$L__BB1_10:
	.pragma "nounroll";
	mov.f64 	%fd10, %fd106;
	mul.f64 	%fd49, %fd2, %fd10;
	cvt.rn.f64.u32 	%fd50, %r79;
	mul.f64 	%fd51, %fd103, %fd50;
	sub.f64 	%fd106, %fd49, %fd51;
	add.s32 	%r79, %r79, 2;
	add.s32 	%r78, %r78, 1;
	setp.ne.s32 	%p8, %r78, 0;
	mov.f64 	%fd103, %fd10;
	@%p8 bra 	$L__BB1_10;
$L__BB1_11:
	setp.lt.s32 	%p9, %r36, 1;
	mov.f64 	%fd112, 0d3FF0000000000000;
	@%p9 bra 	$L__BB1_19;
	and.b32  	%r19, %r36, 3;
	setp.lt.u32 	%p10, %r36, 4;
	mov.f64 	%fd112, 0d3FF0000000000000;
	mov.b32 	%r84, 1;
	@%p10 bra 	$L__BB1_16;
	and.b32  	%r54, %r36, 2147483644;
	neg.s32 	%r80, %r54;
	mov.f64 	%fd107, 0d3FF0000000000000;
	mov.b32 	%r81, 2;
	mov.f64 	%fd112, %fd107;
$L__BB1_14:
	mul.f64 	%fd56, %fd112, %fd107;
	add.s32 	%r55, %r81, 2;
	cvt.rn.f64.u32 	%fd57, %r81;
	mul.f64 	%fd58, %fd56, %fd57;
	add.s32 	%r56, %r81, 1;
	cvt.rn.f64.u32 	%fd59, %r56;
	mul.f64 	%fd60, %fd58, %fd59;
	cvt.rn.f64.u32 	%fd61, %r55;
	mul.f64 	%fd112, %fd60, %fd61;
	add.f64 	%fd107, %fd107, 0d4010000000000000;
	add.s32 	%r81, %r81, 4;
	add.s32 	%r80, %r80, 4;
	setp.ne.s32 	%p11, %r80, 0;
	@%p11 bra 	$L__BB1_14;
	add.s32 	%r84, %r81, -1;
$L__BB1_16:
	setp.eq.s32 	%p12, %r19, 0;
	@%p12 bra 	$L__BB1_19;
	neg.s32 	%r83, %r19;
$L__BB1_18:
	.pragma "nounroll";
	cvt.rn.f64.u32 	%fd62, %r84;
	mul.f64 	%fd112, %fd112, %fd62;
	add.s32 	%r84, %r84, 1;
	add.s32 	%r83, %r83, 1;
	setp.ne.s32 	%p13, %r83, 0;
	@%p13 bra 	$L__BB1_18;
$L__BB1_19:
	cvt.rn.f64.s32 	%fd63, %r36;
	mov.f64 	%fd64, 0d4000000000000000;
	{
	.reg .b32 %temp; 
	mov.b64 	{%temp, %r57}, %fd64;
	}
	{
	.reg .b32 %temp; 
	mov.b64 	{%temp, %r58}, %fd63;
	}
	shr.u32 	%r59, %r58, 20;
	and.b32  	%r60, %r59, 2047;
	add.s32 	%r61, %r60, -1012;
	mov.b64 	%rd2, %fd63;
	shl.b64 	%rd3, %rd2, %r61;
	setp.eq.s64 	%p14, %rd3, -9223372036854775808;
	{ // callseq 2, 0
	.param .b64 param0;
	st.param.f64 	[param0], %fd63;
	.param .b64 retval0;
	call.uni (retval0), 
	__internal_accurate_pow, 
	(
	param0
	);
	ld.param.f64 	%fd65, [retval0];
	} // callseq 2
	setp.lt.s32 	%p15, %r57, 0;
	neg.f64 	%fd67, %fd65;
	selp.f64 	%fd68, %fd67, %fd65, %p14;
	selp.f64 	%fd69, %fd68, %fd65, %p15;
	setp.eq.s32 	%p16, %r36, 0;
	selp.f64 	%fd70, 0d3FF0000000000000, %fd69, %p16;
	mul.f64 	%fd71, %fd112, %fd70;
	sqrt.rn.f64 	%fd72, %fd71;
	mov.f64 	%fd73, 0d3FE8093870155910;
	div.rn.f64 	%fd74, %fd73, %fd72;
	mul.f64 	%fd23, %fd106, %fd74;
	mul.f64 	%fd75, %fd1, %fd1;
	mul.f64 	%fd24, %fd75, 0dBFE0000000000000;
	fma.rn.f64 	%fd76, %fd24, 0d3FF71547652B82FE, 0d4338000000000000;
	{
	.reg .b32 %temp; 
	mov.b64 	{%r32, %temp}, %fd76;
	}
	mov.f64 	%fd77, 0dC338000000000000;
	add.rn.f64 	%fd78, %fd76, %fd77;
	fma.rn.f64 	%fd79, %fd78, 0dBFE62E42FEFA39EF, %fd24;
	fma.rn.f64 	%fd80, %fd78, 0dBC7ABC9E3B39803F, %fd79;
	fma.rn.f64 	%fd81, %fd80, 0d3E5ADE1569CE2BDF, 0d3E928AF3FCA213EA;
	fma.rn.f64 	%fd82, %fd81, %fd80, 0d3EC71DEE62401315;
	fma.rn.f64 	%fd83, %fd82, %fd80, 0d3EFA01997C89EB71;
	fma.rn.f64 	%fd84, %fd83, %fd80, 0d3F2A01A014761F65;
	fma.rn.f64 	%fd85, %fd84, %fd80, 0d3F56C16C1852B7AF;
	fma.rn.f64 	%fd86, %fd85, %fd80, 0d3F81111111122322;
	fma.rn.f64 	%fd87, %fd86, %fd80, 0d3FA55555555502A1;
	fma.rn.f64 	%fd88, %fd87, %fd80, 0d3FC5555555555511;
	fma.rn.f64 	%fd89, %fd88, %fd80, 0d3FE000000000000B;
	fma.rn.f64 	%fd90, %fd89, %fd80, 0d3FF0000000000000;
	fma.rn.f64 	%fd91, %fd90, %fd80, 0d3FF0000000000000;
	{
	.reg .b32 %temp; 
	mov.b64 	{%r33, %temp}, %fd91;
	}
	{
	.reg .b32 %temp; 
	mov.b64 	{%temp, %r34}, %fd91;
	}
	shl.b32 	%r62, %r32, 20;
	add.s32 	%r63, %r62, %r34;
	mov.b64 	%fd113, {%r33, %r63};
	{
	.reg .b32 %temp; 
	mov.b64 	{%temp, %r64}, %fd24;
	}
	mov.b32 	%f2, %r64;
	abs.f32 	%f1, %f2;
	setp.lt.f32 	%p17, %f1, 0f4086232B;
	@%p17 bra 	$L__BB1_22;
	setp.lt.f64 	%p18, %fd24, 0d0000000000000000;
	add.f64 	%fd92, %fd24, 0d7FF0000000000000;
	selp.f64 	%fd113, 0d0000000000000000, %fd92, %p18;
	setp.geu.f32 	%p19, %f1, 0f40874800;
	@%p19 bra 	$L__BB1_22;
	shr.u32 	%r65, %r32, 31;
	add.s32 	%r66, %r32, %r65;
	shr.s32 	%r67, %r66, 1;
	shl.b32 	%r68, %r67, 20;
	add.s32 	%r69, %r34, %r68;
	mov.b64 	%fd93, {%r33, %r69};
	sub.s32 	%r70, %r32, %r67;
	shl.b32 	%r71, %r70, 20;
	add.s32 	%r72, %r71, 1072693248;
	mov.b32 	%r73, 0;
	mov.b64 	%fd94, {%r73, %r72};
	mul.f64 	%fd113, %fd94, %fd93;
$L__BB1_22:
	mul.f64 	%fd95, %fd23, %fd113;
	sqrt.rn.f64 	%fd96, %fd29;
	mul.f64 	%fd97, %fd96, %fd95;
	cvta.to.global.u64 	%rd5, %rd1;
	mul.wide.s32 	%rd6, %r1, 16;
	add.s64 	%rd7, %rd5, %rd6;
	mov.f64 	%fd98, 0d0000000000000000;
	st.global.v2.f64 	[%rd7], {%fd97, %fd98};
$L__BB1_23:
	ret;

}
	// .globl	_Z14kernelSetFocksP7double2idPKS_i
.visible .entry _Z14kernelSetFocksP7double2idPKS_i(
	.param .u64 .ptr .align 1 _Z14kernelSetFocksP7double2idPKS_i_param_0,
	.param .u32 _Z14kernelSetFocksP7double2idPKS_i_param_1,
	.param .f64 _Z14kernelSetFocksP7double2idPKS_i_param_2,
	.param .u64 .ptr .align 1 _Z14kernelSetFocksP7double2idPKS_i_param_3,
	.param .u32 _Z14kernelSetFocksP7double2idPKS_i_param_4
)
{
	.reg .pred 	%p<23>;
	.reg .b32 	%r<69>;
	.reg .b32 	%f<3>;
	.reg .b64 	%rd<12>;
	.reg .b64 	%fd<136>;

	ld.param.u64 	%rd2, [_Z14kernelSetFocksP7double2idPKS_i_param_0];
	ld.param.u32 	%r19, [_Z14kernelSetFocksP7double2idPKS_i_param_1];
	ld.param.f64 	%fd30, [_Z14kernelSetFocksP7double2idPKS_i_param_2];
	ld.param.u64 	%rd3, [_Z14kernelSetFocksP7double2idPKS_i_param_3];
	ld.param.u32 	%r20, [_Z14kernelSetFocksP7double2idPKS_i_param_4];
	mov.u32 	%r21, %ctaid.x;
	mov.u32 	%r22, %ntid.x;
	mov.u32 	%r23, %tid.x;
	mad.lo.s32 	%r1, %r21, %r22, %r23;
	setp.ge.s32 	%p1, %r1, %r19;
	@%p1 bra 	$L__BB2_23;
	shr.u32 	%r24, %r19, 31;
	add.s32 	%r25, %r19, %r24;
	shr.s32 	%r26, %r25, 1;
	sub.s32 	%r27, %r1, %r26;
	cvt.rn.f64.s32 	%fd1, %r27;
	setp.lt.s32 	%p2, %r20, 1;
	mov.f64 	%fd134, 0d0000000000000000;
	mov.f64 	%fd135, %fd134;
	@%p2 bra 	$L__BB2_22;
	mul.f64 	%fd33, %fd30, %fd1;
	add.f64 	%fd2, %fd33, %fd33;
	mov.f64 	%fd34, 0d4000000000000000;
	{
	.reg .b32 %temp; 
	mov.b64 	{%temp, %r2}, %fd34;
	}
	mul.f64 	%fd35, %fd33, %fd33;
	mul.f64 	%fd36, %fd35, 0dBFE0000000000000;
	fma.rn.f64 	%fd37, %fd36, 0d3FF71547652B82FE, 0d4338000000000000;
	{
	.reg .b32 %temp; 
	mov.b64 	{%r29, %temp}, %fd37;
	}
	mov.f64 	%fd38, 0dC338000000000000;
	add.rn.f64 	%fd39, %fd37, %fd38;
	fma.rn.f64 	%fd40, %fd39, 0dBFE62E42FEFA39EF, %fd36;
	fma.rn.f64 	%fd41, %fd39, 0dBC7ABC9E3B39803F, %fd40;
	fma.rn.f64 	%fd42, %fd41, 0d3E5ADE1569CE2BDF, 0d3E928AF3FCA213EA;
	fma.rn.f64 	%fd43, %fd42, %fd41, 0d3EC71DEE62401315;
	fma.rn.f64 	%fd44, %fd43, %fd41, 0d3EFA01997C89EB71;
	fma.rn.f64 	%fd45, %fd44, %fd41, 0d3F2A01A014761F65;
	fma.rn.f64 	%fd46, %fd45, %fd41, 0d3F56C16C1852B7AF;
	fma.rn.f64 	%fd47, %fd46, %fd41, 0d3F81111111122322;
	fma.rn.f64 	%fd48, %fd47, %fd41, 0d3FA55555555502A1;
	fma.rn.f64 	%fd49, %fd48, %fd41, 0d3FC5555555555511;
	fma.rn.f64 	%fd50, %fd49, %fd41, 0d3FE000000000000B;
	fma.rn.f64 	%fd51, %fd50, %fd41, 0d3FF0000000000000;
	fma.rn.f64 	%fd52, %fd51, %fd41, 0d3FF0000000000000;
	{
	.reg .b32 %temp; 
	mov.b64 	{%r30, %temp}, %fd52;
	}
	{
	.reg .b32 %temp; 
	mov.b64 	{%temp, %r31}, %fd52;
	}
	shl.b32 	%r32, %r29, 20;
	add.s32 	%r33, %r32, %r31;
	mov.b64 	%fd53, {%r30, %r33};
	{
	.reg .b32 %temp; 
	mov.b64 	{%temp, %r34}, %fd36;
	}
	mov.b32 	%f1, %r34;
	abs.f32 	%f2, %f1;
	setp.lt.f32 	%p3, %f2, 0f4086232B;
	setp.lt.f64 	%p4, %fd36, 0d0000000000000000;
	add.f64 	%fd54, %fd36, 0d7FF0000000000000;
	selp.f64 	%fd55, 0d0000000000000000, %fd54, %p4;
	setp.geu.f32 	%p5, %f2, 0f40874800;
	shr.u32 	%r35, %r29, 31;
	add.s32 	%r36, %r29, %r35;
	shr.s32 	%r37, %r36, 1;
	shl.b32 	%r38, %r37, 20;
	add.s32 	%r39, %r31, %r38;
	mov.b64 	%fd56, {%r30, %r39};
	sub.s32 	%r40, %r29, %r37;
	shl.b32 	%r41, %r40, 20;
	add.s32 	%r42, %r41, 1072693248;
	mov.b32 	%r63, 0;
	mov.b64 	%fd57, {%r63, %r42};
	mul.f64 	%fd58, %fd57, %fd56;
	sqrt.rn.f64 	%fd3, %fd30;
	selp.f64 	%fd59, %fd55, %fd58, %p5;
	selp.f64 	%fd4, %fd53, %fd59, %p3;
	cvta.to.global.u64 	%rd1, %rd3;
	mov.f64 	%fd135, 0d0000000000000000;
	mov.f64 	%fd134, %fd135;
$L__BB2_3:
	add.s32 	%r4, %r63, -1;
	mov.f64 	%fd129, 0d3FF0000000000000;
	setp.eq.s32 	%p6, %r63, 0;
	@%p6 bra 	$L__BB2_13;
	setp.eq.s32 	%p7, %r63, 1;
	mov.f64 	%fd129, %fd2;
	@%p7 bra 	$L__BB2_13;
	add.s32 	%r44, %r63, -2;
	and.b32  	%r5, %r4, 3;
	setp.lt.u32 	%p8, %r44, 3;
	mov.f64 	%fd128, 0d3FF0000000000000;
	mov.b32 	%r66, 2;
	mov.f64 	%fd127, %fd2;
	@%p8 bra 	$L__BB2_9;
	and.b32  	%r46, %r4, -4;
	neg.s32 	%r64, %r46;
	mov.f64 	%fd128, 0d3FF0000000000000;
	mov.b32 	%r65, 4;
	mov.f64 	%fd129, %fd2;
$L__BB2_7:
	mul.f64 	%fd64, %fd2, %fd129;
	add.s32 	%r47, %r65, -2;
	cvt.rn.f64.u32 	%fd65, %r47;
	mul.f64 	%fd66, %fd128, %fd65;
	sub.f64 	%fd67, %fd64, %fd66;
	mul.f64 	%fd68, %fd2, %fd67;
	add.s32 	%r48, %r65, 4;
	cvt.rn.f64.u32 	%fd69, %r65;
	mul.f64 	%fd70, %fd129, %fd69;
	sub.f64 	%fd71, %fd68, %fd70;
	mul.f64 	%fd72, %fd2, %fd71;
	add.s32 	%r49, %r65, 2;
	cvt.rn.f64.u32 	%fd73, %r49;
	mul.f64 	%fd74, %fd67, %fd73;
	sub.f64 	%fd128, %fd72, %fd74;
	mul.f64 	%fd75, %fd2, %fd128;
	cvt.rn.f64.u32 	%fd76, %r48;
	mul.f64 	%fd77, %fd71, %fd76;
	sub.f64 	%fd129, %fd75, %fd77;
	add.s32 	%r65, %r65, 8;
	add.s32 	%r64, %r64, 4;
	setp.ne.s32 	%p9, %r64, 0;
	@%p9 bra 	$L__BB2_7;
	add.s32 	%r66, %r65, -2;
	mov.f64 	%fd127, %fd129;
$L__BB2_9:
	setp.eq.s32 	%p10, %r5, 0;
	@%p10 bra 	$L__BB2_13;
	mul.f64 	%fd78, %fd2, %fd127;
	cvt.rn.f64.u32 	%fd79, %r66;
	mul.f64 	%fd80, %fd128, %fd79;
	sub.f64 	%fd14, %fd78, %fd80;
	setp.eq.s32 	%p11, %r5, 1;
	mov.f64 	%fd129, %fd14;
	@%p11 bra 	$L__BB2_13;
	mul.f64 	%fd81, %fd2, %fd14;
	add.s32 	%r50, %r66, 2;
	cvt.rn.f64.u32 	%fd82, %r50;
	mul.f64 	%fd83, %fd127, %fd82;
	sub.f64 	%fd129, %fd81, %fd83;
	setp.eq.s32 	%p12, %r5, 2;
	@%p12 bra 	$L__BB2_13;
	mul.f64 	%fd84, %fd2, %fd129;
	add.s32 	%r51, %r66, 4;
	cvt.rn.f64.u32 	%fd85, %r51;
	mul.f64 	%fd86, %fd14, %fd85;
	sub.f64 	%fd129, %fd84, %fd86;
$L__BB2_13:
	setp.eq.s32 	%p13, %r63, 0;
	mov.f64 	%fd133, 0d3FF0000000000000;
	@%p13 bra 	$L__BB2_21;
	and.b32  	%r13, %r63, 3;
	setp.lt.u32 	%p14, %r63, 4;
	mov.f64 	%fd133, 0d3FF0000000000000;
	mov.b32 	%r68, 1;
	@%p14 bra 	$L__BB2_17;
	and.b32  	%r14, %r63, 2147483644;
	mov.f64 	%fd133, 0d3FF0000000000000;
	mov.b32 	%r68, 1;
$L__BB2_16:
	cvt.rn.f64.u32 	%fd91, %r68;
	mul.f64 	%fd92, %fd133, %fd91;
	add.s32 	%r54, %r68, 1;
	cvt.rn.f64.u32 	%fd93, %r54;
	mul.f64 	%fd94, %fd92, %fd93;
	add.s32 	%r55, %r68, 2;
	cvt.rn.f64.u32 	%fd95, %r55;
	mul.f64 	%fd96, %fd94, %fd95;
	add.s32 	%r56, %r68, 3;
	cvt.rn.f64.u32 	%fd97, %r56;
	mul.f64 	%fd133, %fd96, %fd97;
	add.s32 	%r68, %r68, 4;
	setp.ne.s32 	%p15, %r56, %r14;
	@%p15 bra 	$L__BB2_16;
$L__BB2_17:
	setp.eq.s32 	%p16, %r13, 0;
	@%p16 bra 	$L__BB2_21;
	cvt.rn.f64.u32 	%fd98, %r68;
	mul.f64 	%fd133, %fd133, %fd98;
	setp.eq.s32 	%p17, %r13, 1;
	@%p17 bra 	$L__BB2_21;
	add.s32 	%r57, %r68, 1;
	cvt.rn.f64.u32 	%fd99, %r57;
	mul.f64 	%fd133, %fd133, %fd99;
	setp.eq.s32 	%p18, %r13, 2;
	@%p18 bra 	$L__BB2_21;
	add.s32 	%r58, %r68, 2;
	cvt.rn.f64.u32 	%fd100, %r58;
	mul.f64 	%fd133, %fd133, %fd100;
$L__BB2_21:
	setp.eq.s32 	%p19, %r63, 0;
	setp.lt.s32 	%p20, %r2, 0;
	cvt.rn.f64.u32 	%fd101, %r63;
	{
	.reg .b32 %temp; 
	mov.b64 	{%temp, %r59}, %fd101;
	}
	shr.u32 	%r60, %r59, 20;
	and.b32  	%r61, %r60, 2047;
	add.s32 	%r62, %r61, -1012;
	mov.b64 	%rd4, %fd101;
	shl.b64 	%rd5, %rd4, %r62;
	setp.eq.s64 	%p21, %rd5, -9223372036854775808;
	{ // callseq 3, 0
	.param .b64 param0;
	st.param.f64 	[param0], %fd101;
	.param .b64 retval0;
	call.uni (retval0), 
	__internal_accurate_pow, 
	(
	param0
	);
	ld.param.f64 	%fd102, [retval0];
	} // callseq 3
	neg.f64 	%fd104, %fd102;
	selp.f64 	%fd105, %fd104, %fd102, %p21;
	selp.f64 	%fd106, %fd105, %fd102, %p20;
	selp.f64 	%fd107, 0d3FF0000000000000, %fd106, %p19;
	mul.f64 	%fd108, %fd133, %fd107;
	sqrt.rn.f64 	%fd109, %fd108;
	mov.f64 	%fd110, 0d3FE8093870155910;
	div.rn.f64 	%fd111, %fd110, %fd109;
	mul.f64 	%fd112, %fd129, %fd111;
	mul.f64 	%fd113, %fd112, %fd4;
	mul.f64 	%fd114, %fd3, %fd113;
	mul.wide.u32 	%rd7, %r63, 16;
	add.s64 	%rd8, %rd1, %rd7;
	ld.global.v2.f64 	{%fd115, %fd116}, [%rd8];
	mul.f64 	%fd117, %fd115, %fd114;
	mul.f64 	%fd118, %fd116, 0d0000000000000000;
	sub.f64 	%fd119, %fd117, %fd118;
	mul.f64 	%fd120, %fd116, %fd114;
	fma.rn.f64 	%fd121, %fd115, 0d0000000000000000, %fd120;
	add.f64 	%fd135, %fd135, %fd119;
	add.f64 	%fd134, %fd134, %fd121;
	add.s32 	%r63, %r63, 1;
	setp.ne.s32 	%p22, %r63, %r20;
	@%p22 bra 	$L__BB2_3;
$L__BB2_22:
	cvta.to.global.u64 	%rd9, %rd2;
	mul.wide.s32 	%rd10, %r1, 16;
	add.s64 	%rd11, %rd9, %rd10;
	st.global.v2.f64 	[%rd11], {%fd135, %fd134};
$L__BB2_23:
	ret;

}
	// .globl	_Z19kernelApplyOneModeQP7double2miiPKiPKdd
.visible .entry _Z19kernelApplyOneModeQP7double2miiPKiPKdd(
	.param .u64 .ptr .align 1 _Z19kernelApplyOneModeQP7double2miiPKiPKdd_param_0,
	.param .u64 _Z19kernelApplyOneModeQP7double2miiPKiPKdd_param_1,
	.param .u32 _Z19kernelApplyOneModeQP7double2miiPKiPKdd_param_2,
	.param .u32 _Z19kernelApplyOneModeQP7double2miiPKiPKdd_param_3,
	.param .u64 .ptr .align 1 _Z19kernelApplyOneModeQP7double2miiPKiPKdd_param_4,
	.param .u64 .ptr .align 1 _Z19kernelApplyOneModeQP7double2miiPKiPKdd_param_5,
	.param .f64 _Z19kernelApplyOneModeQP7double2miiPKiPKdd_param_6
)
{
	.reg .pred 	%p<21>;
	.reg .b32 	%r<139>;
	.reg .b64 	%rd<125>;
	.reg .b64 	%fd<78>;

	ld.param.u64 	%rd25, [_Z19kernelApplyOneModeQP7double2miiPKiPKdd_param_0];
	ld.param.u64 	%rd27, [_Z19kernelApplyOneModeQP7double2miiPKiPKdd_param_1];
	ld.param.u32 	%r129, [_Z19kernelApplyOneModeQP7double2miiPKiPKdd_param_2];
	ld.param.u32 	%r34, [_Z19kernelApplyOneModeQP7double2miiPKiPKdd_param_3];
	ld.param.u64 	%rd28, [_Z19kernelApplyOneModeQP7double2miiPKiPKdd_param_4];
	ld.param.u64 	%rd26, [_Z19kernelApplyOneModeQP7double2miiPKiPKdd_param_5];
	ld.param.f64 	%fd16, [_Z19kernelApplyOneModeQP7double2miiPKiPKdd_param_6];
	cvta.to.global.u64 	%rd1, %rd28;
	mov.u32 	%r35, %ctaid.x;
	mov.u32 	%r36, %ntid.x;
	mov.u32 	%r37, %tid.x;
	mad.lo.s32 	%r38, %r35, %r36, %r37;
	cvt.u64.u32 	%rd2, %r38;
	setp.le.u64 	%p1, %rd27, %rd2;
	@%p1 bra 	$L__BB3_31;
	cvta.to.global.u64 	%rd30, %rd26;
	mul.wide.s32 	%rd31, %r129, 4;
	add.s64 	%rd32, %rd1, %rd31;
	ld.global.u32 	%r39, [%rd32];
	mov.b32 	%r40, 1;
	shl.b32 	%r1, %r40, %r39;
	mul.wide.s32 	%rd33, %r129, 8;
	add.s64 	%rd34, %rd30, %rd33;
	ld.global.f64 	%fd1, [%rd34];
	add.s32 	%r132, %r129, 1;
	setp.ge.s32 	%p2, %r132, %r34;
	mov.b64 	%rd122, 1;
	@%p2 bra 	$L__BB3_15;
	not.b32 	%r41, %r129;
	add.s32 	%r3, %r34, %r41;
	sub.s32 	%r42, %r34, %r129;
	add.s32 	%r43, %r42, -2;
	and.b32  	%r4, %r3, 15;
	setp.lt.u32 	%p3, %r43, 15;
	mov.b64 	%rd122, 1;
	@%p3 bra 	$L__BB3_6;
	and.b32  	%r44, %r3, -16;
	neg.s32 	%r128, %r44;
	add.s64 	%rd3, %rd1, 32;
	mov.b64 	%rd122, 1;
$L__BB3_4:
	.pragma "nounroll";
	mul.wide.s32 	%rd38, %r132, 4;
	add.s64 	%rd39, %rd3, %rd38;
	ld.global.u32 	%r45, [%rd39+-32];
	mov.b32 	%r46, 1;
	shl.b32 	%r47, %r46, %r45;
	cvt.s64.s32 	%rd40, %r47;
	mul.lo.s64 	%rd41, %rd122, %rd40;
	ld.global.u32 	%r48, [%rd39+-28];
	shl.b32 	%r49, %r46, %r48;
	cvt.s64.s32 	%rd42, %r49;
	mul.lo.s64 	%rd43, %rd41, %rd42;
	ld.global.u32 	%r50, [%rd39+-24];
	shl.b32 	%r51, %r46, %r50;
	cvt.s64.s32 	%rd44, %r51;
	mul.lo.s64 	%rd45, %rd43, %rd44;
	ld.global.u32 	%r52, [%rd39+-20];
	shl.b32 	%r53, %r46, %r52;
	cvt.s64.s32 	%rd46, %r53;
	mul.lo.s64 	%rd47, %rd45, %rd46;
	ld.global.u32 	%r54, [%rd39+-16];
	shl.b32 	%r55, %r46, %r54;
	cvt.s64.s32 	%rd48, %r55;
	mul.lo.s64 	%rd49, %rd47, %rd48;
	ld.global.u32 	%r56, [%rd39+-12];
	shl.b32 	%r57, %r46, %r56;
	cvt.s64.s32 	%rd50, %r57;
	mul.lo.s64 	%rd51, %rd49, %rd50;
	ld.global.u32 	%r58, [%rd39+-8];
	shl.b32 	%r59, %r46, %r58;
	cvt.s64.s32 	%rd52, %r59;
	mul.lo.s64 	%rd53, %rd51, %rd52;
	ld.global.u32 	%r60, [%rd39+-4];
	shl.b32 	%r61, %r46, %r60;
	cvt.s64.s32 	%rd54, %r61;
	mul.lo.s64 	%rd55, %rd53, %rd54;
	ld.global.u32 	%r62, [%rd39];
	shl.b32 	%r63, %r46, %r62;
	cvt.s64.s32 	%rd56, %r63;
	mul.lo.s64 	%rd57, %rd55, %rd56;
	ld.global.u32 	%r64, [%rd39+4];
	shl.b32 	%r65, %r46, %r64;
	cvt.s64.s32 	%rd58, %r65;
	mul.lo.s64 	%rd59, %rd57, %rd58;
	ld.global.u32 	%r66, [%rd39+8];
	shl.b32 	%r67, %r46, %r66;
	cvt.s64.s32 	%rd60, %r67;
	mul.lo.s64 	%rd61, %rd59, %rd60;
	ld.global.u32 	%r68, [%rd39+12];
	shl.b32 	%r69, %r46, %r68;
	cvt.s64.s32 	%rd62, %r69;
	mul.lo.s64 	%rd63, %rd61, %rd62;
	ld.global.u32 	%r70, [%rd39+16];
	shl.b32 	%r71, %r46, %r70;
	cvt.s64.s32 	%rd64, %r71;
	mul.lo.s64 	%rd65, %rd63, %rd64;
	ld.global.u32 	%r72, [%rd39+20];
	shl.b32 	%r73, %r46, %r72;
	cvt.s64.s32 	%rd66, %r73;
	mul.lo.s64 	%rd67, %rd65, %rd66;
	ld.global.u32 	%r74, [%rd39+24];
	shl.b32 	%r75, %r46, %r74;
	cvt.s64.s32 	%rd68, %r75;
	mul.lo.s64 	%rd69, %rd67, %rd68;
	ld.global.u32 	%r76, [%rd39+28];
	shl.b32 	%r77, %r46, %r76;
	cvt.s64.s32 	%rd70, %r77;
	mul.lo.s64 	%rd122, %rd69, %rd70;
	add.s32 	%r132, %r132, 16;
	add.s32 	%r129, %r129, 16;
	add.s32 	%r128, %r128, 16;
	setp.ne.s32 	%p4, %r128, 0;
	@%p4 bra 	$L__BB3_4;
	add.s32 	%r132, %r129, 1;
$L__BB3_6:
	setp.eq.s32 	%p5, %r4, 0;
	@%p5 bra 	$L__BB3_15;
	and.b32  	%r14, %r3, 7;
	setp.lt.u32 	%p6, %r4, 8;
	@%p6 bra 	$L__BB3_9;
	mul.wide.s32 	%rd72, %r132, 4;
	add.s64 	%rd73, %rd1, %rd72;
	ld.global.u32 	%r78, [%rd73];
	mov.b32 	%r79, 1;
	shl.b32 	%r80, %r79, %r78;
	cvt.s64.s32 	%rd74, %r80;
	mul.lo.s64 	%rd75, %rd122, %rd74;
	ld.global.u32 	%r81, [%rd73+4];
	shl.b32 	%r82, %r79, %r81;
	cvt.s64.s32 	%rd76, %r82;
	mul.lo.s64 	%rd77, %rd75, %rd76;
	ld.global.u32 	%r83, [%rd73+8];
	shl.b32 	%r84, %r79, %r83;
	cvt.s64.s32 	%rd78, %r84;
	mul.lo.s64 	%rd79, %rd77, %rd78;
	ld.global.u32 	%r85, [%rd73+12];
	shl.b32 	%r86, %r79, %r85;
	cvt.s64.s32 	%rd80, %r86;
	mul.lo.s64 	%rd81, %rd79, %rd80;
	ld.global.u32 	%r87, [%rd73+16];
	shl.b32 	%r88, %r79, %r87;
	cvt.s64.s32 	%rd82, %r88;
	mul.lo.s64 	%rd83, %rd81, %rd82;
	ld.global.u32 	%r89, [%rd73+20];
	shl.b32 	%r90, %r79, %r89;
	cvt.s64.s32 	%rd84, %r90;
	mul.lo.s64 	%rd85, %rd83, %rd84;
	ld.global.u32 	%r91, [%rd73+24];
	shl.b32 	%r92, %r79, %r91;
	cvt.s64.s32 	%rd86, %r92;
	mul.lo.s64 	%rd87, %rd85, %rd86;
	ld.global.u32 	%r93, [%rd73+28];
	shl.b32 	%r94, %r79, %r93;
	cvt.s64.s32 	%rd88, %r94;
	mul.lo.s64 	%rd122, %rd87, %rd88;
	add.s32 	%r132, %r132, 8;
$L__BB3_9:
	setp.eq.s32 	%p7, %r14, 0;
	@%p7 bra 	$L__BB3_15;
	and.b32  	%r17, %r3, 3;
	setp.lt.u32 	%p8, %r14, 4;
	@%p8 bra 	$L__BB3_12;
	mul.wide.s32 	%rd90, %r132, 4;
	add.s64 	%rd91, %rd1, %rd90;
	ld.global.u32 	%r95, [%rd91];
	mov.b32 	%r96, 1;
	shl.b32 	%r97, %r96, %r95;
	cvt.s64.s32 	%rd92, %r97;
	mul.lo.s64 	%rd93, %rd122, %rd92;
	ld.global.u32 	%r98, [%rd91+4];
	shl.b32 	%r99, %r96, %r98;
	cvt.s64.s32 	%rd94, %r99;
	mul.lo.s64 	%rd95, %rd93, %rd94;
	ld.global.u32 	%r100, [%rd91+8];
	shl.b32 	%r101, %r96, %r100;
	cvt.s64.s32 	%rd96, %r101;
	mul.lo.s64 	%rd97, %rd95, %rd96;
	ld.global.u32 	%r102, [%rd91+12];
	shl.b32 	%r103, %r96, %r102;
	cvt.s64.s32 	%rd98, %r103;
	mul.lo.s64 	%rd122, %rd97, %rd98;
	add.s32 	%r132, %r132, 4;
$L__BB3_12:
	setp.eq.s32 	%p9, %r17, 0;
	@%p9 bra 	$L__BB3_15;
	neg.s32 	%r134, %r17;
$L__BB3_14:
	.pragma "nounroll";
	mul.wide.s32 	%rd99, %r132, 4;
	add.s64 	%rd100, %rd1, %rd99;
	ld.global.u32 	%r104, [%rd100];
	mov.b32 	%r105, 1;
	shl.b32 	%r106, %r105, %r104;
	cvt.s64.s32 	%rd101, %r106;
	mul.lo.s64 	%rd122, %rd122, %rd101;
	add.s32 	%r132, %r132, 1;
	add.s32 	%r134, %r134, 1;
	setp.ne.s32 	%p10, %r134, 0;
	@%p10 bra 	$L__BB3_14;
$L__BB3_15:
	cvt.s64.s32 	%rd17, %r1;
	and.b64  	%rd102, %rd122, -4294967296;
	setp.ne.s64 	%p11, %rd102, 0;
	@%p11 bra 	$L__BB3_17;
	cvt.u32.u64 	%r107, %rd122;
	cvt.u32.u64 	%r108, %rd2;
	div.u32 	%r109, %r108, %r107;
	cvt.u64.u32 	%rd123, %r109;
	bra.uni 	$L__BB3_18;
$L__BB3_17:
	div.u64 	%rd123, %rd2, %rd122;
$L__BB3_18:
	and.b64  	%rd103, %rd17, -4294967296;
	setp.ne.s64 	%p12, %rd103, 0;
	@%p12 bra 	$L__BB3_20;
	cvt.u32.u64 	%r110, %rd17;
	cvt.u32.u64 	%r111, %rd123;
	rem.u32 	%r112, %r111, %r110;
	cvt.u64.u32 	%rd124, %r112;
	bra.uni 	$L__BB3_21;
$L__BB3_20:
	rem.u64 	%rd124, %rd123, %rd17;
$L__BB3_21:
	cvt.u32.u64 	%r113, %rd124;
	shr.u32 	%r114, %r1, 31;
	add.s32 	%r115, %r1, %r114;
	shr.s32 	%r116, %r115, 1;
	sub.s32 	%r117, %r113, %r116;
	cvt.rn.f64.s32 	%fd17, %r117;
	mul.f64 	%fd18, %fd1, %fd17;
	cvta.to.global.u64 	%rd104, %rd25;
	shl.b64 	%rd105, %rd2, 4;
	add.s64 	%rd24, %rd104, %rd105;
	ld.global.v2.f64 	{%fd3, %fd2}, [%rd24];
	mul.f64 	%fd4, %fd16, %fd18;
	abs.f64 	%fd5, %fd4;
	setp.neu.f64 	%p13, %fd5, 0d7FF0000000000000;
	@%p13 bra 	$L__BB3_23;
	mov.f64 	%fd24, 0d0000000000000000;
	mul.rn.f64 	%fd76, %fd4, %fd24;
	mov.b32 	%r137, 1;
	bra.uni 	$L__BB3_26;
$L__BB3_23:
	mul.f64 	%fd19, %fd4, 0d3FE45F306DC9C883;
	cvt.rni.s32.f64 	%r136, %fd19;
	cvt.rn.f64.s32 	%fd20, %r136;
	fma.rn.f64 	%fd21, %fd20, 0dBFF921FB54442D18, %fd4;
	fma.rn.f64 	%fd22, %fd20, 0dBC91A62633145C00, %fd21;
	fma.rn.f64 	%fd76, %fd20, 0dB97B839A252049C0, %fd22;
	setp.ltu.f64 	%p14, %fd5, 0d41E0000000000000;
	@%p14 bra 	$L__BB3_25;
	{ // callseq 4, 0
	.param .b64 param0;
	st.param.f64 	[param0], %fd4;
	.param .align 16 .b8 retval0[16];
	call.uni (retval0), 
	__internal_trig_reduction_slowpathd, 
	(
	param0
	);
	ld.param.f64 	%fd76, [retval0];
	ld.param.b32 	%r136, [retval0+8];
	} // callseq 4
$L__BB3_25:
	add.s32 	%r137, %r136, 1;
$L__BB3_26:
	setp.neu.f64 	%p15, %fd5, 0d7FF0000000000000;
	shl.b32 	%r120, %r137, 6;
	cvt.u64.u32 	%rd106, %r120;
	and.b64  	%rd107, %rd106, 64;
	mov.u64 	%rd108, __cudart_sin_cos_coeffs;
	add.s64 	%rd109, %rd108, %rd107;
	mul.rn.f64 	%fd25, %fd76, %fd76;
	and.b32  	%r121, %r137, 1;
	setp.eq.b32 	%p16, %r121, 1;
	selp.f64 	%fd26, 0dBDA8FF8320FD8164, 0d3DE5DB65F9785EBA, %p16;
	ld.global.nc.v2.f64 	{%fd27, %fd28}, [%rd109];
	fma.rn.f64 	%fd29, %fd26, %fd25, %fd27;
	fma.rn.f64 	%fd30, %fd29, %fd25, %fd28;
	ld.global.nc.v2.f64 	{%fd31, %fd32}, [%rd109+16];
	fma.rn.f64 	%fd33, %fd30, %fd25, %fd31;
	fma.rn.f64 	%fd34, %fd33, %fd25, %fd32;
	ld.global.nc.v2.f64 	{%fd35, %fd36}, [%rd109+32];
	fma.rn.f64 	%fd37, %fd34, %fd25, %fd35;
	fma.rn.f64 	%fd38, %fd37, %fd25, %fd36;
	fma.rn.f64 	%fd39, %fd38, %fd76, %fd76;
	fma.rn.f64 	%fd40, %fd38, %fd25, 0d3FF0000000000000;
	selp.f64 	%fd41, %fd40, %fd39, %p16;
	and.b32  	%r122, %r137, 2;
	setp.eq.s32 	%p17, %r122, 0;
	mov.f64 	%fd42, 0d0000000000000000;
	sub.f64 	%fd43, %fd42, %fd41;
	selp.f64 	%fd11, %fd41, %fd43, %p17;
	@%p15 bra 	$L__BB3_28;
	mov.f64 	%fd49, 0d0000000000000000;
	mul.rn.f64 	%fd77, %fd4, %fd49;
	mov.b32 	%r138, 0;
	bra.uni 	$L__BB3_30;
$L__BB3_28:
	mul.f64 	%fd44, %fd4, 0d3FE45F306DC9C883;
	cvt.rni.s32.f64 	%r138, %fd44;
	cvt.rn.f64.s32 	%fd45, %r138;
	fma.rn.f64 	%fd46, %fd45, 0dBFF921FB54442D18, %fd4;
	fma.rn.f64 	%fd47, %fd45, 0dBC91A62633145C00, %fd46;
	fma.rn.f64 	%fd77, %fd45, 0dB97B839A252049C0, %fd47;
	setp.ltu.f64 	%p18, %fd5, 0d41E0000000000000;
	@%p18 bra 	$L__BB3_30;
	{ // callseq 5, 0
	.param .b64 param0;
	st.param.f64 	[param0], %fd4;
	.param .align 16 .b8 retval0[16];
	call.uni (retval0), 
	__internal_trig_reduction_slowpathd, 
	(
	param0
	);
	ld.param.f64 	%fd77, [retval0];
	ld.param.b32 	%r138, [retval0+8];
	} // callseq 5
$L__BB3_30:
	shl.b32 	%r125, %r138, 6;
	cvt.u64.u32 	%rd110, %r125;
	and.b64  	%rd111, %rd110, 64;
	add.s64 	%rd113, %rd108, %rd111;
	mul.rn.f64 	%fd50, %fd77, %fd77;
	and.b32  	%r126, %r138, 1;
	setp.eq.b32 	%p19, %r126, 1;
	selp.f64 	%fd51, 0dBDA8FF8320FD8164, 0d3DE5DB65F9785EBA, %p19;
	ld.global.nc.v2.f64 	{%fd52, %fd53}, [%rd113];
	fma.rn.f64 	%fd54, %fd51, %fd50, %fd52;
	fma.rn.f64 	%fd55, %fd54, %fd50, %fd53;
	ld.global.nc.v2.f64 	{%fd56, %fd57}, [%rd113+16];
	fma.rn.f64 	%fd58, %fd55, %fd50, %fd56;
	fma.rn.f64 	%fd59, %fd58, %fd50, %fd57;
	ld.global.nc.v2.f64 	{%fd60, %fd61}, [%rd113+32];
	fma.rn.f64 	%fd62, %fd59, %fd50, %fd60;
	fma.rn.f64 	%fd63, %fd62, %fd50, %fd61;
	fma.rn.f64 	%fd64, %fd63, %fd77, %fd77;
	fma.rn.f64 	%fd65, %fd63, %fd50, 0d3FF0000000000000;
	selp.f64 	%fd66, %fd65, %fd64, %p19;
	and.b32  	%r127, %r138, 2;
	setp.eq.s32 	%p20, %r127, 0;
	mov.f64 	%fd67, 0d0000000000000000;
	sub.f64 	%fd68, %fd67, %fd66;
	selp.f64 	%fd69, %fd66, %fd68, %p20;
	mul.f64 	%fd70, %fd3, %fd11;
	mul.f64 	%fd71, %fd2, %fd69;
	sub.f64 	%fd72, %fd70, %fd71;
	mul.f64 	%fd73, %fd3, %fd69;
	fma.rn.f64 	%fd74, %fd2, %fd11, %fd73;
	st.global.v2.f64 	[%rd24], {%fd72, %fd74};
$L__BB3_31:
	ret;

}
	// .globl	_Z22kernelApplyControlledQP7double2miiiiPKiPKdd
.visible .entry _Z22kernelApplyControlledQP7double2miiiiPKiPKdd(
	.param .u64 .ptr .align 1 _Z22kernelApplyControlledQP7double2miiiiPKiPKdd_param_0,
	.param .u64 _Z22kernelApplyControlledQP7double2miiiiPKiPKdd_param_1,
	.param .u32 _Z22kernelApplyControlledQP7double2miiiiPKiPKdd_param_2,
	.param .u32 _Z22kernelApplyControlledQP7double2miiiiPKiPKdd_param_3,
	.param .u32 _Z22kernelApplyControlledQP7double2miiiiPKiPKdd_param_4,
	.param .u32 _Z22kernelApplyControlledQP7double2miiiiPKiPKdd_param_5,
	.param .u64 .ptr .align 1 _Z22kernelApplyControlledQP7double2miiiiPKiPKdd_param_6,
	.param .u64 .ptr .align 1 _Z22kernelApplyControlledQP7double2miiiiPKiPKdd_param_7,
	.param .f64 _Z22kernelApplyControlledQP7double2miiiiPKiPKdd_param_8
)
{
	.reg .pred 	%p<41>;
	.reg .b32 	%r<272>;
	.reg .b64 	%rd<241>;
	.reg .b64 	%fd<151>;

	ld.param.u64 	%rd49, [_Z22kernelApplyControlledQP7double2miiiiPKiPKdd_param_0];
	ld.param.u64 	%rd50, [_Z22kernelApplyControlledQP7double2miiiiPKiPKdd_param_1];
	ld.param.u32 	%r251, [_Z22kernelApplyControlledQP7double2miiiiPKiPKdd_param_2];
	ld.param.u32 	%r66, [_Z22kernelApplyControlledQP7double2miiiiPKiPKdd_param_3];
	ld.param.u32 	%r67, [_Z22kernelApplyControlledQP7double2miiiiPKiPKdd_param_4];
	ld.param.u32 	%r68, [_Z22kernelApplyControlledQP7double2miiiiPKiPKdd_param_5];
	ld.param.u64 	%rd51, [_Z22kernelApplyControlledQP7double2miiiiPKiPKdd_param_6];
	ld.param.u64 	%rd48, [_Z22kernelApplyControlledQP7double2miiiiPKiPKdd_param_7];
	ld.param.f64 	%fd30, [_Z22kernelApplyControlledQP7double2miiiiPKiPKdd_param_8];
	cvta.to.global.u64 	%rd1, %rd49;
	cvta.to.global.u64 	%rd2, %rd51;
	mov.u32 	%r69, %ctaid.x;
	mov.u32 	%r70, %ntid.x;
	mov.u32 	%r71, %tid.x;
	mad.lo.s32 	%r72, %r69, %r70, %r71;
	cvt.u64.u32 	%rd3, %r72;
	setp.le.u64 	%p1, %rd50, %rd3;
	@%p1 bra 	$L__BB4_62;
	cvta.to.global.u64 	%rd53, %rd48;
	mul.wide.s32 	%rd54, %r251, 4;
	add.s64 	%rd55, %rd2, %rd54;
	ld.global.u32 	%r73, [%rd55];
	mov.b32 	%r74, 1;
	shl.b32 	%r1, %r74, %r73;
	mul.wide.s32 	%rd56, %r251, 8;
	add.s64 	%rd57, %rd53, %rd56;
	ld.global.f64 	%fd1, [%rd57];
	add.s32 	%r254, %r251, 1;
	setp.ge.s32 	%p2, %r254, %r68;
	mov.b64 	%rd227, 1;
	@%p2 bra 	$L__BB4_15;
	not.b32 	%r75, %r251;
	add.s32 	%r3, %r68, %r75;
	sub.s32 	%r76, %r68, %r251;
	add.s32 	%r77, %r76, -2;
	and.b32  	%r4, %r3, 15;
	setp.lt.u32 	%p3, %r77, 15;
	mov.b64 	%rd227, 1;
	@%p3 bra 	$L__BB4_6;
	and.b32  	%r78, %r3, -16;
	neg.s32 	%r250, %r78;
	add.s64 	%rd4, %rd2, 32;
	mov.b64 	%rd227, 1;
$L__BB4_4:
	.pragma "nounroll";
	mul.wide.s32 	%rd61, %r254, 4;
	add.s64 	%rd62, %rd4, %rd61;
	ld.global.u32 	%r79, [%rd62+-32];
	mov.b32 	%r80, 1;
	shl.b32 	%r81, %r80, %r79;
	cvt.s64.s32 	%rd63, %r81;
	mul.lo.s64 	%rd64, %rd227, %rd63;
	ld.global.u32 	%r82, [%rd62+-28];
	shl.b32 	%r83, %r80, %r82;
	cvt.s64.s32 	%rd65, %r83;
	mul.lo.s64 	%rd66, %rd64, %rd65;
	ld.global.u32 	%r84, [%rd62+-24];
	shl.b32 	%r85, %r80, %r84;
	cvt.s64.s32 	%rd67, %r85;
	mul.lo.s64 	%rd68, %rd66, %rd67;
	ld.global.u32 	%r86, [%rd62+-20];
	shl.b32 	%r87, %r80, %r86;
	cvt.s64.s32 	%rd69, %r87;
	mul.lo.s64 	%rd70, %rd68, %rd69;
	ld.global.u32 	%r88, [%rd62+-16];
	shl.b32 	%r89, %r80, %r88;
	cvt.s64.s32 	%rd71, %r89;
	mul.lo.s64 	%rd72, %rd70, %rd71;
	ld.global.u32 	%r90, [%rd62+-12];
	shl.b32 	%r91, %r80, %r90;
	cvt.s64.s32 	%rd73, %r91;
	mul.lo.s64 	%rd74, %rd72, %rd73;
	ld.global.u32 	%r92, [%rd62+-8];
	shl.b32 	%r93, %r80, %r92;
	cvt.s64.s32 	%rd75, %r93;
	mul.lo.s64 	%rd76, %rd74, %rd75;
	ld.global.u32 	%r94, [%rd62+-4];
	shl.b32 	%r95, %r80, %r94;
	cvt.s64.s32 	%rd77, %r95;
	mul.lo.s64 	%rd78, %rd76, %rd77;
	ld.global.u32 	%r96, [%rd62];
	shl.b32 	%r97, %r80, %r96;
	cvt.s64.s32 	%rd79, %r97;
	mul.lo.s64 	%rd80, %rd78, %rd79;
	ld.global.u32 	%r98, [%rd62+4];
	shl.b32 	%r99, %r80, %r98;
	cvt.s64.s32 	%rd81, %r99;
	mul.lo.s64 	%rd82, %rd80, %rd81;
	ld.global.u32 	%r100, [%rd62+8];
	shl.b32 	%r101, %r80, %r100;
	cvt.s64.s32 	%rd83, %r101;
	mul.lo.s64 	%rd84, %rd82, %rd83;
	ld.global.u32 	%r102, [%rd62+12];
	shl.b32 	%r103, %r80, %r102;
	cvt.s64.s32 	%rd85, %r103;
	mul.lo.s64 	%rd86, %rd84, %rd85;
	ld.global.u32 	%r104, [%rd62+16];
	shl.b32 	%r105, %r80, %r104;
	cvt.s64.s32 	%rd87, %r105;
	mul.lo.s64 	%rd88, %rd86, %rd87;
	ld.global.u32 	%r106, [%rd62+20];
	shl.b32 	%r107, %r80, %r106;
	cvt.s64.s32 	%rd89, %r107;
	mul.lo.s64 	%rd90, %rd88, %rd89;
	ld.global.u32 	%r108, [%rd62+24];
	shl.b32 	%r109, %r80, %r108;
	cvt.s64.s32 	%rd91, %r109;
	mul.lo.s64 	%rd92, %rd90, %rd91;
	ld.global.u32 	%r110, [%rd62+28];
	shl.b32 	%r111, %r80, %r110;
	cvt.s64.s32 	%rd93, %r111;
	mul.lo.s64 	%rd227, %rd92, %rd93;
	add.s32 	%r254, %r254, 16;
	add.s32 	%r251, %r251, 16;
	add.s32 	%r250, %r250, 16;
	setp.ne.s32 	%p4, %r250, 0;
	@%p4 bra 	$L__BB4_4;
	add.s32 	%r254, %r251, 1;
$L__BB4_6:
	setp.eq.s32 	%p5, %r4, 0;
	@%p5 bra 	$L__BB4_15;
	and.b32  	%r14, %r3, 7;
	setp.lt.u32 	%p6, %r4, 8;
	@%p6 bra 	$L__BB4_9;
	mul.wide.s32 	%rd95, %r254, 4;
	add.s64 	%rd96, %rd2, %rd95;
	ld.global.u32 	%r112, [%rd96];
	mov.b32 	%r113, 1;
	shl.b32 	%r114, %r113, %r112;
	cvt.s64.s32 	%rd97, %r114;
	mul.lo.s64 	%rd98, %rd227, %rd97;
	ld.global.u32 	%r115, [%rd96+4];
	shl.b32 	%r116, %r113, %r115;
	cvt.s64.s32 	%rd99, %r116;
	mul.lo.s64 	%rd100, %rd98, %rd99;
	ld.global.u32 	%r117, [%rd96+8];
	shl.b32 	%r118, %r113, %r117;
	cvt.s64.s32 	%rd101, %r118;
	mul.lo.s64 	%rd102, %rd100, %rd101;
	ld.global.u32 	%r119, [%rd96+12];
	shl.b32 	%r120, %r113, %r119;
	cvt.s64.s32 	%rd103, %r120;
	mul.lo.s64 	%rd104, %rd102, %rd103;
	ld.global.u32 	%r121, [%rd96+16];
	shl.b32 	%r122, %r113, %r121;
	cvt.s64.s32 	%rd105, %r122;
	mul.lo.s64 	%rd106, %rd104, %rd105;
	ld.global.u32 	%r123, [%rd96+20];
	shl.b32 	%r124, %r113, %r123;
	cvt.s64.s32 	%rd107, %r124;
	mul.lo.s64 	%rd108, %rd106, %rd107;
	ld.global.u32 	%r125, [%rd96+24];
	shl.b32 	%r126, %r113, %r125;
	cvt.s64.s32 	%rd109, %r126;
	mul.lo.s64 	%rd110, %rd108, %rd109;
	ld.global.u32 	%r127, [%rd96+28];
	shl.b32 	%r128, %r113, %r127;
	cvt.s64.s32 	%rd111, %r128;
	mul.lo.s64 	%rd227, %rd110, %rd111;
	add.s32 	%r254, %r254, 8;
$L__BB4_9:
	setp.eq.s32 	%p7, %r14, 0;
	@%p7 bra 	$L__BB4_15;
	and.b32  	%r17, %r3, 3;
	setp.lt.u32 	%p8, %r14, 4;
	@%p8 bra 	$L__BB4_12;
	mul.wide.s32 	%rd113, %r254, 4;
	add.s64 	%rd114, %rd2, %rd113;
	ld.global.u32 	%r129, [%rd114];
	mov.b32 	%r130, 1;
	shl.b32 	%r131, %r130, %r129;
	cvt.s64.s32 	%rd115, %r131;
	mul.lo.s64 	%rd116, %rd227, %rd115;
	ld.global.u32 	%r132, [%rd114+4];
	shl.b32 	%r133, %r130, %r132;
	cvt.s64.s32 	%rd117, %r133;
	mul.lo.s64 	%rd118, %rd116, %rd117;
	ld.global.u32 	%r134, [%rd114+8];
	shl.b32 	%r135, %r130, %r134;
	cvt.s64.s32 	%rd119, %r135;
	mul.lo.s64 	%rd120, %rd118, %rd119;
	ld.global.u32 	%r136, [%rd114+12];
	shl.b32 	%r137, %r130, %r136;
	cvt.s64.s32 	%rd121, %r137;
	mul.lo.s64 	%rd227, %rd120, %rd121;
	add.s32 	%r254, %r254, 4;
$L__BB4_12:
	setp.eq.s32 	%p9, %r17, 0;
	@%p9 bra 	$L__BB4_15;
	neg.s32 	%r256, %r17;
$L__BB4_14:
	.pragma "nounroll";
	mul.wide.s32 	%rd122, %r254, 4;
	add.s64 	%rd123, %rd2, %rd122;
	ld.global.u32 	%r138, [%rd123];
	mov.b32 	%r139, 1;
	shl.b32 	%r140, %r139, %r138;
	cvt.s64.s32 	%rd124, %r140;
	mul.lo.s64 	%rd227, %rd227, %rd124;
	add.s32 	%r254, %r254, 1;
	add.s32 	%r256, %r256, 1;
	setp.ne.s32 	%p10, %r256, 0;
	@%p10 bra 	$L__BB4_14;
$L__BB4_15:
	cvt.s64.s32 	%rd18, %r1;
	and.b64  	%rd125, %rd227, -4294967296;
	setp.ne.s64 	%p11, %rd125, 0;
	@%p11 bra 	$L__BB4_17;
	cvt.u32.u64 	%r141, %rd227;
	cvt.u32.u64 	%r142, %rd3;
	div.u32 	%r143, %r142, %r141;
	cvt.u64.u32 	%rd228, %r143;
	bra.uni 	$L__BB4_18;
$L__BB4_17:
	div.u64 	%rd228, %rd3, %rd227;
$L__BB4_18:
	and.b64  	%rd126, %rd18, -4294967296;
	setp.ne.s64 	%p12, %rd126, 0;
	@%p12 bra 	$L__BB4_20;
	cvt.u32.u64 	%r144, %rd18;
	cvt.u32.u64 	%r145, %rd228;
	rem.u32 	%r146, %r145, %r144;
	cvt.u64.u32 	%rd229, %r146;
	bra.uni 	$L__BB4_21;
$L__BB4_20:
	rem.u64 	%rd229, %rd228, %rd18;
$L__BB4_21:
	add.s32 	%r262, %r66, 1;
	setp.ge.s32 	%p13, %r262, %r68;
	mov.b64 	%rd238, 1;
	@%p13 bra 	$L__BB4_35;
	not.b32 	%r147, %r66;
	add.s32 	%r26, %r68, %r147;
	sub.s32 	%r148, %r68, %r66;
	add.s32 	%r149, %r148, -2;
	and.b32  	%r27, %r26, 15;
	setp.lt.u32 	%p14, %r149, 15;
	mov.b64 	%rd238, 1;
	@%p14 bra 	$L__BB4_26;
	and.b32  	%r150, %r26, -16;
	neg.s32 	%r258, %r150;
	add.s64 	%rd25, %rd2, 32;
	mov.b64 	%rd238, 1;
	mov.u32 	%r259, %r66;
$L__BB4_24:
	.pragma "nounroll";
	mul.wide.s32 	%rd131, %r262, 4;
	add.s64 	%rd132, %rd25, %rd131;
	ld.global.u32 	%r151, [%rd132+-32];
	mov.b32 	%r152, 1;
	shl.b32 	%r153, %r152, %r151;
	cvt.s64.s32 	%rd133, %r153;
	mul.lo.s64 	%rd134, %rd238, %rd133;
	ld.global.u32 	%r154, [%rd132+-28];
	shl.b32 	%r155, %r152, %r154;
	cvt.s64.s32 	%rd135, %r155;
	mul.lo.s64 	%rd136, %rd134, %rd135;
	ld.global.u32 	%r156, [%rd132+-24];
	shl.b32 	%r157, %r152, %r156;
	cvt.s64.s32 	%rd137, %r157;
	mul.lo.s64 	%rd138, %rd136, %rd137;
	ld.global.u32 	%r158, [%rd132+-20];
	shl.b32 	%r159, %r152, %r158;
	cvt.s64.s32 	%rd139, %r159;
	mul.lo.s64 	%rd140, %rd138, %rd139;
	ld.global.u32 	%r160, [%rd132+-16];
	shl.b32 	%r161, %r152, %r160;
	cvt.s64.s32 	%rd141, %r161;
	mul.lo.s64 	%rd142, %rd140, %rd141;
	ld.global.u32 	%r162, [%rd132+-12];
	shl.b32 	%r163, %r152, %r162;
	cvt.s64.s32 	%rd143, %r163;
	mul.lo.s64 	%rd144, %rd142, %rd143;
	ld.global.u32 	%r164, [%rd132+-8];
	shl.b32 	%r165, %r152, %r164;
	cvt.s64.s32 	%rd145, %r165;
	mul.lo.s64 	%rd146, %rd144, %rd145;
	ld.global.u32 	%r166, [%rd132+-4];
	shl.b32 	%r167, %r152, %r166;
	cvt.s64.s32 	%rd147, %r167;
	mul.lo.s64 	%rd148, %rd146, %rd147;
	ld.global.u32 	%r168, [%rd132];
	shl.b32 	%r169, %r152, %r168;
	cvt.s64.s32 	%rd149, %r169;
	mul.lo.s64 	%rd150, %rd148, %rd149;
	ld.global.u32 	%r170, [%rd132+4];
	shl.b32 	%r171, %r152, %r170;
	cvt.s64.s32 	%rd151, %r171;
	mul.lo.s64 	%rd152, %rd150, %rd151;
	ld.global.u32 	%r172, [%rd132+8];
	shl.b32 	%r173, %r152, %r172;
	cvt.s64.s32 	%rd153, %r173;
	mul.lo.s64 	%rd154, %rd152, %rd153;
	ld.global.u32 	%r174, [%rd132+12];
	shl.b32 	%r175, %r152, %r174;
	cvt.s64.s32 	%rd155, %r175;
	mul.lo.s64 	%rd156, %rd154, %rd155;
	ld.global.u32 	%r176, [%rd132+16];
	shl.b32 	%r177, %r152, %r176;
	cvt.s64.s32 	%rd157, %r177;
	mul.lo.s64 	%rd158, %rd156, %rd157;
	ld.global.u32 	%r178, [%rd132+20];
	shl.b32 	%r179, %r152, %r178;
	cvt.s64.s32 	%rd159, %r179;
	mul.lo.s64 	%rd160, %rd158, %rd159;
	ld.global.u32 	%r180, [%rd132+24];
	shl.b32 	%r181, %r152, %r180;
	cvt.s64.s32 	%rd161, %r181;
	mul.lo.s64 	%rd162, %rd160, %rd161;
	ld.global.u32 	%r182, [%rd132+28];
	shl.b32 	%r183, %r152, %r182;
	cvt.s64.s32 	%rd163, %r183;
	mul.lo.s64 	%rd238, %rd162, %rd163;
	add.s32 	%r262, %r262, 16;
	add.s32 	%r259, %r259, 16;
	add.s32 	%r258, %r258, 16;
	setp.ne.s32 	%p15, %r258, 0;
	@%p15 bra 	$L__BB4_24;
	add.s32 	%r262, %r259, 1;
$L__BB4_26:
	setp.eq.s32 	%p16, %r27, 0;
	@%p16 bra 	$L__BB4_35;
	and.b32  	%r37, %r26, 7;
	setp.lt.u32 	%p17, %r27, 8;
	@%p17 bra 	$L__BB4_29;
	mul.wide.s32 	%rd165, %r262, 4;
	add.s64 	%rd166, %rd2, %rd165;
	ld.global.u32 	%r184, [%rd166];
	mov.b32 	%r185, 1;
	shl.b32 	%r186, %r185, %r184;
	cvt.s64.s32 	%rd167, %r186;
	mul.lo.s64 	%rd168, %rd238, %rd167;
	ld.global.u32 	%r187, [%rd166+4];
	shl.b32 	%r188, %r185, %r187;
	cvt.s64.s32 	%rd169, %r188;
	mul.lo.s64 	%rd170, %rd168, %rd169;
	ld.global.u32 	%r189, [%rd166+8];
	shl.b32 	%r190, %r185, %r189;
	cvt.s64.s32 	%rd171, %r190;
	mul.lo.s64 	%rd172, %rd170, %rd171;
	ld.global.u32 	%r191, [%rd166+12];
	shl.b32 	%r192, %r185, %r191;
	cvt.s64.s32 	%rd173, %r192;
	mul.lo.s64 	%rd174, %rd172, %rd173;
	ld.global.u32 	%r193, [%rd166+16];
	shl.b32 	%r194, %r185, %r193;
	cvt.s64.s32 	%rd175, %r194;
	mul.lo.s64 	%rd176, %rd174, %rd175;
	ld.global.u32 	%r195, [%rd166+20];
	shl.b32 	%r196, %r185, %r195;
	cvt.s64.s32 	%rd177, %r196;
	mul.lo.s64 	%rd178, %rd176, %rd177;
	ld.global.u32 	%r197, [%rd166+24];
	shl.b32 	%r198, %r185, %r197;
	cvt.s64.s32 	%rd179, %r198;
	mul.lo.s64 	%rd180, %rd178, %rd179;
	ld.global.u32 	%r199, [%rd166+28];
	shl.b32 	%r200, %r185, %r199;
	cvt.s64.s32 	%rd181, %r200;
	mul.lo.s64 	%rd238, %rd180, %rd181;
	add.s32 	%r262, %r262, 8;
$L__BB4_29:
	setp.eq.s32 	%p18, %r37, 0;
	@%p18 bra 	$L__BB4_35;
	and.b32  	%r40, %r26, 3;
	setp.lt.u32 	%p19, %r37, 4;
	@%p19 bra 	$L__BB4_32;
	mul.wide.s32 	%rd183, %r262, 4;
	add.s64 	%rd184, %rd2, %rd183;
	ld.global.u32 	%r201, [%rd184];
	mov.b32 	%r202, 1;
	shl.b32 	%r203, %r202, %r201;
	cvt.s64.s32 	%rd185, %r203;
	mul.lo.s64 	%rd186, %rd238, %rd185;
	ld.global.u32 	%r204, [%rd184+4];
	shl.b32 	%r205, %r202, %r204;
	cvt.s64.s32 	%rd187, %r205;
	mul.lo.s64 	%rd188, %rd186, %rd187;
	ld.global.u32 	%r206, [%rd184+8];
	shl.b32 	%r207, %r202, %r206;
	cvt.s64.s32 	%rd189, %r207;
	mul.lo.s64 	%rd190, %rd188, %rd189;
	ld.global.u32 	%r208, [%rd184+12];
	shl.b32 	%r209, %r202, %r208;
	cvt.s64.s32 	%rd191, %r209;
	mul.lo.s64 	%rd238, %rd190, %rd191;
	add.s32 	%r262, %r262, 4;
$L__BB4_32:
	setp.eq.s32 	%p20, %r40, 0;
	@%p20 bra 	$L__BB4_35;
	neg.s32 	%r264, %r40;
$L__BB4_34:
	.pragma "nounroll";
	mul.wide.s32 	%rd192, %r262, 4;
	add.s64 	%rd193, %rd2, %rd192;
	ld.global.u32 	%r210, [%rd193];
	mov.b32 	%r211, 1;
	shl.b32 	%r212, %r211, %r210;
	cvt.s64.s32 	%rd194, %r212;
	mul.lo.s64 	%rd238, %rd238, %rd194;
	add.s32 	%r262, %r262, 1;
	add.s32 	%r264, %r264, 1;
	setp.ne.s32 	%p21, %r264, 0;
	@%p21 bra 	$L__BB4_34;
$L__BB4_35:
	mul.wide.s32 	%rd195, %r66, 4;
	add.s64 	%rd196, %rd2, %rd195;
	ld.global.u32 	%r48, [%rd196];
	mov.b32 	%r213, 1;
	shl.b32 	%r214, %r213, %r48;
	cvt.s64.s32 	%rd39, %r214;
	and.b64  	%rd197, %rd238, -4294967296;
	setp.ne.s64 	%p22, %rd197, 0;
	@%p22 bra 	$L__BB4_37;
	cvt.u32.u64 	%r215, %rd238;
	cvt.u32.u64 	%r216, %rd3;
	div.u32 	%r217, %r216, %r215;
	cvt.u64.u32 	%rd239, %r217;
	bra.uni 	$L__BB4_38;
$L__BB4_37:
	div.u64 	%rd239, %rd3, %rd238;
$L__BB4_38:
	and.b64  	%rd198, %rd39, -4294967296;
	setp.ne.s64 	%p23, %rd198, 0;
	@%p23 bra 	$L__BB4_40;
	cvt.u32.u64 	%r218, %rd39;
	cvt.u32.u64 	%r219, %rd239;
	rem.u32 	%r220, %r219, %r218;
	cvt.u64.u32 	%rd240, %r220;
	bra.uni 	$L__BB4_41;
$L__BB4_40:
	rem.u64 	%rd240, %rd239, %rd39;
$L__BB4_41:
	not.b32 	%r221, %r67;
	add.s32 	%r222, %r48, %r221;
	mov.b32 	%r223, 1;
	shl.b32 	%r224, %r223, %r222;
	cvt.u32.u64 	%r225, %rd229;
	shr.u32 	%r226, %r1, 31;
	add.s32 	%r227, %r1, %r226;
	shr.s32 	%r228, %r227, 1;
	sub.s32 	%r229, %r225, %r228;
	cvt.rn.f64.s32 	%fd31, %r229;
	mul.f64 	%fd32, %fd1, %fd31;
	mul.f64 	%fd2, %fd30, %fd32;
	cvt.s64.s32 	%rd199, %r224;
	and.b64  	%rd200, %rd240, %rd199;
	setp.eq.s64 	%p24, %rd200, 0;
	@%p24 bra 	$L__BB4_52;
	shl.b64 	%rd201, %rd3, 4;
	add.s64 	%rd46, %rd1, %rd201;
	ld.global.v2.f64 	{%fd4, %fd3}, [%rd46];
	neg.f64 	%fd5, %fd2;
	abs.f64 	%fd6, %fd2;
	setp.neu.f64 	%p25, %fd6, 0d7FF0000000000000;
	@%p25 bra 	$L__BB4_44;
	mov.f64 	%fd38, 0d0000000000000000;
	mul.rn.f64 	%fd146, %fd5, %fd38;
	mov.b32 	%r267, 1;
	bra.uni 	$L__BB4_47;
$L__BB4_44:
	mul.f64 	%fd33, %fd2, 0dBFE45F306DC9C883;
	cvt.rni.s32.f64 	%r266, %fd33;
	cvt.rn.f64.s32 	%fd34, %r266;
	fma.rn.f64 	%fd35, %fd34, 0dBFF921FB54442D18, %fd5;
	fma.rn.f64 	%fd36, %fd34, 0dBC91A62633145C00, %fd35;
	fma.rn.f64 	%fd146, %fd34, 0dB97B839A252049C0, %fd36;
	setp.ltu.f64 	%p26, %fd6, 0d41E0000000000000;
	@%p26 bra 	$L__BB4_46;
	{ // callseq 6, 0
	.param .b64 param0;
	st.param.f64 	[param0], %fd5;
	.param .align 16 .b8 retval0[16];
	call.uni (retval0), 
	__internal_trig_reduction_slowpathd, 
	(
	param0
	);
	ld.param.f64 	%fd146, [retval0];
	ld.param.b32 	%r266, [retval0+8];
	} // callseq 6
$L__BB4_46:
	add.s32 	%r267, %r266, 1;
$L__BB4_47:
	setp.neu.f64 	%p27, %fd6, 0d7FF0000000000000;
	shl.b32 	%r232, %r267, 6;
	cvt.u64.u32 	%rd202, %r232;
	and.b64  	%rd203, %rd202, 64;
	mov.u64 	%rd204, __cudart_sin_cos_coeffs;
	add.s64 	%rd205, %rd204, %rd203;
	mul.rn.f64 	%fd39, %fd146, %fd146;
	and.b32  	%r233, %r267, 1;
	setp.eq.b32 	%p28, %r233, 1;
	selp.f64 	%fd40, 0dBDA8FF8320FD8164, 0d3DE5DB65F9785EBA, %p28;
	ld.global.nc.v2.f64 	{%fd41, %fd42}, [%rd205];
	fma.rn.f64 	%fd43, %fd40, %fd39, %fd41;
	fma.rn.f64 	%fd44, %fd43, %fd39, %fd42;
	ld.global.nc.v2.f64 	{%fd45, %fd46}, [%rd205+16];
	fma.rn.f64 	%fd47, %fd44, %fd39, %fd45;
	fma.rn.f64 	%fd48, %fd47, %fd39, %fd46;
	ld.global.nc.v2.f64 	{%fd49, %fd50}, [%rd205+32];
	fma.rn.f64 	%fd51, %fd48, %fd39, %fd49;
	fma.rn.f64 	%fd52, %fd51, %fd39, %fd50;
	fma.rn.f64 	%fd53, %fd52, %fd146, %fd146;
	fma.rn.f64 	%fd54, %fd52, %fd39, 0d3FF0000000000000;
	selp.f64 	%fd55, %fd54, %fd53, %p28;
	and.b32  	%r234, %r267, 2;
	setp.eq.s32 	%p29, %r234, 0;
	mov.f64 	%fd56, 0d0000000000000000;
	sub.f64 	%fd57, %fd56, %fd55;
	selp.f64 	%fd12, %fd55, %fd57, %p29;
	@%p27 bra 	$L__BB4_49;
	mov.f64 	%fd63, 0d0000000000000000;
	mul.rn.f64 	%fd147, %fd5, %fd63;
	mov.b32 	%r268, 0;
	bra.uni 	$L__BB4_51;
$L__BB4_49:
	mul.f64 	%fd58, %fd2, 0dBFE45F306DC9C883;
	cvt.rni.s32.f64 	%r268, %fd58;
	cvt.rn.f64.s32 	%fd59, %r268;
	fma.rn.f64 	%fd60, %fd59, 0dBFF921FB54442D18, %fd5;
	fma.rn.f64 	%fd61, %fd59, 0dBC91A62633145C00, %fd60;
	fma.rn.f64 	%fd147, %fd59, 0dB97B839A252049C0, %fd61;
	setp.ltu.f64 	%p30, %fd6, 0d41E0000000000000;
	@%p30 bra 	$L__BB4_51;
	{ // callseq 7, 0
	.param .b64 param0;
	st.param.f64 	[param0], %fd5;
	.param .align 16 .b8 retval0[16];
	call.uni (retval0), 
	__internal_trig_reduction_slowpathd, 
	(
	param0
	);
	ld.param.f64 	%fd147, [retval0];
	ld.param.b32 	%r268, [retval0+8];
	} // callseq 7
$L__BB4_51:
	shl.b32 	%r237, %r268, 6;
	cvt.u64.u32 	%rd206, %r237;
	and.b64  	%rd207, %rd206, 64;
	add.s64 	%rd209, %rd204, %rd207;
	mul.rn.f64 	%fd64, %fd147, %fd147;
	and.b32  	%r238, %r268, 1;
	setp.eq.b32 	%p31, %r238, 1;
	selp.f64 	%fd65, 0dBDA8FF8320FD8164, 0d3DE5DB65F9785EBA, %p31;
	ld.global.nc.v2.f64 	{%fd66, %fd67}, [%rd209];
	fma.rn.f64 	%fd68, %fd65, %fd64, %fd66;
	fma.rn.f64 	%fd69, %fd68, %fd64, %fd67;
	ld.global.nc.v2.f64 	{%fd70, %fd71}, [%rd209+16];
	fma.rn.f64 	%fd72, %fd69, %fd64, %fd70;
	fma.rn.f64 	%fd73, %fd72, %fd64, %fd71;
	ld.global.nc.v2.f64 	{%fd74, %fd75}, [%rd209+32];
	fma.rn.f64 	%fd76, %fd73, %fd64, %fd74;
	fma.rn.f64 	%fd77, %fd76, %fd64, %fd75;
	fma.rn.f64 	%fd78, %fd77, %fd147, %fd147;
	fma.rn.f64 	%fd79, %fd77, %fd64, 0d3FF0000000000000;
	selp.f64 	%fd80, %fd79, %fd78, %p31;
	and.b32  	%r239, %r268, 2;
	setp.eq.s32 	%p32, %r239, 0;
	mov.f64 	%fd81, 0d0000000000000000;
	sub.f64 	%fd82, %fd81, %fd80;
	selp.f64 	%fd83, %fd80, %fd82, %p32;
	mul.f64 	%fd84, %fd4, %fd12;
	mul.f64 	%fd85, %fd3, %fd83;
	sub.f64 	%fd86, %fd84, %fd85;
	mul.f64 	%fd87, %fd4, %fd83;
	fma.rn.f64 	%fd88, %fd3, %fd12, %fd87;
	st.global.v2.f64 	[%rd46], {%fd86, %fd88};
	bra.uni 	$L__BB4_62;
$L__BB4_52:
	shl.b64 	%rd210, %rd3, 4;
	add.s64 	%rd47, %rd1, %rd210;
	ld.global.v2.f64 	{%fd18, %fd17}, [%rd47];
	abs.f64 	%fd19, %fd2;
	setp.neu.f64 	%p33, %fd19, 0d7FF0000000000000;
	@%p33 bra 	$L__BB4_54;
	mov.f64 	%fd94, 0d0000000000000000;
	mul.rn.f64 	%fd149, %fd2, %fd94;
	mov.b32 	%r270, 1;
	bra.uni 	$L__BB4_57;
$L__BB4_54:
	mul.f64 	%fd89, %fd2, 0d3FE45F306DC9C883;
	cvt.rni.s32.f64 	%r269, %fd89;
	cvt.rn.f64.s32 	%fd90, %r269;
	fma.rn.f64 	%fd91, %fd90, 0dBFF921FB54442D18, %fd2;
	fma.rn.f64 	%fd92, %fd90, 0dBC91A62633145C00, %fd91;
	fma.rn.f64 	%fd149, %fd90, 0dB97B839A252049C0, %fd92;
	setp.ltu.f64 	%p34, %fd19, 0d41E0000000000000;
	@%p34 bra 	$L__BB4_56;
	{ // callseq 8, 0
	.param .b64 param0;
	st.param.f64 	[param0], %fd2;
	.param .align 16 .b8 retval0[16];
	call.uni (retval0), 
	__internal_trig_reduction_slowpathd, 
	(
	param0
	);
	ld.param.f64 	%fd149, [retval0];
	ld.param.b32 	%r269, [retval0+8];
	} // callseq 8
$L__BB4_56:
	add.s32 	%r270, %r269, 1;
$L__BB4_57:
	setp.neu.f64 	%p35, %fd19, 0d7FF0000000000000;
	shl.b32 	%r242, %r270, 6;
	cvt.u64.u32 	%rd211, %r242;
	and.b64  	%rd212, %rd211, 64;
	mov.u64 	%rd213, __cudart_sin_cos_coeffs;
	add.s64 	%rd214, %rd213, %rd212;
	mul.rn.f64 	%fd95, %fd149, %fd149;
	and.b32  	%r243, %r270, 1;
	setp.eq.b32 	%p36, %r243, 1;
	selp.f64 	%fd96, 0dBDA8FF8320FD8164, 0d3DE5DB65F9785EBA, %p36;
	ld.global.nc.v2.f64 	{%fd97, %fd98}, [%rd214];
	fma.rn.f64 	%fd99, %fd96, %fd95, %fd97;
	fma.rn.f64 	%fd100, %fd99, %fd95, %fd98;
	ld.global.nc.v2.f64 	{%fd101, %fd102}, [%rd214+16];
	fma.rn.f64 	%fd103, %fd100, %fd95, %fd101;
	fma.rn.f64 	%fd104, %fd103, %fd95, %fd102;
	ld.global.nc.v2.f64 	{%fd105, %fd106}, [%rd214+32];
	fma.rn.f64 	%fd107, %fd104, %fd95, %fd105;
	fma.rn.f64 	%fd108, %fd107, %fd95, %fd106;
	fma.rn.f64 	%fd109, %fd108, %fd149, %fd149;
	fma.rn.f64 	%fd110, %fd108, %fd95, 0d3FF0000000000000;
	selp.f64 	%fd111, %fd110, %fd109, %p36;
	and.b32  	%r244, %r270, 2;
	setp.eq.s32 	%p37, %r244, 0;
	mov.f64 	%fd112, 0d0000000000000000;
	sub.f64 	%fd113, %fd112, %fd111;
	selp.f64 	%fd25, %fd111, %fd113, %p37;
	@%p35 bra 	$L__BB4_59;
	mov.f64 	%fd119, 0d0000000000000000;
	mul.rn.f64 	%fd150, %fd2, %fd119;
	mov.b32 	%r271, 0;
	bra.uni 	$L__BB4_61;
$L__BB4_59:
	mul.f64 	%fd114, %fd2, 0d3FE45F306DC9C883;
	cvt.rni.s32.f64 	%r271, %fd114;
	cvt.rn.f64.s32 	%fd115, %r271;
	fma.rn.f64 	%fd116, %fd115, 0dBFF921FB54442D18, %fd2;
	fma.rn.f64 	%fd117, %fd115, 0dBC91A62633145C00, %fd116;
	fma.rn.f64 	%fd150, %fd115, 0dB97B839A252049C0, %fd117;
	setp.ltu.f64 	%p38, %fd19, 0d41E0000000000000;
	@%p38 bra 	$L__BB4_61;
	{ // callseq 9, 0
	.param .b64 param0;
	st.param.f64 	[param0], %fd2;
	.param .align 16 .b8 retval0[16];
	call.uni (retval0), 
	__internal_trig_reduction_slowpathd, 
	(
	param0
	);
	ld.param.f64 	%fd150, [retval0];
	ld.param.b32 	%r271, [retval0+8];
	} // callseq 9
$L__BB4_61:
	shl.b32 	%r247, %r271, 6;
	cvt.u64.u32 	%rd215, %r247;
	and.b64  	%rd216, %rd215, 64;
	add.s64 	%rd218, %rd213, %rd216;
	mul.rn.f64 	%fd120, %fd150, %fd150;
	and.b32  	%r248, %r271, 1;
	setp.eq.b32 	%p39, %r248, 1;
	selp.f64 	%fd121, 0dBDA8FF8320FD8164, 0d3DE5DB65F9785EBA, %p39;
	ld.global.nc.v2.f64 	{%fd122, %fd123}, [%rd218];
	fma.rn.f64 	%fd124, %fd121, %fd120, %fd122;
	fma.rn.f64 	%fd125, %fd124, %fd120, %fd123;
	ld.global.nc.v2.f64 	{%fd126, %fd127}, [%rd218+16];
	fma.rn.f64 	%fd128, %fd125, %fd120, %fd126;
	fma.rn.f64 	%fd129, %fd128, %fd120, %fd127;
	ld.global.nc.v2.f64 	{%fd130, %fd131}, [%rd218+32];
	fma.rn.f64 	%fd132, %fd129, %fd120, %fd130;
	fma.rn.f64 	%fd133, %fd132, %fd120, %fd131;
	fma.rn.f64 	%fd134, %fd133, %fd150, %fd150;
	fma.rn.f64 	%fd135, %fd133, %fd120, 0d3FF0000000000000;
	selp.f64 	%fd136, %fd135, %fd134, %p39;
	and.b32  	%r249, %r271, 2;
	setp.eq.s32 	%p40, %r249, 0;
	mov.f64 	%fd137, 0d0000000000000000;
	sub.f64 	%fd138, %fd137, %fd136;
	selp.f64 	%fd139, %fd136, %fd138, %p40;
	mul.f64 	%fd140, %fd18, %fd25;
	mul.f64 	%fd141, %fd17, %fd139;
	sub.f64 	%fd142, %fd140, %fd141;
	mul.f64 	%fd143, %fd18, %fd139;
	fma.rn.f64 	%fd144, %fd17, %fd25, %fd143;
	st.global.v2.f64 	[%rd47], {%fd142, %fd144};
$L__BB4_62:
	ret;

}
	// .globl	_Z19kernelPauliRotationP7double2miiiPKiid
.visible .entry _Z19kernelPauliRotationP7double2miiiPKiid(
	.param .u64 .ptr .align 1 _Z19kernelPauliRotationP7double2miiiPKiid_param_0,
	.param .u64 _Z19kernelPauliRotationP7double2miiiPKiid_param_1,
	.param .u32 _Z19kernelPauliRotationP7double2miiiPKiid_param_2,
	.param .u32 _Z19kernelPauliRotationP7double2miiiPKiid_param_3,
	.param .u32 _Z19kernelPauliRotationP7double2miiiPKiid_param_4,
	.param .u64 .ptr .align 1 _Z19kernelPauliRotationP7double2miiiPKiid_param_5,
	.param .u32 _Z19kernelPauliRotationP7double2miiiPKiid_param_6,
	.param .f64 _Z19kernelPauliRotationP7double2miiiPKiid_param_7
)
{
	.reg .pred 	%p<23>;
	.reg .b32 	%r<143>;
	.reg .b64 	%rd<151>;
	.reg .b64 	%fd<110>;

	ld.param.u64 	%rd34, [_Z19kernelPauliRotationP7double2miiiPKiid_param_0];
	ld.param.u64 	%rd35, [_Z19kernelPauliRotationP7double2miiiPKiid_param_1];
	ld.param.u32 	%r133, [_Z19kernelPauliRotationP7double2miiiPKiid_param_2];
	ld.param.u32 	%r34, [_Z19kernelPauliRotationP7double2miiiPKiid_param_3];
	ld.param.u32 	%r35, [_Z19kernelPauliRotationP7double2miiiPKiid_param_4];
	ld.param.u64 	%rd36, [_Z19kernelPauliRotationP7double2miiiPKiid_param_5];
	ld.param.u32 	%r36, [_Z19kernelPauliRotationP7double2miiiPKiid_param_6];
	ld.param.f64 	%fd34, [_Z19kernelPauliRotationP7double2miiiPKiid_param_7];
	cvta.to.global.u64 	%rd1, %rd36;
	mov.u32 	%r37, %ctaid.x;
	mov.u32 	%r38, %ntid.x;
	mov.u32 	%r39, %tid.x;
	mad.lo.s32 	%r40, %r37, %r38, %r39;
	cvt.u64.u32 	%rd2, %r40;
	shr.u64 	%rd37, %rd35, 1;
	setp.le.u64 	%p1, %rd37, %rd2;
	@%p1 bra 	$L__BB5_36;
	mul.wide.s32 	%rd39, %r133, 4;
	add.s64 	%rd40, %rd1, %rd39;
	ld.global.u32 	%r1, [%rd40];
	add.s32 	%r136, %r133, 1;
	setp.ge.s32 	%p2, %r136, %r35;
	mov.b64 	%rd146, 1;
	@%p2 bra 	$L__BB5_15;
	not.b32 	%r41, %r133;
	add.s32 	%r3, %r35, %r41;
	sub.s32 	%r42, %r35, %r133;
	add.s32 	%r43, %r42, -2;
	and.b32  	%r4, %r3, 15;
	setp.lt.u32 	%p3, %r43, 15;
	mov.b64 	%rd146, 1;
	@%p3 bra 	$L__BB5_6;
	and.b32  	%r44, %r3, -16;
	neg.s32 	%r132, %r44;
	add.s64 	%rd3, %rd1, 32;
	mov.b64 	%rd146, 1;
$L__BB5_4:
	.pragma "nounroll";
	mul.wide.s32 	%rd44, %r136, 4;
	add.s64 	%rd45, %rd3, %rd44;
	ld.global.u32 	%r45, [%rd45+-32];
	mov.b32 	%r46, 1;
	shl.b32 	%r47, %r46, %r45;
	cvt.s64.s32 	%rd46, %r47;
	mul.lo.s64 	%rd47, %rd146, %rd46;
	ld.global.u32 	%r48, [%rd45+-28];
	shl.b32 	%r49, %r46, %r48;
	cvt.s64.s32 	%rd48, %r49;
	mul.lo.s64 	%rd49, %rd47, %rd48;
	ld.global.u32 	%r50, [%rd45+-24];
	shl.b32 	%r51, %r46, %r50;
	cvt.s64.s32 	%rd50, %r51;
	mul.lo.s64 	%rd51, %rd49, %rd50;
	ld.global.u32 	%r52, [%rd45+-20];
	shl.b32 	%r53, %r46, %r52;
	cvt.s64.s32 	%rd52, %r53;
	mul.lo.s64 	%rd53, %rd51, %rd52;
	ld.global.u32 	%r54, [%rd45+-16];
	shl.b32 	%r55, %r46, %r54;
	cvt.s64.s32 	%rd54, %r55;
	mul.lo.s64 	%rd55, %rd53, %rd54;
	ld.global.u32 	%r56, [%rd45+-12];
	shl.b32 	%r57, %r46, %r56;
	cvt.s64.s32 	%rd56, %r57;
	mul.lo.s64 	%rd57, %rd55, %rd56;
	ld.global.u32 	%r58, [%rd45+-8];
	shl.b32 	%r59, %r46, %r58;
	cvt.s64.s32 	%rd58, %r59;
	mul.lo.s64 	%rd59, %rd57, %rd58;
	ld.global.u32 	%r60, [%rd45+-4];
	shl.b32 	%r61, %r46, %r60;
	cvt.s64.s32 	%rd60, %r61;
	mul.lo.s64 	%rd61, %rd59, %rd60;
	ld.global.u32 	%r62, [%rd45];
	shl.b32 	%r63, %r46, %r62;
	cvt.s64.s32 	%rd62, %r63;
	mul.lo.s64 	%rd63, %rd61, %rd62;
	ld.global.u32 	%r64, [%rd45+4];
	shl.b32 	%r65, %r46, %r64;
	cvt.s64.s32 	%rd64, %r65;
	mul.lo.s64 	%rd65, %rd63, %rd64;
	ld.global.u32 	%r66, [%rd45+8];
	shl.b32 	%r67, %r46, %r66;
	cvt.s64.s32 	%rd66, %r67;
	mul.lo.s64 	%rd67, %rd65, %rd66;
	ld.global.u32 	%r68, [%rd45+12];
	shl.b32 	%r69, %r46, %r68;
	cvt.s64.s32 	%rd68, %r69;
	mul.lo.s64 	%rd69, %rd67, %rd68;
	ld.global.u32 	%r70, [%rd45+16];
	shl.b32 	%r71, %r46, %r70;
	cvt.s64.s32 	%rd70, %r71;
	mul.lo.s64 	%rd71, %rd69, %rd70;
	ld.global.u32 	%r72, [%rd45+20];
	shl.b32 	%r73, %r46, %r72;
	cvt.s64.s32 	%rd72, %r73;
	mul.lo.s64 	%rd73, %rd71, %rd72;
	ld.global.u32 	%r74, [%rd45+24];
	shl.b32 	%r75, %r46, %r74;
	cvt.s64.s32 	%rd74, %r75;
	mul.lo.s64 	%rd75, %rd73, %rd74;
	ld.global.u32 	%r76, [%rd45+28];
	shl.b32 	%r77, %r46, %r76;
	cvt.s64.s32 	%rd76, %r77;
	mul.lo.s64 	%rd146, %rd75, %rd76;
	add.s32 	%r136, %r136, 16;
	add.s32 	%r133, %r133, 16;
	add.s32 	%r132, %r132, 16;
	setp.ne.s32 	%p4, %r132, 0;
	@%p4 bra 	$L__BB5_4;
	add.s32 	%r136, %r133, 1;
$L__BB5_6:
	setp.eq.s32 	%p5, %r4, 0;
	@%p5 bra 	$L__BB5_15;
	and.b32  	%r14, %r3, 7;
	setp.lt.u32 	%p6, %r4, 8;
	@%p6 bra 	$L__BB5_9;
	mul.wide.s32 	%rd78, %r136, 4;
	add.s64 	%rd79, %rd1, %rd78;
	ld.global.u32 	%r78, [%rd79];
	mov.b32 	%r79, 1;
	shl.b32 	%r80, %r79, %r78;
	cvt.s64.s32 	%rd80, %r80;
	mul.lo.s64 	%rd81, %rd146, %rd80;
	ld.global.u32 	%r81, [%rd79+4];
	shl.b32 	%r82, %r79, %r81;
	cvt.s64.s32 	%rd82, %r82;
	mul.lo.s64 	%rd83, %rd81, %rd82;
	ld.global.u32 	%r83, [%rd79+8];
	shl.b32 	%r84, %r79, %r83;
	cvt.s64.s32 	%rd84, %r84;
	mul.lo.s64 	%rd85, %rd83, %rd84;
	ld.global.u32 	%r85, [%rd79+12];
	shl.b32 	%r86, %r79, %r85;
	cvt.s64.s32 	%rd86, %r86;
	mul.lo.s64 	%rd87, %rd85, %rd86;
	ld.global.u32 	%r87, [%rd79+16];
	shl.b32 	%r88, %r79, %r87;
	cvt.s64.s32 	%rd88, %r88;
	mul.lo.s64 	%rd89, %rd87, %rd88;
	ld.global.u32 	%r89, [%rd79+20];
	shl.b32 	%r90, %r79, %r89;
	cvt.s64.s32 	%rd90, %r90;
	mul.lo.s64 	%rd91, %rd89, %rd90;
	ld.global.u32 	%r91, [%rd79+24];
	shl.b32 	%r92, %r79, %r91;
	cvt.s64.s32 	%rd92, %r92;
	mul.lo.s64 	%rd93, %rd91, %rd92;
	ld.global.u32 	%r93, [%rd79+28];
	shl.b32 	%r94, %r79, %r93;
	cvt.s64.s32 	%rd94, %r94;
	mul.lo.s64 	%rd146, %rd93, %rd94;
	add.s32 	%r136, %r136, 8;
$L__BB5_9:
	setp.eq.s32 	%p7, %r14, 0;
	@%p7 bra 	$L__BB5_15;
	and.b32  	%r17, %r3, 3;
	setp.lt.u32 	%p8, %r14, 4;
	@%p8 bra 	$L__BB5_12;
	mul.wide.s32 	%rd96, %r136, 4;
	add.s64 	%rd97, %rd1, %rd96;
	ld.global.u32 	%r95, [%rd97];
	mov.b32 	%r96, 1;
	shl.b32 	%r97, %r96, %r95;
	cvt.s64.s32 	%rd98, %r97;
	mul.lo.s64 	%rd99, %rd146, %rd98;
	ld.global.u32 	%r98, [%rd97+4];
	shl.b32 	%r99, %r96, %r98;
	cvt.s64.s32 	%rd100, %r99;
	mul.lo.s64 	%rd101, %rd99, %rd100;
	ld.global.u32 	%r100, [%rd97+8];
	shl.b32 	%r101, %r96, %r100;
	cvt.s64.s32 	%rd102, %r101;
	mul.lo.s64 	%rd103, %rd101, %rd102;
	ld.global.u32 	%r102, [%rd97+12];
	shl.b32 	%r103, %r96, %r102;
	cvt.s64.s32 	%rd104, %r103;
	mul.lo.s64 	%rd146, %rd103, %rd104;
	add.s32 	%r136, %r136, 4;
$L__BB5_12:
	setp.eq.s32 	%p9, %r17, 0;
	@%p9 bra 	$L__BB5_15;
	neg.s32 	%r138, %r17;
$L__BB5_14:
	.pragma "nounroll";
	mul.wide.s32 	%rd105, %r136, 4;
	add.s64 	%rd106, %rd1, %rd105;
	ld.global.u32 	%r104, [%rd106];
	mov.b32 	%r105, 1;
	shl.b32 	%r106, %r105, %r104;
	cvt.s64.s32 	%rd107, %r106;
	mul.lo.s64 	%rd146, %rd146, %rd107;
	add.s32 	%r136, %r136, 1;
	add.s32 	%r138, %r138, 1;
	setp.ne.s32 	%p10, %r138, 0;
	@%p10 bra 	$L__BB5_14;
$L__BB5_15:
	mov.b32 	%r107, 1;
	shl.b32 	%r108, %r107, %r1;
	cvt.s64.s32 	%rd17, %r108;
	not.b32 	%r109, %r34;
	add.s32 	%r110, %r1, %r109;
	cvt.u64.u32 	%rd18, %r110;
	shr.u64 	%rd108, %rd17, 1;
	mul.lo.s64 	%rd19, %rd146, %rd108;
	and.b64  	%rd109, %rd19, -4294967296;
	setp.ne.s64 	%p11, %rd109, 0;
	@%p11 bra 	$L__BB5_17;
	cvt.u32.u64 	%r111, %rd19;
	cvt.u32.u64 	%r112, %rd2;
	div.u32 	%r113, %r112, %r111;
	mul.lo.s32 	%r114, %r113, %r111;
	sub.s32 	%r115, %r112, %r114;
	cvt.u64.u32 	%rd147, %r113;
	cvt.u64.u32 	%rd148, %r115;
	bra.uni 	$L__BB5_18;
$L__BB5_17:
	div.u64 	%rd147, %rd2, %rd19;
	mul.lo.s64 	%rd110, %rd147, %rd19;
	sub.s64 	%rd148, %rd2, %rd110;
$L__BB5_18:
	or.b64  	%rd111, %rd148, %rd146;
	and.b64  	%rd112, %rd111, -4294967296;
	setp.ne.s64 	%p12, %rd112, 0;
	@%p12 bra 	$L__BB5_20;
	cvt.u32.u64 	%r116, %rd146;
	cvt.u32.u64 	%r117, %rd148;
	div.u32 	%r118, %r117, %r116;
	mul.lo.s32 	%r119, %r118, %r116;
	sub.s32 	%r120, %r117, %r119;
	cvt.u64.u32 	%rd149, %r118;
	cvt.u64.u32 	%rd150, %r120;
	bra.uni 	$L__BB5_21;
$L__BB5_20:
	div.u64 	%rd149, %rd148, %rd146;
	mul.lo.s64 	%rd113, %rd149, %rd146;
	sub.s64 	%rd150, %rd148, %rd113;
$L__BB5_21:
	cvt.u32.u64 	%r121, %rd18;
	mov.b64 	%rd114, 1;
	shl.b64 	%rd115, %rd114, %r121;
	cvta.to.global.u64 	%rd116, %rd34;
	add.s64 	%rd117, %rd115, 4294967295;
	and.b64  	%rd118, %rd117, %rd149;
	neg.s64 	%rd119, %rd115;
	and.b64  	%rd120, %rd149, %rd119;
	shl.b64 	%rd121, %rd120, 1;
	or.b64  	%rd122, %rd121, %rd118;
	or.b64  	%rd123, %rd122, %rd115;
	mul.lo.s64 	%rd124, %rd146, %rd17;
	mad.lo.s64 	%rd125, %rd124, %rd147, %rd150;
	mad.lo.s64 	%rd126, %rd122, %rd146, %rd125;
	mad.lo.s64 	%rd127, %rd123, %rd146, %rd125;
	shl.b64 	%rd128, %rd126, 4;
	add.s64 	%rd32, %rd116, %rd128;
	ld.global.v2.f64 	{%fd1, %fd2}, [%rd32];
	shl.b64 	%rd129, %rd127, 4;
	add.s64 	%rd33, %rd116, %rd129;
	ld.global.v2.f64 	{%fd3, %fd4}, [%rd33];
	mul.f64 	%fd5, %fd34, 0d3FE0000000000000;
	abs.f64 	%fd6, %fd5;
	setp.neu.f64 	%p13, %fd6, 0d7FF0000000000000;
	@%p13 bra 	$L__BB5_23;
	mov.f64 	%fd40, 0d0000000000000000;
	mul.rn.f64 	%fd104, %fd5, %fd40;
	mov.b32 	%r141, 1;
	bra.uni 	$L__BB5_26;
$L__BB5_23:
	mul.f64 	%fd35, %fd5, 0d3FE45F306DC9C883;
	cvt.rni.s32.f64 	%r140, %fd35;
	cvt.rn.f64.s32 	%fd36, %r140;
	fma.rn.f64 	%fd37, %fd36, 0dBFF921FB54442D18, %fd5;
	fma.rn.f64 	%fd38, %fd36, 0dBC91A62633145C00, %fd37;
	fma.rn.f64 	%fd104, %fd36, 0dB97B839A252049C0, %fd38;
	setp.ltu.f64 	%p14, %fd6, 0d41E0000000000000;
	@%p14 bra 	$L__BB5_25;
	{ // callseq 10, 0
	.param .b64 param0;
	st.param.f64 	[param0], %fd5;
	.param .align 16 .b8 retval0[16];
	call.uni (retval0), 
	__internal_trig_reduction_slowpathd, 
	(
	param0
	);
	ld.param.f64 	%fd104, [retval0];
	ld.param.b32 	%r140, [retval0+8];
	} // callseq 10
$L__BB5_25:
	add.s32 	%r141, %r140, 1;
$L__BB5_26:
	setp.neu.f64 	%p15, %fd6, 0d7FF0000000000000;
	shl.b32 	%r124, %r141, 6;
	cvt.u64.u32 	%rd130, %r124;
	and.b64  	%rd131, %rd130, 64;
	mov.u64 	%rd132, __cudart_sin_cos_coeffs;
	add.s64 	%rd133, %rd132, %rd131;
	mul.rn.f64 	%fd41, %fd104, %fd104;
	and.b32  	%r125, %r141, 1;
	setp.eq.b32 	%p16, %r125, 1;
	selp.f64 	%fd42, 0dBDA8FF8320FD8164, 0d3DE5DB65F9785EBA, %p16;
	ld.global.nc.v2.f64 	{%fd43, %fd44}, [%rd133];
	fma.rn.f64 	%fd45, %fd42, %fd41, %fd43;
	fma.rn.f64 	%fd46, %fd45, %fd41, %fd44;
	ld.global.nc.v2.f64 	{%fd47, %fd48}, [%rd133+16];
	fma.rn.f64 	%fd49, %fd46, %fd41, %fd47;
	fma.rn.f64 	%fd50, %fd49, %fd41, %fd48;
	ld.global.nc.v2.f64 	{%fd51, %fd52}, [%rd133+32];
	fma.rn.f64 	%fd53, %fd50, %fd41, %fd51;
	fma.rn.f64 	%fd54, %fd53, %fd41, %fd52;
	fma.rn.f64 	%fd55, %fd54, %fd104, %fd104;
	fma.rn.f64 	%fd56, %fd54, %fd41, 0d3FF0000000000000;
	selp.f64 	%fd57, %fd56, %fd55, %p16;
	and.b32  	%r126, %r141, 2;
	setp.eq.s32 	%p17, %r126, 0;
	mov.f64 	%fd58, 0d0000000000000000;
	sub.f64 	%fd59, %fd58, %fd57;
	selp.f64 	%fd12, %fd57, %fd59, %p17;
	@%p15 bra 	$L__BB5_28;
	mov.f64 	%fd65, 0d0000000000000000;
	mul.rn.f64 	%fd105, %fd5, %fd65;
	mov.b32 	%r142, 0;
	bra.uni 	$L__BB5_30;
$L__BB5_28:
	mul.f64 	%fd60, %fd5, 0d3FE45F306DC9C883;
	cvt.rni.s32.f64 	%r142, %fd60;
	cvt.rn.f64.s32 	%fd61, %r142;
	fma.rn.f64 	%fd62, %fd61, 0dBFF921FB54442D18, %fd5;
	fma.rn.f64 	%fd63, %fd61, 0dBC91A62633145C00, %fd62;
	fma.rn.f64 	%fd105, %fd61, 0dB97B839A252049C0, %fd63;
	setp.ltu.f64 	%p18, %fd6, 0d41E0000000000000;
	@%p18 bra 	$L__BB5_30;
	{ // callseq 11, 0
	.param .b64 param0;
	st.param.f64 	[param0], %fd5;
	.param .align 16 .b8 retval0[16];
	call.uni (retval0), 
	__internal_trig_reduction_slowpathd, 
	(
	param0
	);
	ld.param.f64 	%fd105, [retval0];
	ld.param.b32 	%r142, [retval0+8];
	} // callseq 11
$L__BB5_30:
	shl.b32 	%r129, %r142, 6;
	cvt.u64.u32 	%rd134, %r129;
	and.b64  	%rd135, %rd134, 64;
	add.s64 	%rd137, %rd132, %rd135;
	mul.rn.f64 	%fd66, %fd105, %fd105;
	and.b32  	%r130, %r142, 1;
	setp.eq.b32 	%p19, %r130, 1;
	selp.f64 	%fd67, 0dBDA8FF8320FD8164, 0d3DE5DB65F9785EBA, %p19;
	ld.global.nc.v2.f64 	{%fd68, %fd69}, [%rd137];
	fma.rn.f64 	%fd70, %fd67, %fd66, %fd68;
	fma.rn.f64 	%fd71, %fd70, %fd66, %fd69;
	ld.global.nc.v2.f64 	{%fd72, %fd73}, [%rd137+16];
	fma.rn.f64 	%fd74, %fd71, %fd66, %fd72;
	fma.rn.f64 	%fd75, %fd74, %fd66, %fd73;
	ld.global.nc.v2.f64 	{%fd76, %fd77}, [%rd137+32];
	fma.rn.f64 	%fd78, %fd75, %fd66, %fd76;
	fma.rn.f64 	%fd79, %fd78, %fd66, %fd77;
	fma.rn.f64 	%fd80, %fd79, %fd105, %fd105;
	fma.rn.f64 	%fd81, %fd79, %fd66, 0d3FF0000000000000;
	selp.f64 	%fd82, %fd81, %fd80, %p19;
	and.b32  	%r131, %r142, 2;
	setp.eq.s32 	%p20, %r131, 0;
	mov.f64 	%fd83, 0d0000000000000000;
	sub.f64 	%fd84, %fd83, %fd82;
	selp.f64 	%fd17, %fd82, %fd84, %p20;
	setp.eq.s32 	%p21, %r36, 1;
	@%p21 bra 	$L__BB5_33;
	setp.ne.s32 	%p22, %r36, 0;
	@%p22 bra 	$L__BB5_34;
	mul.f64 	%fd91, %fd4, %fd17;
	fma.rn.f64 	%fd106, %fd1, %fd12, %fd91;
	mul.f64 	%fd92, %fd2, %fd12;
	mul.f64 	%fd93, %fd3, %fd17;
	sub.f64 	%fd107, %fd92, %fd93;
	mul.f64 	%fd94, %fd2, %fd17;
	fma.rn.f64 	%fd108, %fd3, %fd12, %fd94;
	mul.f64 	%fd95, %fd4, %fd12;
	mul.f64 	%fd96, %fd1, %fd17;
	sub.f64 	%fd109, %fd95, %fd96;
	bra.uni 	$L__BB5_35;
$L__BB5_33:
	mul.f64 	%fd85, %fd1, %fd12;
	mul.f64 	%fd86, %fd3, %fd17;
	sub.f64 	%fd106, %fd85, %fd86;
	mul.f64 	%fd87, %fd2, %fd12;
	mul.f64 	%fd88, %fd4, %fd17;
	sub.f64 	%fd107, %fd87, %fd88;
	mul.f64 	%fd89, %fd1, %fd17;
	fma.rn.f64 	%fd108, %fd3, %fd12, %fd89;
	mul.f64 	%fd90, %fd2, %fd17;
	fma.rn.f64 	%fd109, %fd4, %fd12, %fd90;
	bra.uni 	$L__BB5_35;
$L__BB5_34:
	mul.f64 	%fd97, %fd2, %fd17;
	fma.rn.f64 	%fd106, %fd1, %fd12, %fd97;
	mul.f64 	%fd98, %fd2, %fd12;
	mul.f64 	%fd99, %fd1, %fd17;
	sub.f64 	%fd107, %fd98, %fd99;
	mul.f64 	%fd100, %fd3, %fd12;
	mul.f64 	%fd101, %fd4, %fd17;
	sub.f64 	%fd108, %fd100, %fd101;
	mul.f64 	%fd102, %fd3, %fd17;
	fma.rn.f64 	%fd109, %fd4, %fd12, %fd102;
$L__BB5_35:
	st.global.v2.f64 	[%rd32], {%fd106, %fd107};
	st.global.v2.f64 	[%rd33], {%fd108, %fd109};
$L__BB5_36:
	ret;

}
	// .globl	_Z14kernelHadamardP7double2miiiPKi
.visible .entry _Z14kernelHadamardP7double2miiiPKi(
	.param .u64 .ptr .align 1 _Z14kernelHadamardP7double2miiiPKi_param_0,
	.param .u64 _Z14kernelHadamardP7double2miiiPKi_param_1,
	.param .u32 _Z14kernelHadamardP7double2miiiPKi_param_2,
	.param .u32 _Z14kernelHadamardP7double2miiiPKi_param_3,
	.param .u32 _Z14kernelHadamardP7double2miiiPKi_param_4,
	.param .u64 .ptr .align 1 _Z14kernelHadamardP7double2miiiPKi_param_5
)
{
	.reg .pred 	%p<13>;
	.reg .b32 	%r<121>;
	.reg .b64 	%rd<143>;
	.reg .b64 	%fd<13>;

	ld.param.u64 	%rd32, [_Z14kernelHadamardP7double2miiiPKi_param_0];
	ld.param.u64 	%rd33, [_Z14kernelHadamardP7double2miiiPKi_param_1];
	ld.param.u32 	%r114, [_Z14kernelHadamardP7double2miiiPKi_param_2];
	ld.param.u32 	%r26, [_Z14kernelHadamardP7double2miiiPKi_param_3];
	ld.param.u32 	%r27, [_Z14kernelHadamardP7double2miiiPKi_param_4];
	ld.param.u64 	%rd34, [_Z14kernelHadamardP7double2miiiPKi_param_5];
	cvta.to.global.u64 	%rd1, %rd34;
	mov.u32 	%r28, %ctaid.x;
	mov.u32 	%r29, %ntid.x;
	mov.u32 	%r30, %tid.x;
	mad.lo.s32 	%r31, %r28, %r29, %r30;
	cvt.u64.u32 	%rd2, %r31;
	shr.u64 	%rd35, %rd33, 1;
	setp.le.u64 	%p1, %rd35, %rd2;
	@%p1 bra 	$L__BB6_22;
	mul.wide.s32 	%rd37, %r114, 4;
	add.s64 	%rd38, %rd1, %rd37;
	ld.global.u32 	%r1, [%rd38];
	add.s32 	%r117, %r114, 1;
	setp.ge.s32 	%p2, %r117, %r27;
	mov.b64 	%rd138, 1;
	@%p2 bra 	$L__BB6_15;
	not.b32 	%r32, %r114;
	add.s32 	%r3, %r27, %r32;
	sub.s32 	%r33, %r27, %r114;
	add.s32 	%r34, %r33, -2;
	and.b32  	%r4, %r3, 15;
	setp.lt.u32 	%p3, %r34, 15;
	mov.b64 	%rd138, 1;
	@%p3 bra 	$L__BB6_6;
	and.b32  	%r35, %r3, -16;
	neg.s32 	%r113, %r35;
	add.s64 	%rd3, %rd1, 32;
	mov.b64 	%rd138, 1;
$L__BB6_4:
	.pragma "nounroll";
	mul.wide.s32 	%rd42, %r117, 4;
	add.s64 	%rd43, %rd3, %rd42;
	ld.global.u32 	%r36, [%rd43+-32];
	mov.b32 	%r37, 1;
	shl.b32 	%r38, %r37, %r36;
	cvt.s64.s32 	%rd44, %r38;
	mul.lo.s64 	%rd45, %rd138, %rd44;
	ld.global.u32 	%r39, [%rd43+-28];
	shl.b32 	%r40, %r37, %r39;
	cvt.s64.s32 	%rd46, %r40;
	mul.lo.s64 	%rd47, %rd45, %rd46;
	ld.global.u32 	%r41, [%rd43+-24];
	shl.b32 	%r42, %r37, %r41;
	cvt.s64.s32 	%rd48, %r42;
	mul.lo.s64 	%rd49, %rd47, %rd48;
	ld.global.u32 	%r43, [%rd43+-20];
	shl.b32 	%r44, %r37, %r43;
	cvt.s64.s32 	%rd50, %r44;
	mul.lo.s64 	%rd51, %rd49, %rd50;
	ld.global.u32 	%r45, [%rd43+-16];
	shl.b32 	%r46, %r37, %r45;
	cvt.s64.s32 	%rd52, %r46;
	mul.lo.s64 	%rd53, %rd51, %rd52;
	ld.global.u32 	%r47, [%rd43+-12];
	shl.b32 	%r48, %r37, %r47;
	cvt.s64.s32 	%rd54, %r48;
	mul.lo.s64 	%rd55, %rd53, %rd54;
	ld.global.u32 	%r49, [%rd43+-8];
	shl.b32 	%r50, %r37, %r49;
	cvt.s64.s32 	%rd56, %r50;
	mul.lo.s64 	%rd57, %rd55, %rd56;
	ld.global.u32 	%r51, [%rd43+-4];
	shl.b32 	%r52, %r37, %r51;
	cvt.s64.s32 	%rd58, %r52;
	mul.lo.s64 	%rd59, %rd57, %rd58;
	ld.global.u32 	%r53, [%rd43];
	shl.b32 	%r54, %r37, %r53;
	cvt.s64.s32 	%rd60, %r54;
	mul.lo.s64 	%rd61, %rd59, %rd60;
	ld.global.u32 	%r55, [%rd43+4];
	shl.b32 	%r56, %r37, %r55;
	cvt.s64.s32 	%rd62, %r56;
	mul.lo.s64 	%rd63, %rd61, %rd62;
	ld.global.u32 	%r57, [%rd43+8];
	shl.b32 	%r58, %r37, %r57;
	cvt.s64.s32 	%rd64, %r58;
	mul.lo.s64 	%rd65, %rd63, %rd64;
	ld.global.u32 	%r59, [%rd43+12];
	shl.b32 	%r60, %r37, %r59;
	cvt.s64.s32 	%rd66, %r60;
	mul.lo.s64 	%rd67, %rd65, %rd66;
	ld.global.u32 	%r61, [%rd43+16];
	shl.b32 	%r62, %r37, %r61;
	cvt.s64.s32 	%rd68, %r62;
	mul.lo.s64 	%rd69, %rd67, %rd68;
	ld.global.u32 	%r63, [%rd43+20];
	shl.b32 	%r64, %r37, %r63;
	cvt.s64.s32 	%rd70, %r64;
	mul.lo.s64 	%rd71, %rd69, %rd70;
	ld.global.u32 	%r65, [%rd43+24];
	shl.b32 	%r66, %r37, %r65;
	cvt.s64.s32 	%rd72, %r66;
	mul.lo.s64 	%rd73, %rd71, %rd72;
	ld.global.u32 	%r67, [%rd43+28];
	shl.b32 	%r68, %r37, %r67;
	cvt.s64.s32 	%rd74, %r68;
	mul.lo.s64 	%rd138, %rd73, %rd74;
	add.s32 	%r117, %r117, 16;
	add.s32 	%r114, %r114, 16;
	add.s32 	%r113, %r113, 16;
	setp.ne.s32 	%p4, %r113, 0;
	@%p4 bra 	$L__BB6_4;
	add.s32 	%r117, %r114, 1;
$L__BB6_6:
	setp.eq.s32 	%p5, %r4, 0;
	@%p5 bra 	$L__BB6_15;
	and.b32  	%r14, %r3, 7;
	setp.lt.u32 	%p6, %r4, 8;
	@%p6 bra 	$L__BB6_9;
	mul.wide.s32 	%rd76, %r117, 4;
	add.s64 	%rd77, %rd1, %rd76;
	ld.global.u32 	%r69, [%rd77];
	mov.b32 	%r70, 1;
	shl.b32 	%r71, %r70, %r69;
	cvt.s64.s32 	%rd78, %r71;
	mul.lo.s64 	%rd79, %rd138, %rd78;
	ld.global.u32 	%r72, [%rd77+4];
	shl.b32 	%r73, %r70, %r72;
	cvt.s64.s32 	%rd80, %r73;
	mul.lo.s64 	%rd81, %rd79, %rd80;
	ld.global.u32 	%r74, [%rd77+8];
	shl.b32 	%r75, %r70, %r74;
	cvt.s64.s32 	%rd82, %r75;
	mul.lo.s64 	%rd83, %rd81, %rd82;
	ld.global.u32 	%r76, [%rd77+12];
	shl.b32 	%r77, %r70, %r76;
	cvt.s64.s32 	%rd84, %r77;
	mul.lo.s64 	%rd85, %rd83, %rd84;
	ld.global.u32 	%r78, [%rd77+16];
	shl.b32 	%r79, %r70, %r78;
	cvt.s64.s32 	%rd86, %r79;
	mul.lo.s64 	%rd87, %rd85, %rd86;
	ld.global.u32 	%r80, [%rd77+20];
	shl.b32 	%r81, %r70, %r80;
	cvt.s64.s32 	%rd88, %r81;
	mul.lo.s64 	%rd89, %rd87, %rd88;
	ld.global.u32 	%r82, [%rd77+24];
	shl.b32 	%r83, %r70, %r82;
	cvt.s64.s32 	%rd90, %r83;
	mul.lo.s64 	%rd91, %rd89, %rd90;
	ld.global.u32 	%r84, [%rd77+28];
	shl.b32 	%r85, %r70, %r84;
	cvt.s64.s32 	%rd92, %r85;
	mul.lo.s64 	%rd138, %rd91, %rd92;
	add.s32 	%r117, %r117, 8;
$L__BB6_9:
	setp.eq.s32 	%p7, %r14, 0;
	@%p7 bra 	$L__BB6_15;
	and.b32  	%r17, %r3, 3;
	setp.lt.u32 	%p8, %r14, 4;
	@%p8 bra 	$L__BB6_12;
	mul.wide.s32 	%rd94, %r117, 4;
	add.s64 	%rd95, %rd1, %rd94;
	ld.global.u32 	%r86, [%rd95];
	mov.b32 	%r87, 1;
	shl.b32 	%r88, %r87, %r86;
	cvt.s64.s32 	%rd96, %r88;
	mul.lo.s64 	%rd97, %rd138, %rd96;
	ld.global.u32 	%r89, [%rd95+4];
	shl.b32 	%r90, %r87, %r89;
	cvt.s64.s32 	%rd98, %r90;
	mul.lo.s64 	%rd99, %rd97, %rd98;
	ld.global.u32 	%r91, [%rd95+8];
	shl.b32 	%r92, %r87, %r91;
	cvt.s64.s32 	%rd100, %r92;
	mul.lo.s64 	%rd101, %rd99, %rd100;
	ld.global.u32 	%r93, [%rd95+12];
	shl.b32 	%r94, %r87, %r93;
	cvt.s64.s32 	%rd102, %r94;
	mul.lo.s64 	%rd138, %rd101, %rd102;
	add.s32 	%r117, %r117, 4;
$L__BB6_12:
	setp.eq.s32 	%p9, %r17, 0;
	@%p9 bra 	$L__BB6_15;
	neg.s32 	%r119, %r17;
$L__BB6_14:
	.pragma "nounroll";
	mul.wide.s32 	%rd103, %r117, 4;
	add.s64 	%rd104, %rd1, %rd103;
	ld.global.u32 	%r95, [%rd104];
	mov.b32 	%r96, 1;
	shl.b32 	%r97, %r96, %r95;
	cvt.s64.s32 	%rd105, %r97;
	mul.lo.s64 	%rd138, %rd138, %rd105;
	add.s32 	%r117, %r117, 1;
	add.s32 	%r119, %r119, 1;
	setp.ne.s32 	%p10, %r119, 0;
	@%p10 bra 	$L__BB6_14;
$L__BB6_15:
	mov.b32 	%r98, 1;
	shl.b32 	%r99, %r98, %r1;
	cvt.s64.s32 	%rd17, %r99;
	not.b32 	%r100, %r26;
	add.s32 	%r101, %r1, %r100;
	cvt.u64.u32 	%rd18, %r101;
	shr.u64 	%rd106, %rd17, 1;
	mul.lo.s64 	%rd19, %rd138, %rd106;
	and.b64  	%rd107, %rd19, -4294967296;
	setp.ne.s64 	%p11, %rd107, 0;
	@%p11 bra 	$L__BB6_17;
	cvt.u32.u64 	%r102, %rd19;
	cvt.u32.u64 	%r103, %rd2;
	div.u32 	%r104, %r103, %r102;
	mul.lo.s32 	%r105, %r104, %r102;
	sub.s32 	%r106, %r103, %r105;
	cvt.u64.u32 	%rd139, %r104;
	cvt.u64.u32 	%rd140, %r106;
	bra.uni 	$L__BB6_18;
$L__BB6_17:
	div.u64 	%rd139, %rd2, %rd19;
	mul.lo.s64 	%rd108, %rd139, %rd19;
	sub.s64 	%rd140, %rd2, %rd108;
$L__BB6_18:
	or.b64  	%rd109, %rd140, %rd138;
	and.b64  	%rd110, %rd109, -4294967296;
	setp.ne.s64 	%p12, %rd110, 0;
	@%p12 bra 	$L__BB6_20;
	cvt.u32.u64 	%r107, %rd138;
	cvt.u32.u64 	%r108, %rd140;
	div.u32 	%r109, %r108, %r107;
	mul.lo.s32 	%r110, %r109, %r107;
	sub.s32 	%r111, %r108, %r110;
	cvt.u64.u32 	%rd141, %r109;
	cvt.u64.u32 	%rd142, %r111;
	bra.uni 	$L__BB6_21;
$L__BB6_20:
	div.u64 	%rd141, %rd140, %rd138;
	mul.lo.s64 	%rd111, %rd141, %rd138;
	sub.s64 	%rd142, %rd140, %rd111;
$L__BB6_21:
	cvt.u32.u64 	%r112, %rd18;
	mov.b64 	%rd112, 1;
	shl.b64 	%rd113, %rd112, %r112;
	cvta.to.global.u64 	%rd114, %rd32;
	add.s64 	%rd115, %rd113, 4294967295;
	and.b64  	%rd116, %rd115, %rd141;
	neg.s64 	%rd117, %rd113;
	and.b64  	%rd118, %rd141, %rd117;
	shl.b64 	%rd119, %rd118, 1;
	or.b64  	%rd120, %rd119, %rd116;
	or.b64  	%rd121, %rd120, %rd113;
	mul.lo.s64 	%rd122, %rd138, %rd17;
	mad.lo.s64 	%rd123, %rd122, %rd139, %rd142;
	mad.lo.s64 	%rd124, %rd120, %rd138, %rd123;
	mad.lo.s64 	%rd125, %rd121, %rd138, %rd123;
	shl.b64 	%rd126, %rd124, 4;
	add.s64 	%rd127, %rd114, %rd126;
	ld.global.v2.f64 	{%fd1, %fd2}, [%rd127];
	shl.b64 	%rd128, %rd125, 4;
	add.s64 	%rd129, %rd114, %rd128;
	ld.global.v2.f64 	{%fd3, %fd4}, [%rd129];
	add.f64 	%fd5, %fd1, %fd3;
	mul.f64 	%fd6, %fd5, 0d3FE6A09E667F3BCC;
	add.f64 	%fd7, %fd2, %fd4;
	mul.f64 	%fd8, %fd7, 0d3FE6A09E667F3BCC;
	sub.f64 	%fd9, %fd1, %fd3;
	mul.f64 	%fd10, %fd9, 0d3FE6A09E667F3BCC;
	sub.f64 	%fd11, %fd2, %fd4;
	mul.f64 	%fd12, %fd11, 0d3FE6A09E667F3BCC;
	st.global.v2.f64 	[%rd127], {%fd6, %fd8};
	st.global.v2.f64 	[%rd129], {%fd10, %fd12};
$L__BB6_22:
	ret;

}
	// .globl	_Z20kernelApplyOneModeQ2P7double2miiPKiPKdd
.visible .entry _Z20kernelApplyOneModeQ2P7double2miiPKiPKdd(
	.param .u64 .ptr .align 1 _Z20kernelApplyOneModeQ2P7double2miiPKiPKdd_param_0,
	.param .u64 _Z20kernelApplyOneModeQ2P7double2miiPKiPKdd_param_1,
	.param .u32 _Z20kernelApplyOneModeQ2P7double2miiPKiPKdd_param_2,
	.param .u32 _Z20kernelApplyOneModeQ2P7double2miiPKiPKdd_param_3,
	.param .u64 .ptr .align 1 _Z20kernelApplyOneModeQ2P7double2miiPKiPKdd_param_4,
	.param .u64 .ptr .align 1 _Z20kernelApplyOneModeQ2P7double2miiPKiPKdd_param_5,
	.param .f64 _Z20kernelApplyOneModeQ2P7double2miiPKiPKdd_param_6
)
{
	.reg .pred 	%p<21>;
	.reg .b32 	%r<139>;
	.reg .b64 	%rd<125>;
	.reg .b64 	%fd<79>;

	ld.param.u64 	%rd25, [_Z20kernelApplyOneModeQ2P7double2miiPKiPKdd_param_0];
	ld.param.u64 	%rd27, [_Z20kernelApplyOneModeQ2P7double2miiPKiPKdd_param_1];
	ld.param.u32 	%r129, [_Z20kernelApplyOneModeQ2P7double2miiPKiPKdd_param_2];
	ld.param.u32 	%r34, [_Z20kernelApplyOneModeQ2P7double2miiPKiPKdd_param_3];
	ld.param.u64 	%rd28, [_Z20kernelApplyOneModeQ2P7double2miiPKiPKdd_param_4];
	ld.param.u64 	%rd26, [_Z20kernelApplyOneModeQ2P7double2miiPKiPKdd_param_5];
	ld.param.f64 	%fd16, [_Z20kernelApplyOneModeQ2P7double2miiPKiPKdd_param_6];
	cvta.to.global.u64 	%rd1, %rd28;
	mov.u32 	%r35, %ctaid.x;
	mov.u32 	%r36, %ntid.x;
	mov.u32 	%r37, %tid.x;
	mad.lo.s32 	%r38, %r35, %r36, %r37;
	cvt.u64.u32 	%rd2, %r38;
	setp.le.u64 	%p1, %rd27, %rd2;
	@%p1 bra 	$L__BB7_31;
	cvta.to.global.u64 	%rd30, %rd26;
	mul.wide.s32 	%rd31, %r129, 4;
	add.s64 	%rd32, %rd1, %rd31;
	ld.global.u32 	%r39, [%rd32];
	mov.b32 	%r40, 1;
	shl.b32 	%r1, %r40, %r39;
	mul.wide.s32 	%rd33, %r129, 8;
	add.s64 	%rd34, %rd30, %rd33;
	ld.global.f64 	%fd1, [%rd34];
	add.s32 	%r132, %r129, 1;
	setp.ge.s32 	%p2, %r132, %r34;
	mov.b64 	%rd122, 1;
	@%p2 bra 	$L__BB7_15;
	not.b32 	%r41, %r129;
	add.s32 	%r3, %r34, %r41;
	sub.s32 	%r42, %r34, %r129;
	add.s32 	%r43, %r42, -2;
	and.b32  	%r4, %r3, 15;
	setp.lt.u32 	%p3, %r43, 15;
	mov.b64 	%rd122, 1;
	@%p3 bra 	$L__BB7_6;
	and.b32  	%r44, %r3, -16;
	neg.s32 	%r128, %r44;
	add.s64 	%rd3, %rd1, 32;
	mov.b64 	%rd122, 1;
$L__BB7_4:
	.pragma "nounroll";
	mul.wide.s32 	%rd38, %r132, 4;
	add.s64 	%rd39, %rd3, %rd38;
	ld.global.u32 	%r45, [%rd39+-32];
	mov.b32 	%r46, 1;
	shl.b32 	%r47, %r46, %r45;
	cvt.s64.s32 	%rd40, %r47;
	mul.lo.s64 	%rd41, %rd122, %rd40;
	ld.global.u32 	%r48, [%rd39+-28];
	shl.b32 	%r49, %r46, %r48;
	cvt.s64.s32 	%rd42, %r49;
	mul.lo.s64 	%rd43, %rd41, %rd42;
	ld.global.u32 	%r50, [%rd39+-24];
	shl.b32 	%r51, %r46, %r50;
	cvt.s64.s32 	%rd44, %r51;
	mul.lo.s64 	%rd45, %rd43, %rd44;
	ld.global.u32 	%r52, [%rd39+-20];
	shl.b32 	%r53, %r46, %r52;
	cvt.s64.s32 	%rd46, %r53;
	mul.lo.s64 	%rd47, %rd45, %rd46;
	ld.global.u32 	%r54, [%rd39+-16];
	shl.b32 	%r55, %r46, %r54;
	cvt.s64.s32 	%rd48, %r55;
	mul.lo.s64 	%rd49, %rd47, %rd48;
	ld.global.u32 	%r56, [%rd39+-12];
	shl.b32 	%r57, %r46, %r56;
	cvt.s64.s32 	%rd50, %r57;
	mul.lo.s64 	%rd51, %rd49, %rd50;
	ld.global.u32 	%r58, [%rd39+-8];
	shl.b32 	%r59, %r46, %r58;
	cvt.s64.s32 	%rd52, %r59;
	mul.lo.s64 	%rd53, %rd51, %rd52;
	ld.global.u32 	%r60, [%rd39+-4];
	shl.b32 	%r61, %r46, %r60;
	cvt.s64.s32 	%rd54, %r61;
	mul.lo.s64 	%rd55, %rd53, %rd54;
	ld.global.u32 	%r62, [%rd39];
	shl.b32 	%r63, %r46, %r62;
	cvt.s64.s32 	%rd56, %r63;
	mul.lo.s64 	%rd57, %rd55, %rd56;
	ld.global.u32 	%r64, [%rd39+4];
	shl.b32 	%r65, %r46, %r64;
	cvt.s64.s32 	%rd58, %r65;
	mul.lo.s64 	%rd59, %rd57, %rd58;
	ld.global.u32 	%r66, [%rd39+8];
	shl.b32 	%r67, %r46, %r66;
	cvt.s64.s32 	%rd60, %r67;
	mul.lo.s64 	%rd61, %rd59, %rd60;
	ld.global.u32 	%r68, [%rd39+12];
	shl.b32 	%r69, %r46, %r68;
	cvt.s64.s32 	%rd62, %r69;
	mul.lo.s64 	%rd63, %rd61, %rd62;
	ld.global.u32 	%r70, [%rd39+16];
	shl.b32 	%r71, %r46, %r70;
	cvt.s64.s32 	%rd64, %r71;
	mul.lo.s64 	%rd65, %rd63, %rd64;
	ld.global.u32 	%r72, [%rd39+20];
	shl.b32 	%r73, %r46, %r72;
	cvt.s64.s32 	%rd66, %r73;
	mul.lo.s64 	%rd67, %rd65, %rd66;
	ld.global.u32 	%r74, [%rd39+24];
	shl.b32 	%r75, %r46, %r74;
	cvt.s64.s32 	%rd68, %r75;
	mul.lo.s64 	%rd69, %rd67, %rd68;
	ld.global.u32 	%r76, [%rd39+28];
	shl.b32 	%r77, %r46, %r76;
	cvt.s64.s32 	%rd70, %r77;
	mul.lo.s64 	%rd122, %rd69, %rd70;
	add.s32 	%r132, %r132, 16;
	add.s32 	%r129, %r129, 16;
	add.s32 	%r128, %r128, 16;
	setp.ne.s32 	%p4, %r128, 0;
	@%p4 bra 	$L__BB7_4;
	add.s32 	%r132, %r129, 1;
$L__BB7_6:
	setp.eq.s32 	%p5, %r4, 0;
	@%p5 bra 	$L__BB7_15;
	and.b32  	%r14, %r3, 7;
	setp.lt.u32 	%p6, %r4, 8;
	@%p6 bra 	$L__BB7_9;
	mul.wide.s32 	%rd72, %r132, 4;
	add.s64 	%rd73, %rd1, %rd72;
	ld.global.u32 	%r78, [%rd73];
	mov.b32 	%r79, 1;
	shl.b32 	%r80, %r79, %r78;
	cvt.s64.s32 	%rd74, %r80;
	mul.lo.s64 	%rd75, %rd122, %rd74;
	ld.global.u32 	%r81, [%rd73+4];
	shl.b32 	%r82, %r79, %r81;
	cvt.s64.s32 	%rd76, %r82;
	mul.lo.s64 	%rd77, %rd75, %rd76;
	ld.global.u32 	%r83, [%rd73+8];
	shl.b32 	%r84, %r79, %r83;
	cvt.s64.s32 	%rd78, %r84;
	mul.lo.s64 	%rd79, %rd77, %rd78;
	ld.global.u32 	%r85, [%rd73+12];
	shl.b32 	%r86, %r79, %r85;
	cvt.s64.s32 	%rd80, %r86;
	mul.lo.s64 	%rd81, %rd79, %rd80;
	ld.global.u32 	%r87, [%rd73+16];
	shl.b32 	%r88, %r79, %r87;
	cvt.s64.s32 	%rd82, %r88;
	mul.lo.s64 	%rd83, %rd81, %rd82;
	ld.global.u32 	%r89, [%rd73+20];
	shl.b32 	%r90, %r79, %r89;
	cvt.s64.s32 	%rd84, %r90;
	mul.lo.s64 	%rd85, %rd83, %rd84;
	ld.global.u32 	%r91, [%rd73+24];
	shl.b32 	%r92, %r79, %r91;
	cvt.s64.s32 	%rd86, %r92;
	mul.lo.s64 	%rd87, %rd85, %rd86;
	ld.global.u32 	%r93, [%rd73+28];
	shl.b32 	%r94, %r79, %r93;
	cvt.s64.s32 	%rd88, %r94;
	mul.lo.s64 	%rd122, %rd87, %rd88;
	add.s32 	%r132, %r132, 8;
$L__BB7_9:
	setp.eq.s32 	%p7, %r14, 0;
	@%p7 bra 	$L__BB7_15;
	and.b32  	%r17, %r3, 3;
	setp.lt.u32 	%p8, %r14, 4;
	@%p8 bra 	$L__BB7_12;
	mul.wide.s32 	%rd90, %r132, 4;
	add.s64 	%rd91, %rd1, %rd90;
	ld.global.u32 	%r95, [%rd91];
	mov.b32 	%r96, 1;
	shl.b32 	%r97, %r96, %r95;
	cvt.s64.s32 	%rd92, %r97;
	mul.lo.s64 	%rd93, %rd122, %rd92;
	ld.global.u32 	%r98, [%rd91+4];
	shl.b32 	%r99, %r96, %r98;
	cvt.s64.s32 	%rd94, %r99;
	mul.lo.s64 	%rd95, %rd93, %rd94;
	ld.global.u32 	%r100, [%rd91+8];
	shl.b32 	%r101, %r96, %r100;
	cvt.s64.s32 	%rd96, %r101;
	mul.lo.s64 	%rd97, %rd95, %rd96;
	ld.global.u32 	%r102, [%rd91+12];
	shl.b32 	%r103, %r96, %r102;
	cvt.s64.s32 	%rd98, %r103;
	mul.lo.s64 	%rd122, %rd97, %rd98;
	add.s32 	%r132, %r132, 4;
$L__BB7_12:
	setp.eq.s32 	%p9, %r17, 0;
	@%p9 bra 	$L__BB7_15;
	neg.s32 	%r134, %r17;
$L__BB7_14:
	.pragma "nounroll";
	mul.wide.s32 	%rd99, %r132, 4;
	add.s64 	%rd100, %rd1, %rd99;
	ld.global.u32 	%r104, [%rd100];
	mov.b32 	%r105, 1;
	shl.b32 	%r106, %r105, %r104;
	cvt.s64.s32 	%rd101, %r106;
	mul.lo.s64 	%rd122, %rd122, %rd101;
	add.s32 	%r132, %r132, 1;
	add.s32 	%r134, %r134, 1;
	setp.ne.s32 	%p10, %r134, 0;
	@%p10 bra 	$L__BB7_14;
$L__BB7_15:
	cvt.s64.s32 	%rd17, %r1;
	and.b64  	%rd102, %rd122, -4294967296;
	setp.ne.s64 	%p11, %rd102, 0;
	@%p11 bra 	$L__BB7_17;
	cvt.u32.u64 	%r107, %rd122;
	cvt.u32.u64 	%r108, %rd2;
	div.u32 	%r109, %r108, %r107;
	cvt.u64.u32 	%rd123, %r109;
	bra.uni 	$L__BB7_18;
$L__BB7_17:
	div.u64 	%rd123, %rd2, %rd122;
$L__BB7_18:
	and.b64  	%rd103, %rd17, -4294967296;
	setp.ne.s64 	%p12, %rd103, 0;
	@%p12 bra 	$L__BB7_20;
	cvt.u32.u64 	%r110, %rd17;
	cvt.u32.u64 	%r111, %rd123;
	rem.u32 	%r112, %r111, %r110;
	cvt.u64.u32 	%rd124, %r112;
	bra.uni 	$L__BB7_21;
$L__BB7_20:
	rem.u64 	%rd124, %rd123, %rd17;
$L__BB7_21:
	cvt.u32.u64 	%r113, %rd124;
	shr.u32 	%r114, %r1, 31;
	add.s32 	%r115, %r1, %r114;
	shr.s32 	%r116, %r115, 1;
	sub.s32 	%r117, %r113, %r116;
	cvt.rn.f64.s32 	%fd17, %r117;
	mul.f64 	%fd18, %fd1, %fd17;
	cvta.to.global.u64 	%rd104, %rd25;
	shl.b64 	%rd105, %rd2, 4;
	add.s64 	%rd24, %rd104, %rd105;
	ld.global.v2.f64 	{%fd3, %fd2}, [%rd24];
	mul.f64 	%fd19, %fd16, %fd18;
	mul.f64 	%fd4, %fd18, %fd19;
	abs.f64 	%fd5, %fd4;
	setp.neu.f64 	%p13, %fd5, 0d7FF0000000000000;
	@%p13 bra 	$L__BB7_23;
	mov.f64 	%fd25, 0d0000000000000000;
	mul.rn.f64 	%fd77, %fd4, %fd25;
	mov.b32 	%r137, 1;
	bra.uni 	$L__BB7_26;
$L__BB7_23:
	mul.f64 	%fd20, %fd4, 0d3FE45F306DC9C883;
	cvt.rni.s32.f64 	%r136, %fd20;
	cvt.rn.f64.s32 	%fd21, %r136;
	fma.rn.f64 	%fd22, %fd21, 0dBFF921FB54442D18, %fd4;
	fma.rn.f64 	%fd23, %fd21, 0dBC91A62633145C00, %fd22;
	fma.rn.f64 	%fd77, %fd21, 0dB97B839A252049C0, %fd23;
	setp.ltu.f64 	%p14, %fd5, 0d41E0000000000000;
	@%p14 bra 	$L__BB7_25;
	{ // callseq 12, 0
	.param .b64 param0;
	st.param.f64 	[param0], %fd4;
	.param .align 16 .b8 retval0[16];
	call.uni (retval0), 
	__internal_trig_reduction_slowpathd, 
	(
	param0
	);
	ld.param.f64 	%fd77, [retval0];
	ld.param.b32 	%r136, [retval0+8];
	} // callseq 12
$L__BB7_25:
	add.s32 	%r137, %r136, 1;
$L__BB7_26:
	setp.neu.f64 	%p15, %fd5, 0d7FF0000000000000;
	shl.b32 	%r120, %r137, 6;
	cvt.u64.u32 	%rd106, %r120;
	and.b64  	%rd107, %rd106, 64;
	mov.u64 	%rd108, __cudart_sin_cos_coeffs;
	add.s64 	%rd109, %rd108, %rd107;
	mul.rn.f64 	%fd26, %fd77, %fd77;
	and.b32  	%r121, %r137, 1;
	setp.eq.b32 	%p16, %r121, 1;
	selp.f64 	%fd27, 0dBDA8FF8320FD8164, 0d3DE5DB65F9785EBA, %p16;
	ld.global.nc.v2.f64 	{%fd28, %fd29}, [%rd109];
	fma.rn.f64 	%fd30, %fd27, %fd26, %fd28;
	fma.rn.f64 	%fd31, %fd30, %fd26, %fd29;
	ld.global.nc.v2.f64 	{%fd32, %fd33}, [%rd109+16];
	fma.rn.f64 	%fd34, %fd31, %fd26, %fd32;
	fma.rn.f64 	%fd35, %fd34, %fd26, %fd33;
	ld.global.nc.v2.f64 	{%fd36, %fd37}, [%rd109+32];
	fma.rn.f64 	%fd38, %fd35, %fd26, %fd36;
	fma.rn.f64 	%fd39, %fd38, %fd26, %fd37;
	fma.rn.f64 	%fd40, %fd39, %fd77, %fd77;
	fma.rn.f64 	%fd41, %fd39, %fd26, 0d3FF0000000000000;
	selp.f64 	%fd42, %fd41, %fd40, %p16;
	and.b32  	%r122, %r137, 2;
	setp.eq.s32 	%p17, %r122, 0;
	mov.f64 	%fd43, 0d0000000000000000;
	sub.f64 	%fd44, %fd43, %fd42;
	selp.f64 	%fd11, %fd42, %fd44, %p17;
	@%p15 bra 	$L__BB7_28;
	mov.f64 	%fd50, 0d0000000000000000;
	mul.rn.f64 	%fd78, %fd4, %fd50;
	mov.b32 	%r138, 0;
	bra.uni 	$L__BB7_30;
$L__BB7_28:
	mul.f64 	%fd45, %fd4, 0d3FE45F306DC9C883;
	cvt.rni.s32.f64 	%r138, %fd45;
	cvt.rn.f64.s32 	%fd46, %r138;
	fma.rn.f64 	%fd47, %fd46, 0dBFF921FB54442D18, %fd4;
	fma.rn.f64 	%fd48, %fd46, 0dBC91A62633145C00, %fd47;
	fma.rn.f64 	%fd78, %fd46, 0dB97B839A252049C0, %fd48;
	setp.ltu.f64 	%p18, %fd5, 0d41E0000000000000;
	@%p18 bra 	$L__BB7_30;
	{ // callseq 13, 0
	.param .b64 param0;
	st.param.f64 	[param0], %fd4;
	.param .align 16 .b8 retval0[16];
	call.uni (retval0), 
	__internal_trig_reduction_slowpathd, 
	(
	param0
	);
	ld.param.f64 	%fd78, [retval0];
	ld.param.b32 	%r138, [retval0+8];
	} // callseq 13
$L__BB7_30:
	shl.b32 	%r125, %r138, 6;
	cvt.u64.u32 	%rd110, %r125;
	and.b64  	%rd111, %rd110, 64;
	add.s64 	%rd113, %rd108, %rd111;
	mul.rn.f64 	%fd51, %fd78, %fd78;
	and.b32  	%r126, %r138, 1;
	setp.eq.b32 	%p19, %r126, 1;
	selp.f64 	%fd52, 0dBDA8FF8320FD8164, 0d3DE5DB65F9785EBA, %p19;
	ld.global.nc.v2.f64 	{%fd53, %fd54}, [%rd113];
	fma.rn.f64 	%fd55, %fd52, %fd51, %fd53;
	fma.rn.f64 	%fd56, %fd55, %fd51, %fd54;
	ld.global.nc.v2.f64 	{%fd57, %fd58}, [%rd113+16];
	fma.rn.f64 	%fd59, %fd56, %fd51, %fd57;
	fma.rn.f64 	%fd60, %fd59, %fd51, %fd58;
	ld.global.nc.v2.f64 	{%fd61, %fd62}, [%rd113+32];
	fma.rn.f64 	%fd63, %fd60, %fd51, %fd61;
	fma.rn.f64 	%fd64, %fd63, %fd51, %fd62;
	fma.rn.f64 	%fd65, %fd64, %fd78, %fd78;
	fma.rn.f64 	%fd66, %fd64, %fd51, 0d3FF0000000000000;
	selp.f64 	%fd67, %fd66, %fd65, %p19;
	and.b32  	%r127, %r138, 2;
	setp.eq.s32 	%p20, %r127, 0;
	mov.f64 	%fd68, 0d0000000000000000;
	sub.f64 	%fd69, %fd68, %fd67;
	selp.f64 	%fd70, %fd67, %fd69, %p20;
	mul.f64 	%fd71, %fd3, %fd11;
	mul.f64 	%fd72, %fd2, %fd70;
	sub.f64 	%fd73, %fd71, %fd72;
	mul.f64 	%fd74, %fd3, %fd70;
	fma.rn.f64 	%fd75, %fd2, %fd11, %fd74;
	st.global.v2.f64 	[%rd24], {%fd73, %fd75};
$L__BB7_31:
	ret;

}
	// .globl	_Z20kernelApplyTwoModeQQP7double2miiiPKiPKdd
.visible .entry _Z20kernelApplyTwoModeQQP7double2miiiPKiPKdd(
	.param .u64 .ptr .align 1 _Z20kernelApplyTwoModeQQP7double2miiiPKiPKdd_param_0,
	.param .u64 _Z20kernelApplyTwoModeQQP7double2miiiPKiPKdd_param_1,
	.param .u32 _Z20kernelApplyTwoModeQQP7double2miiiPKiPKdd_param_2,
	.param .u32 _Z20kernelApplyTwoModeQQP7double2miiiPKiPKdd_param_3,
	.param .u32 _Z20kernelApplyTwoModeQQP7double2miiiPKiPKdd_param_4,
	.param .u64 .ptr .align 1 _Z20kernelApplyTwoModeQQP7double2miiiPKiPKdd_param_5,
	.param .u64 .ptr .align 1 _Z20kernelApplyTwoModeQQP7double2miiiPKiPKdd_param_6,
	.param .f64 _Z20kernelApplyTwoModeQQP7double2miiiPKiPKdd_param_7
)
{
	.reg .pred 	%p<32>;
	.reg .b32 	%r<250>;
	.reg .b64 	%rd<231>;
	.reg .b64 	%fd<82>;

	ld.param.u64 	%rd46, [_Z20kernelApplyTwoModeQQP7double2miiiPKiPKdd_param_0];
	ld.param.u64 	%rd48, [_Z20kernelApplyTwoModeQQP7double2miiiPKiPKdd_param_1];
	ld.param.u32 	%r232, [_Z20kernelApplyTwoModeQQP7double2miiiPKiPKdd_param_2];
	ld.param.u32 	%r240, [_Z20kernelApplyTwoModeQQP7double2miiiPKiPKdd_param_3];
	ld.param.u32 	%r59, [_Z20kernelApplyTwoModeQQP7double2miiiPKiPKdd_param_4];
	ld.param.u64 	%rd49, [_Z20kernelApplyTwoModeQQP7double2miiiPKiPKdd_param_5];
	ld.param.u64 	%rd47, [_Z20kernelApplyTwoModeQQP7double2miiiPKiPKdd_param_6];
	ld.param.f64 	%fd17, [_Z20kernelApplyTwoModeQQP7double2miiiPKiPKdd_param_7];
	cvta.to.global.u64 	%rd1, %rd49;
	mov.u32 	%r60, %ctaid.x;
	mov.u32 	%r61, %ntid.x;
	mov.u32 	%r62, %tid.x;
	mad.lo.s32 	%r63, %r60, %r61, %r62;
	cvt.u64.u32 	%rd2, %r63;
	setp.le.u64 	%p1, %rd48, %rd2;
	@%p1 bra 	$L__BB8_51;
	cvta.to.global.u64 	%rd51, %rd47;
	mul.wide.s32 	%rd52, %r232, 4;
	add.s64 	%rd53, %rd1, %rd52;
	ld.global.u32 	%r64, [%rd53];
	mov.b32 	%r65, 1;
	shl.b32 	%r1, %r65, %r64;
	mul.wide.s32 	%rd54, %r240, 4;
	add.s64 	%rd55, %rd1, %rd54;
	ld.global.u32 	%r66, [%rd55];
	shl.b32 	%r2, %r65, %r66;
	mul.wide.s32 	%rd56, %r232, 8;
	add.s64 	%rd57, %rd51, %rd56;
	ld.global.f64 	%fd1, [%rd57];
	mul.wide.s32 	%rd58, %r240, 8;
	add.s64 	%rd59, %rd51, %rd58;
	ld.global.f64 	%fd2, [%rd59];
	add.s32 	%r235, %r232, 1;
	setp.ge.s32 	%p2, %r235, %r59;
	mov.b64 	%rd217, 1;
	@%p2 bra 	$L__BB8_15;
	not.b32 	%r67, %r232;
	add.s32 	%r4, %r59, %r67;
	sub.s32 	%r68, %r59, %r232;
	add.s32 	%r69, %r68, -2;
	and.b32  	%r5, %r4, 15;
	setp.lt.u32 	%p3, %r69, 15;
	mov.b64 	%rd217, 1;
	@%p3 bra 	$L__BB8_6;
	and.b32  	%r70, %r4, -16;
	neg.s32 	%r231, %r70;
	add.s64 	%rd3, %rd1, 32;
	mov.b64 	%rd217, 1;
$L__BB8_4:
	.pragma "nounroll";
	mul.wide.s32 	%rd63, %r235, 4;
	add.s64 	%rd64, %rd3, %rd63;
	ld.global.u32 	%r71, [%rd64+-32];
	mov.b32 	%r72, 1;
	shl.b32 	%r73, %r72, %r71;
	cvt.s64.s32 	%rd65, %r73;
	mul.lo.s64 	%rd66, %rd217, %rd65;
	ld.global.u32 	%r74, [%rd64+-28];
	shl.b32 	%r75, %r72, %r74;
	cvt.s64.s32 	%rd67, %r75;
	mul.lo.s64 	%rd68, %rd66, %rd67;
	ld.global.u32 	%r76, [%rd64+-24];
	shl.b32 	%r77, %r72, %r76;
	cvt.s64.s32 	%rd69, %r77;
	mul.lo.s64 	%rd70, %rd68, %rd69;
	ld.global.u32 	%r78, [%rd64+-20];
	shl.b32 	%r79, %r72, %r78;
	cvt.s64.s32 	%rd71, %r79;
	mul.lo.s64 	%rd72, %rd70, %rd71;
	ld.global.u32 	%r80, [%rd64+-16];
	shl.b32 	%r81, %r72, %r80;
	cvt.s64.s32 	%rd73, %r81;
	mul.lo.s64 	%rd74, %rd72, %rd73;
	ld.global.u32 	%r82, [%rd64+-12];
	shl.b32 	%r83, %r72, %r82;
	cvt.s64.s32 	%rd75, %r83;
	mul.lo.s64 	%rd76, %rd74, %rd75;
	ld.global.u32 	%r84, [%rd64+-8];
	shl.b32 	%r85, %r72, %r84;
	cvt.s64.s32 	%rd77, %r85;
	mul.lo.s64 	%rd78, %rd76, %rd77;
	ld.global.u32 	%r86, [%rd64+-4];
	shl.b32 	%r87, %r72, %r86;
	cvt.s64.s32 	%rd79, %r87;
	mul.lo.s64 	%rd80, %rd78, %rd79;
	ld.global.u32 	%r88, [%rd64];
	shl.b32 	%r89, %r72, %r88;
	cvt.s64.s32 	%rd81, %r89;
	mul.lo.s64 	%rd82, %rd80, %rd81;
	ld.global.u32 	%r90, [%rd64+4];
	shl.b32 	%r91, %r72, %r90;
	cvt.s64.s32 	%rd83, %r91;
	mul.lo.s64 	%rd84, %rd82, %rd83;
	ld.global.u32 	%r92, [%rd64+8];
	shl.b32 	%r93, %r72, %r92;
	cvt.s64.s32 	%rd85, %r93;
	mul.lo.s64 	%rd86, %rd84, %rd85;
	ld.global.u32 	%r94, [%rd64+12];
	shl.b32 	%r95, %r72, %r94;
	cvt.s64.s32 	%rd87, %r95;
	mul.lo.s64 	%rd88, %rd86, %rd87;
	ld.global.u32 	%r96, [%rd64+16];
	shl.b32 	%r97, %r72, %r96;
	cvt.s64.s32 	%rd89, %r97;
	mul.lo.s64 	%rd90, %rd88, %rd89;
	ld.global.u32 	%r98, [%rd64+20];
	shl.b32 	%r99, %r72, %r98;
	cvt.s64.s32 	%rd91, %r99;
	mul.lo.s64 	%rd92, %rd90, %rd91;
	ld.global.u32 	%r100, [%rd64+24];
	shl.b32 	%r101, %r72, %r100;
	cvt.s64.s32 	%rd93, %r101;
	mul.lo.s64 	%rd94, %rd92, %rd93;
	ld.global.u32 	%r102, [%rd64+28];
	shl.b32 	%r103, %r72, %r102;
	cvt.s64.s32 	%rd95, %r103;
	mul.lo.s64 	%rd217, %rd94, %rd95;
	add.s32 	%r235, %r235, 16;
	add.s32 	%r232, %r232, 16;
	add.s32 	%r231, %r231, 16;
	setp.ne.s32 	%p4, %r231, 0;
	@%p4 bra 	$L__BB8_4;
	add.s32 	%r235, %r232, 1;
$L__BB8_6:
	setp.eq.s32 	%p5, %r5, 0;
	@%p5 bra 	$L__BB8_15;
	and.b32  	%r15, %r4, 7;
	setp.lt.u32 	%p6, %r5, 8;
	@%p6 bra 	$L__BB8_9;
	mul.wide.s32 	%rd97, %r235, 4;
	add.s64 	%rd98, %rd1, %rd97;
	ld.global.u32 	%r104, [%rd98];
	mov.b32 	%r105, 1;
	shl.b32 	%r106, %r105, %r104;
	cvt.s64.s32 	%rd99, %r106;
	mul.lo.s64 	%rd100, %rd217, %rd99;
	ld.global.u32 	%r107, [%rd98+4];
	shl.b32 	%r108, %r105, %r107;
	cvt.s64.s32 	%rd101, %r108;
	mul.lo.s64 	%rd102, %rd100, %rd101;
	ld.global.u32 	%r109, [%rd98+8];
	shl.b32 	%r110, %r105, %r109;
	cvt.s64.s32 	%rd103, %r110;
	mul.lo.s64 	%rd104, %rd102, %rd103;
	ld.global.u32 	%r111, [%rd98+12];
	shl.b32 	%r112, %r105, %r111;
	cvt.s64.s32 	%rd105, %r112;
	mul.lo.s64 	%rd106, %rd104, %rd105;
	ld.global.u32 	%r113, [%rd98+16];
	shl.b32 	%r114, %r105, %r113;
	cvt.s64.s32 	%rd107, %r114;
	mul.lo.s64 	%rd108, %rd106, %rd107;
	ld.global.u32 	%r115, [%rd98+20];
	shl.b32 	%r116, %r105, %r115;
	cvt.s64.s32 	%rd109, %r116;
	mul.lo.s64 	%rd110, %rd108, %rd109;
	ld.global.u32 	%r117, [%rd98+24];
	shl.b32 	%r118, %r105, %r117;
	cvt.s64.s32 	%rd111, %r118;
	mul.lo.s64 	%rd112, %rd110, %rd111;
	ld.global.u32 	%r119, [%rd98+28];
	shl.b32 	%r120, %r105, %r119;
	cvt.s64.s32 	%rd113, %r120;
	mul.lo.s64 	%rd217, %rd112, %rd113;
	add.s32 	%r235, %r235, 8;
$L__BB8_9:
	setp.eq.s32 	%p7, %r15, 0;
	@%p7 bra 	$L__BB8_15;
	and.b32  	%r18, %r4, 3;
	setp.lt.u32 	%p8, %r15, 4;
	@%p8 bra 	$L__BB8_12;
	mul.wide.s32 	%rd115, %r235, 4;
	add.s64 	%rd116, %rd1, %rd115;
	ld.global.u32 	%r121, [%rd116];
	mov.b32 	%r122, 1;
	shl.b32 	%r123, %r122, %r121;
	cvt.s64.s32 	%rd117, %r123;
	mul.lo.s64 	%rd118, %rd217, %rd117;
	ld.global.u32 	%r124, [%rd116+4];
	shl.b32 	%r125, %r122, %r124;
	cvt.s64.s32 	%rd119, %r125;
	mul.lo.s64 	%rd120, %rd118, %rd119;
	ld.global.u32 	%r126, [%rd116+8];
	shl.b32 	%r127, %r122, %r126;
	cvt.s64.s32 	%rd121, %r127;
	mul.lo.s64 	%rd122, %rd120, %rd121;
	ld.global.u32 	%r128, [%rd116+12];
	shl.b32 	%r129, %r122, %r128;
	cvt.s64.s32 	%rd123, %r129;
	mul.lo.s64 	%rd217, %rd122, %rd123;
	add.s32 	%r235, %r235, 4;
$L__BB8_12:
	setp.eq.s32 	%p9, %r18, 0;
	@%p9 bra 	$L__BB8_15;
	neg.s32 	%r237, %r18;
$L__BB8_14:
	.pragma "nounroll";
	mul.wide.s32 	%rd124, %r235, 4;
	add.s64 	%rd125, %rd1, %rd124;
	ld.global.u32 	%r130, [%rd125];
	mov.b32 	%r131, 1;
	shl.b32 	%r132, %r131, %r130;
	cvt.s64.s32 	%rd126, %r132;
	mul.lo.s64 	%rd217, %rd217, %rd126;
	add.s32 	%r235, %r235, 1;
	add.s32 	%r237, %r237, 1;
	setp.ne.s32 	%p10, %r237, 0;
	@%p10 bra 	$L__BB8_14;
$L__BB8_15:
	cvt.s64.s32 	%rd17, %r1;
	and.b64  	%rd127, %rd217, -4294967296;
	setp.ne.s64 	%p11, %rd127, 0;
	@%p11 bra 	$L__BB8_17;
	cvt.u32.u64 	%r133, %rd217;
	cvt.u32.u64 	%r134, %rd2;
	div.u32 	%r135, %r134, %r133;
	cvt.u64.u32 	%rd218, %r135;
	bra.uni 	$L__BB8_18;
$L__BB8_17:
	div.u64 	%rd218, %rd2, %rd217;
$L__BB8_18:
	and.b64  	%rd128, %rd17, -4294967296;
	setp.ne.s64 	%p12, %rd128, 0;
	@%p12 bra 	$L__BB8_20;
	cvt.u32.u64 	%r136, %rd17;
	cvt.u32.u64 	%r137, %rd218;
	rem.u32 	%r138, %r137, %r136;
	cvt.u64.u32 	%rd219, %r138;
	bra.uni 	$L__BB8_21;
$L__BB8_20:
	rem.u64 	%rd219, %rd218, %rd17;
$L__BB8_21:
	add.s32 	%r243, %r240, 1;
	setp.ge.s32 	%p13, %r243, %r59;
	mov.b64 	%rd228, 1;
	@%p13 bra 	$L__BB8_35;
	not.b32 	%r139, %r240;
	add.s32 	%r27, %r59, %r139;
	sub.s32 	%r140, %r59, %r240;
	add.s32 	%r141, %r140, -2;
	and.b32  	%r28, %r27, 15;
	setp.lt.u32 	%p14, %r141, 15;
	mov.b64 	%rd228, 1;
	@%p14 bra 	$L__BB8_26;
	and.b32  	%r142, %r27, -16;
	neg.s32 	%r239, %r142;
	add.s64 	%rd24, %rd1, 32;
	mov.b64 	%rd228, 1;
$L__BB8_24:
	.pragma "nounroll";
	mul.wide.s32 	%rd133, %r243, 4;
	add.s64 	%rd134, %rd24, %rd133;
	ld.global.u32 	%r143, [%rd134+-32];
	mov.b32 	%r144, 1;
	shl.b32 	%r145, %r144, %r143;
	cvt.s64.s32 	%rd135, %r145;
	mul.lo.s64 	%rd136, %rd228, %rd135;
	ld.global.u32 	%r146, [%rd134+-28];
	shl.b32 	%r147, %r144, %r146;
	cvt.s64.s32 	%rd137, %r147;
	mul.lo.s64 	%rd138, %rd136, %rd137;
	ld.global.u32 	%r148, [%rd134+-24];
	shl.b32 	%r149, %r144, %r148;
	cvt.s64.s32 	%rd139, %r149;
	mul.lo.s64 	%rd140, %rd138, %rd139;
	ld.global.u32 	%r150, [%rd134+-20];
	shl.b32 	%r151, %r144, %r150;
	cvt.s64.s32 	%rd141, %r151;
	mul.lo.s64 	%rd142, %rd140, %rd141;
	ld.global.u32 	%r152, [%rd134+-16];
	shl.b32 	%r153, %r144, %r152;
	cvt.s64.s32 	%rd143, %r153;
	mul.lo.s64 	%rd144, %rd142, %rd143;
	ld.global.u32 	%r154, [%rd134+-12];
	shl.b32 	%r155, %r144, %r154;
	cvt.s64.s32 	%rd145, %r155;
	mul.lo.s64 	%rd146, %rd144, %rd145;
	ld.global.u32 	%r156, [%rd134+-8];
	shl.b32 	%r157, %r144, %r156;
	cvt.s64.s32 	%rd147, %r157;
	mul.lo.s64 	%rd148, %rd146, %rd147;
	ld.global.u32 	%r158, [%rd134+-4];
	shl.b32 	%r159, %r144, %r158;
	cvt.s64.s32 	%rd149, %r159;
	mul.lo.s64 	%rd150, %rd148, %rd149;
	ld.global.u32 	%r160, [%rd134];
	shl.b32 	%r161, %r144, %r160;
	cvt.s64.s32 	%rd151, %r161;
	mul.lo.s64 	%rd152, %rd150, %rd151;
	ld.global.u32 	%r162, [%rd134+4];
	shl.b32 	%r163, %r144, %r162;
	cvt.s64.s32 	%rd153, %r163;
	mul.lo.s64 	%rd154, %rd152, %rd153;
	ld.global.u32 	%r164, [%rd134+8];
	shl.b32 	%r165, %r144, %r164;
	cvt.s64.s32 	%rd155, %r165;
	mul.lo.s64 	%rd156, %rd154, %rd155;
	ld.global.u32 	%r166, [%rd134+12];
	shl.b32 	%r167, %r144, %r166;
	cvt.s64.s32 	%rd157, %r167;
	mul.lo.s64 	%rd158, %rd156, %rd157;
	ld.global.u32 	%r168, [%rd134+16];
	shl.b32 	%r169, %r144, %r168;
	cvt.s64.s32 	%rd159, %r169;
	mul.lo.s64 	%rd160, %rd158, %rd159;
	ld.global.u32 	%r170, [%rd134+20];
	shl.b32 	%r171, %r144, %r170;
	cvt.s64.s32 	%rd161, %r171;
	mul.lo.s64 	%rd162, %rd160, %rd161;
	ld.global.u32 	%r172, [%rd134+24];
	shl.b32 	%r173, %r144, %r172;
	cvt.s64.s32 	%rd163, %r173;
	mul.lo.s64 	%rd164, %rd162, %rd163;
	ld.global.u32 	%r174, [%rd134+28];
	shl.b32 	%r175, %r144, %r174;
	cvt.s64.s32 	%rd165, %r175;
	mul.lo.s64 	%rd228, %rd164, %rd165;
	add.s32 	%r243, %r243, 16;
	add.s32 	%r240, %r240, 16;
	add.s32 	%r239, %r239, 16;
	setp.ne.s32 	%p15, %r239, 0;
	@%p15 bra 	$L__BB8_24;
	add.s32 	%r243, %r240, 1;
$L__BB8_26:
	setp.eq.s32 	%p16, %r28, 0;
	@%p16 bra 	$L__BB8_35;
	and.b32  	%r38, %r27, 7;
	setp.lt.u32 	%p17, %r28, 8;
	@%p17 bra 	$L__BB8_29;
	mul.wide.s32 	%rd167, %r243, 4;
	add.s64 	%rd168, %rd1, %rd167;
	ld.global.u32 	%r176, [%rd168];
	mov.b32 	%r177, 1;
	shl.b32 	%r178, %r177, %r176;
	cvt.s64.s32 	%rd169, %r178;
	mul.lo.s64 	%rd170, %rd228, %rd169;
	ld.global.u32 	%r179, [%rd168+4];
	shl.b32 	%r180, %r177, %r179;
	cvt.s64.s32 	%rd171, %r180;
	mul.lo.s64 	%rd172, %rd170, %rd171;
	ld.global.u32 	%r181, [%rd168+8];
	shl.b32 	%r182, %r177, %r181;
	cvt.s64.s32 	%rd173, %r182;
	mul.lo.s64 	%rd174, %rd172, %rd173;
	ld.global.u32 	%r183, [%rd168+12];
	shl.b32 	%r184, %r177, %r183;
	cvt.s64.s32 	%rd175, %r184;
	mul.lo.s64 	%rd176, %rd174, %rd175;
	ld.global.u32 	%r185, [%rd168+16];
	shl.b32 	%r186, %r177, %r185;
	cvt.s64.s32 	%rd177, %r186;
	mul.lo.s64 	%rd178, %rd176, %rd177;
	ld.global.u32 	%r187, [%rd168+20];
	shl.b32 	%r188, %r177, %r187;
	cvt.s64.s32 	%rd179, %r188;
	mul.lo.s64 	%rd180, %rd178, %rd179;
	ld.global.u32 	%r189, [%rd168+24];
	shl.b32 	%r190, %r177, %r189;
	cvt.s64.s32 	%rd181, %r190;
	mul.lo.s64 	%rd182, %rd180, %rd181;
	ld.global.u32 	%r191, [%rd168+28];
	shl.b32 	%r192, %r177, %r191;
	cvt.s64.s32 	%rd183, %r192;
	mul.lo.s64 	%rd228, %rd182, %rd183;
	add.s32 	%r243, %r243, 8;
$L__BB8_29:
	setp.eq.s32 	%p18, %r38, 0;
	@%p18 bra 	$L__BB8_35;
	and.b32  	%r41, %r27, 3;
	setp.lt.u32 	%p19, %r38, 4;
	@%p19 bra 	$L__BB8_32;
	mul.wide.s32 	%rd185, %r243, 4;
	add.s64 	%rd186, %rd1, %rd185;
	ld.global.u32 	%r193, [%rd186];
	mov.b32 	%r194, 1;
	shl.b32 	%r195, %r194, %r193;
	cvt.s64.s32 	%rd187, %r195;
	mul.lo.s64 	%rd188, %rd228, %rd187;
	ld.global.u32 	%r196, [%rd186+4];
	shl.b32 	%r197, %r194, %r196;
	cvt.s64.s32 	%rd189, %r197;
	mul.lo.s64 	%rd190, %rd188, %rd189;
	ld.global.u32 	%r198, [%rd186+8];
	shl.b32 	%r199, %r194, %r198;
	cvt.s64.s32 	%rd191, %r199;
	mul.lo.s64 	%rd192, %rd190, %rd191;
	ld.global.u32 	%r200, [%rd186+12];
	shl.b32 	%r201, %r194, %r200;
	cvt.s64.s32 	%rd193, %r201;
	mul.lo.s64 	%rd228, %rd192, %rd193;
	add.s32 	%r243, %r243, 4;
$L__BB8_32:
	setp.eq.s32 	%p20, %r41, 0;
	@%p20 bra 	$L__BB8_35;
	neg.s32 	%r245, %r41;
$L__BB8_34:
	.pragma "nounroll";
	mul.wide.s32 	%rd194, %r243, 4;
	add.s64 	%rd195, %rd1, %rd194;
	ld.global.u32 	%r202, [%rd195];
	mov.b32 	%r203, 1;
	shl.b32 	%r204, %r203, %r202;
	cvt.s64.s32 	%rd196, %r204;
	mul.lo.s64 	%rd228, %rd228, %rd196;
	add.s32 	%r243, %r243, 1;
	add.s32 	%r245, %r245, 1;
	setp.ne.s32 	%p21, %r245, 0;
	@%p21 bra 	$L__BB8_34;
$L__BB8_35:
	cvt.s64.s32 	%rd38, %r2;
	and.b64  	%rd197, %rd228, -4294967296;
	setp.ne.s64 	%p22, %rd197, 0;
	@%p22 bra 	$L__BB8_37;
	cvt.u32.u64 	%r205, %rd228;
	cvt.u32.u64 	%r206, %rd2;
	div.u32 	%r207, %r206, %r205;
	cvt.u64.u32 	%rd229, %r207;
	bra.uni 	$L__BB8_38;
$L__BB8_37:
	div.u64 	%rd229, %rd2, %rd228;
$L__BB8_38:
	and.b64  	%rd198, %rd38, -4294967296;
	setp.ne.s64 	%p23, %rd198, 0;
	@%p23 bra 	$L__BB8_40;
	cvt.u32.u64 	%r208, %rd38;
	cvt.u32.u64 	%r209, %rd229;
	rem.u32 	%r210, %r209, %r208;
	cvt.u64.u32 	%rd230, %r210;
	bra.uni 	$L__BB8_41;
$L__BB8_40:
	rem.u64 	%rd230, %rd229, %rd38;
$L__BB8_41:
	cvt.u32.u64 	%r211, %rd219;
	shr.u32 	%r212, %r1, 31;
	add.s32 	%r213, %r1, %r212;
	shr.s32 	%r214, %r213, 1;
	sub.s32 	%r215, %r211, %r214;
	cvt.rn.f64.s32 	%fd18, %r215;
	mul.f64 	%fd19, %fd1, %fd18;
	cvt.u32.u64 	%r216, %rd230;
	shr.u32 	%r217, %r2, 31;
	add.s32 	%r218, %r2, %r217;
	shr.s32 	%r219, %r218, 1;
	sub.s32 	%r220, %r216, %r219;
	cvt.rn.f64.s32 	%fd20, %r220;
	mul.f64 	%fd21, %fd2, %fd20;
	cvta.to.global.u64 	%rd199, %rd46;
	shl.b64 	%rd200, %rd2, 4;
	add.s64 	%rd45, %rd199, %rd200;
	ld.global.v2.f64 	{%fd4, %fd3}, [%rd45];
	mul.f64 	%fd22, %fd17, %fd19;
	mul.f64 	%fd5, %fd22, %fd21;
	abs.f64 	%fd6, %fd5;
	setp.neu.f64 	%p24, %fd6, 0d7FF0000000000000;
	@%p24 bra 	$L__BB8_43;
	mov.f64 	%fd28, 0d0000000000000000;
	mul.rn.f64 	%fd80, %fd5, %fd28;
	mov.b32 	%r248, 1;
	bra.uni 	$L__BB8_46;
$L__BB8_43:
	mul.f64 	%fd23, %fd5, 0d3FE45F306DC9C883;
	cvt.rni.s32.f64 	%r247, %fd23;
	cvt.rn.f64.s32 	%fd24, %r247;
	fma.rn.f64 	%fd25, %fd24, 0dBFF921FB54442D18, %fd5;
	fma.rn.f64 	%fd26, %fd24, 0dBC91A62633145C00, %fd25;
	fma.rn.f64 	%fd80, %fd24, 0dB97B839A252049C0, %fd26;
	setp.ltu.f64 	%p25, %fd6, 0d41E0000000000000;
	@%p25 bra 	$L__BB8_45;
	{ // callseq 14, 0
	.param .b64 param0;
	st.param.f64 	[param0], %fd5;
	.param .align 16 .b8 retval0[16];
	call.uni (retval0), 
	__internal_trig_reduction_slowpathd, 
	(
	param0
	);
	ld.param.f64 	%fd80, [retval0];
	ld.param.b32 	%r247, [retval0+8];
	} // callseq 14
$L__BB8_45:
	add.s32 	%r248, %r247, 1;
$L__BB8_46:
	setp.neu.f64 	%p26, %fd6, 0d7FF0000000000000;
	shl.b32 	%r223, %r248, 6;
	cvt.u64.u32 	%rd201, %r223;
	and.b64  	%rd202, %rd201, 64;
	mov.u64 	%rd203, __cudart_sin_cos_coeffs;
	add.s64 	%rd204, %rd203, %rd202;
	mul.rn.f64 	%fd29, %fd80, %fd80;
	and.b32  	%r224, %r248, 1;
	setp.eq.b32 	%p27, %r224, 1;
	selp.f64 	%fd30, 0dBDA8FF8320FD8164, 0d3DE5DB65F9785EBA, %p27;
	ld.global.nc.v2.f64 	{%fd31, %fd32}, [%rd204];
	fma.rn.f64 	%fd33, %fd30, %fd29, %fd31;
	fma.rn.f64 	%fd34, %fd33, %fd29, %fd32;
	ld.global.nc.v2.f64 	{%fd35, %fd36}, [%rd204+16];
	fma.rn.f64 	%fd37, %fd34, %fd29, %fd35;
	fma.rn.f64 	%fd38, %fd37, %fd29, %fd36;
	ld.global.nc.v2.f64 	{%fd39, %fd40}, [%rd204+32];
	fma.rn.f64 	%fd41, %fd38, %fd29, %fd39;
	fma.rn.f64 	%fd42, %fd41, %fd29, %fd40;
	fma.rn.f64 	%fd43, %fd42, %fd80, %fd80;
	fma.rn.f64 	%fd44, %fd42, %fd29, 0d3FF0000000000000;
	selp.f64 	%fd45, %fd44, %fd43, %p27;
	and.b32  	%r225, %r248, 2;
	setp.eq.s32 	%p28, %r225, 0;
	mov.f64 	%fd46, 0d0000000000000000;
	sub.f64 	%fd47, %fd46, %fd45;
	selp.f64 	%fd12, %fd45, %fd47, %p28;
	@%p26 bra 	$L__BB8_48;
	mov.f64 	%fd53, 0d0000000000000000;
	mul.rn.f64 	%fd81, %fd5, %fd53;
	mov.b32 	%r249, 0;
	bra.uni 	$L__BB8_50;
$L__BB8_48:
	mul.f64 	%fd48, %fd5, 0d3FE45F306DC9C883;
	cvt.rni.s32.f64 	%r249, %fd48;
	cvt.rn.f64.s32 	%fd49, %r249;
	fma.rn.f64 	%fd50, %fd49, 0dBFF921FB54442D18, %fd5;
	fma.rn.f64 	%fd51, %fd49, 0dBC91A62633145C00, %fd50;
	fma.rn.f64 	%fd81, %fd49, 0dB97B839A252049C0, %fd51;
	setp.ltu.f64 	%p29, %fd6, 0d41E0000000000000;
	@%p29 bra 	$L__BB8_50;
	{ // callseq 15, 0
	.param .b64 param0;
	st.param.f64 	[param0], %fd5;
	.param .align 16 .b8 retval0[16];
	call.uni (retval0), 
	__internal_trig_reduction_slowpathd, 
	(
	param0
	);
	ld.param.f64 	%fd81, [retval0];
	ld.param.b32 	%r249, [retval0+8];
	} // callseq 15
$L__BB8_50:
	shl.b32 	%r228, %r249, 6;
	cvt.u64.u32 	%rd205, %r228;
	and.b64  	%rd206, %rd205, 64;
	add.s64 	%rd208, %rd203, %rd206;
	mul.rn.f64 	%fd54, %fd81, %fd81;
	and.b32  	%r229, %r249, 1;
	setp.eq.b32 	%p30, %r229, 1;
	selp.f64 	%fd55, 0dBDA8FF8320FD8164, 0d3DE5DB65F9785EBA, %p30;
	ld.global.nc.v2.f64 	{%fd56, %fd57}, [%rd208];
	fma.rn.f64 	%fd58, %fd55, %fd54, %fd56;
	fma.rn.f64 	%fd59, %fd58, %fd54, %fd57;
	ld.global.nc.v2.f64 	{%fd60, %fd61}, [%rd208+16];
	fma.rn.f64 	%fd62, %fd59, %fd54, %fd60;
	fma.rn.f64 	%fd63, %fd62, %fd54, %fd61;
	ld.global.nc.v2.f64 	{%fd64, %fd65}, [%rd208+32];
	fma.rn.f64 	%fd66, %fd63, %fd54, %fd64;
	fma.rn.f64 	%fd67, %fd66, %fd54, %fd65;
	fma.rn.f64 	%fd68, %fd67, %fd81, %fd81;
	fma.rn.f64 	%fd69, %fd67, %fd54, 0d3FF0000000000000;
	selp.f64 	%fd70, %fd69, %fd68, %p30;
	and.b32  	%r230, %r249, 2;
	setp.eq.s32 	%p31, %r230, 0;
	mov.f64 	%fd71, 0d0000000000000000;
	sub.f64 	%fd72, %fd71, %fd70;
	selp.f64 	%fd73, %fd70, %fd72, %p31;
	mul.f64 	%fd74, %fd4, %fd12;
	mul.f64 	%fd75, %fd3, %fd73;
	sub.f64 	%fd76, %fd74, %fd75;
	mul.f64 	%fd77, %fd4, %fd73;
	fma.rn.f64 	%fd78, %fd3, %fd12, %fd77;
	st.global.v2.f64 	[%rd45], {%fd76, %fd78};
$L__BB8_51:
	ret;

}
	// .globl	_Z25kernelApplyScalarRegisterP7double2miiPKid
.visible .entry _Z25kernelApplyScalarRegisterP7double2miiPKid(
	.param .u64 .ptr .align 1 _Z25kernelApplyScalarRegisterP7double2miiPKid_param_0,
	.param .u64 _Z25kernelApplyScalarRegisterP7double2miiPKid_param_1,
	.param .u32 _Z25kernelApplyScalarRegisterP7double2miiPKid_param_2,
	.param .u32 _Z25kernelApplyScalarRegisterP7double2miiPKid_param_3,
	.param .u64 .ptr .align 1 _Z25kernelApplyScalarRegisterP7double2miiPKid_param_4,
	.param .f64 _Z25kernelApplyScalarRegisterP7double2miiPKid_param_5
)
{
	.reg .pred 	%p<2>;
	.reg .b32 	%r<5>;
	.reg .b64 	%rd<7>;
	.reg .b64 	%fd<6>;

	ld.param.u64 	%rd2, [_Z25kernelApplyScalarRegisterP7double2miiPKid_param_0];
	ld.param.u64 	%rd3, [_Z25kernelApplyScalarRegisterP7double2miiPKid_param_1];
	ld.param.f64 	%fd1, [_Z25kernelApplyScalarRegisterP7double2miiPKid_param_5];
	mov.u32 	%r1, %ctaid.x;
	mov.u32 	%r2, %ntid.x;
	mov.u32 	%r3, %tid.x;
	mad.lo.s32 	%r4, %r1, %r2, %r3;
	cvt.u64.u32 	%rd1, %r4;
	setp.le.u64 	%p1, %rd3, %rd1;
	@%p1 bra 	$L__BB9_2;
	cvta.to.global.u64 	%rd4, %rd2;
	shl.b64 	%rd5, %rd1, 4;
	add.s64 	%rd6, %rd4, %rd5;
	ld.global.v2.f64 	{%fd2, %fd3}, [%rd6];
	mul.f64 	%fd4, %fd1, %fd2;
	mul.f64 	%fd5, %fd1, %fd3;
	st.global.v2.f64 	[%rd6], {%fd4, %fd5};
$L__BB9_2:
	ret;

}
	// .globl	_Z30kernelComputeWignerSingleSlicePdPK7double2iPKiididdiS4_
.visible .entry _Z30kernelComputeWignerSingleSlicePdPK7double2iPKiididdiS4_(
	.param .u64 .ptr .align 1 _Z30kernelComputeWignerSingleSlicePdPK7double2iPKiididdiS4__param_0,
	.param .u64 .ptr .align 1 _Z30kernelComputeWignerSingleSlicePdPK7double2iPKiididdiS4__param_1,
	.param .u32 _Z30kernelComputeWignerSingleSlicePdPK7double2iPKiididdiS4__param_2,
	.param .u64 .ptr .align 1 _Z30kernelComputeWignerSingleSlicePdPK7double2iPKiididdiS4__param_3,
	.param .u32 _Z30kernelComputeWignerSingleSlicePdPK7double2iPKiididdiS4__param_4,
	.param .f64 _Z30kernelComputeWignerSingleSlicePdPK7double2iPKiididdiS4__param_5,
	.param .u32 _Z30kernelComputeWignerSingleSlicePdPK7double2iPKiididdiS4__param_6,
	.param .f64 _Z30kernelComputeWignerSingleSlicePdPK7double2iPKiididdiS4__param_7,
	.param .f64 _Z30kernelComputeWignerSingleSlicePdPK7double2iPKiididdiS4__param_8,
	.param .u32 _Z30kernelComputeWignerSingleSlicePdPK7double2iPKiididdiS4__param_9,
	.param .u64 .ptr .align 1 _Z30kernelComputeWignerSingleSlicePdPK7double2iPKiididdiS4__param_10
)
{
	.reg .pred 	%p<35>;
	.reg .b16 	%rs<15>;
	.reg .b32 	%r<250>;
	.reg .b64 	%rd<228>;
	.reg .b64 	%fd<118>;

	ld.param.u32 	%r243, [_Z30kernelComputeWignerSingleSlicePdPK7double2iPKiididdiS4__param_2];
	ld.param.u64 	%rd42, [_Z30kernelComputeWignerSingleSlicePdPK7double2iPKiididdiS4__param_3];
	ld.param.u32 	%r61, [_Z30kernelComputeWignerSingleSlicePdPK7double2iPKiididdiS4__param_4];
	ld.param.f64 	%fd23, [_Z30kernelComputeWignerSingleSlicePdPK7double2iPKiididdiS4__param_5];
	ld.param.u32 	%r62, [_Z30kernelComputeWignerSingleSlicePdPK7double2iPKiididdiS4__param_6];
	ld.param.f64 	%fd24, [_Z30kernelComputeWignerSingleSlicePdPK7double2iPKiididdiS4__param_7];
	ld.param.f64 	%fd25, [_Z30kernelComputeWignerSingleSlicePdPK7double2iPKiididdiS4__param_8];
	ld.param.u32 	%r63, [_Z30kernelComputeWignerSingleSlicePdPK7double2iPKiididdiS4__param_9];
	ld.param.u64 	%rd43, [_Z30kernelComputeWignerSingleSlicePdPK7double2iPKiididdiS4__param_10];
	cvta.to.global.u64 	%rd1, %rd43;
	mov.u32 	%r64, %ctaid.x;
	mov.u32 	%r65, %ntid.x;
	mov.u32 	%r66, %tid.x;
	mad.lo.s32 	%r1, %r64, %r65, %r66;
	mul.lo.s32 	%r67, %r62, %r62;
	setp.ge.s32 	%p1, %r1, %r67;
	@%p1 bra 	$L__BB10_50;
	div.s32 	%r68, %r1, %r62;
	mul.lo.s32 	%r69, %r68, %r62;
	sub.s32 	%r70, %r1, %r69;
	add.f64 	%fd26, %fd24, %fd24;
	add.s32 	%r71, %r62, -1;
	cvt.rn.f64.s32 	%fd27, %r71;
	div.rn.f64 	%fd28, %fd26, %fd27;
	add.f64 	%fd29, %fd25, %fd25;
	div.rn.f64 	%fd30, %fd29, %fd27;
	cvt.rn.f64.s32 	%fd31, %r70;
	mul.f64 	%fd32, %fd28, %fd31;
	sub.f64 	%fd1, %fd32, %fd24;
	cvt.rn.f64.s32 	%fd33, %r68;
	mul.f64 	%fd34, %fd30, %fd33;
	sub.f64 	%fd2, %fd34, %fd25;
	setp.lt.s32 	%p2, %r63, 1;
	mov.b64 	%rd218, 0;
	@%p2 bra 	$L__BB10_21;
	add.s32 	%r2, %r63, -2;
	cvt.u16.u32 	%rs1, %r63;
	add.s64 	%rd2, %rd1, 32;
	cvta.to.global.u64 	%rd3, %rd42;
	mov.b64 	%rd218, 0;
	mov.b32 	%r231, 0;
	mov.b16 	%rs13, 0;
	mov.u16 	%rs14, %rs13;
$L__BB10_3:
	not.b32 	%r73, %r231;
	add.s32 	%r8, %r63, %r73;
	setp.eq.s32 	%p3, %r231, %r243;
	@%p3 bra 	$L__BB10_20;
	add.s32 	%r235, %r231, 1;
	setp.ge.s32 	%p4, %r235, %r63;
	mov.b64 	%rd217, 1;
	@%p4 bra 	$L__BB10_19;
	sub.s32 	%r74, %r2, %r231;
	setp.lt.u32 	%p5, %r74, 15;
	mov.b64 	%rd217, 1;
	@%p5 bra 	$L__BB10_9;
	and.b32  	%r75, %r8, -16;
	neg.s32 	%r232, %r75;
	mul.wide.u32 	%rd50, %r231, 4;
	add.s64 	%rd209, %rd2, %rd50;
	mov.b64 	%rd217, 1;
	mov.u32 	%r233, %r231;
$L__BB10_7:
	.pragma "nounroll";
	ld.global.u32 	%r76, [%rd209+-28];
	mov.b32 	%r77, 1;
	shl.b32 	%r78, %r77, %r76;
	cvt.s64.s32 	%rd51, %r78;
	mul.lo.s64 	%rd52, %rd217, %rd51;
	ld.global.u32 	%r79, [%rd209+-24];
	shl.b32 	%r80, %r77, %r79;
	cvt.s64.s32 	%rd53, %r80;
	mul.lo.s64 	%rd54, %rd52, %rd53;
	ld.global.u32 	%r81, [%rd209+-20];
	shl.b32 	%r82, %r77, %r81;
	cvt.s64.s32 	%rd55, %r82;
	mul.lo.s64 	%rd56, %rd54, %rd55;
	ld.global.u32 	%r83, [%rd209+-16];
	shl.b32 	%r84, %r77, %r83;
	cvt.s64.s32 	%rd57, %r84;
	mul.lo.s64 	%rd58, %rd56, %rd57;
	ld.global.u32 	%r85, [%rd209+-12];
	shl.b32 	%r86, %r77, %r85;
	cvt.s64.s32 	%rd59, %r86;
	mul.lo.s64 	%rd60, %rd58, %rd59;
	ld.global.u32 	%r87, [%rd209+-8];
	shl.b32 	%r88, %r77, %r87;
	cvt.s64.s32 	%rd61, %r88;
	mul.lo.s64 	%rd62, %rd60, %rd61;
	ld.global.u32 	%r89, [%rd209+-4];
	shl.b32 	%r90, %r77, %r89;
	cvt.s64.s32 	%rd63, %r90;
	mul.lo.s64 	%rd64, %rd62, %rd63;
	ld.global.u32 	%r91, [%rd209];
	shl.b32 	%r92, %r77, %r91;
	cvt.s64.s32 	%rd65, %r92;
	mul.lo.s64 	%rd66, %rd64, %rd65;
	ld.global.u32 	%r93, [%rd209+4];
	shl.b32 	%r94, %r77, %r93;
	cvt.s64.s32 	%rd67, %r94;
	mul.lo.s64 	%rd68, %rd66, %rd67;
	ld.global.u32 	%r95, [%rd209+8];
	shl.b32 	%r96, %r77, %r95;
	cvt.s64.s32 	%rd69, %r96;
	mul.lo.s64 	%rd70, %rd68, %rd69;
	ld.global.u32 	%r97, [%rd209+12];
	shl.b32 	%r98, %r77, %r97;
	cvt.s64.s32 	%rd71, %r98;
	mul.lo.s64 	%rd72, %rd70, %rd71;
	ld.global.u32 	%r99, [%rd209+16];
	shl.b32 	%r100, %r77, %r99;
	cvt.s64.s32 	%rd73, %r100;
	mul.lo.s64 	%rd74, %rd72, %rd73;
	ld.global.u32 	%r101, [%rd209+20];
	shl.b32 	%r102, %r77, %r101;
	cvt.s64.s32 	%rd75, %r102;
	mul.lo.s64 	%rd76, %rd74, %rd75;
	ld.global.u32 	%r103, [%rd209+24];
	shl.b32 	%r104, %r77, %r103;
	cvt.s64.s32 	%rd77, %r104;
	mul.lo.s64 	%rd78, %rd76, %rd77;
	ld.global.u32 	%r105, [%rd209+28];
	shl.b32 	%r106, %r77, %r105;
	cvt.s64.s32 	%rd79, %r106;
	mul.lo.s64 	%rd80, %rd78, %rd79;
	ld.global.u32 	%r107, [%rd209+32];
	shl.b32 	%r108, %r77, %r107;
	cvt.s64.s32 	%rd81, %r108;
	mul.lo.s64 	%rd217, %rd80, %rd81;
	add.s32 	%r233, %r233, 16;
	add.s32 	%r232, %r232, 16;
	add.s64 	%rd209, %rd209, 64;
	setp.ne.s32 	%p6, %r232, 0;
	@%p6 bra 	$L__BB10_7;
	add.s32 	%r235, %r233, 1;
$L__BB10_9:
	and.b32  	%r109, %r8, 15;
	setp.eq.s32 	%p7, %r109, 0;
	@%p7 bra 	$L__BB10_19;
	not.b16 	%rs9, %rs14;
	add.s16 	%rs10, %rs9, %rs1;
	cvt.u32.u16 	%r110, %rs10;
	and.b32  	%r17, %r110, 15;
	add.s32 	%r111, %r17, -1;
	setp.lt.u32 	%p8, %r111, 7;
	@%p8 bra 	$L__BB10_12;
	mul.wide.u32 	%rd83, %r235, 4;
	add.s64 	%rd84, %rd1, %rd83;
	ld.global.u32 	%r112, [%rd84];
	mov.b32 	%r113, 1;
	shl.b32 	%r114, %r113, %r112;
	cvt.s64.s32 	%rd85, %r114;
	mul.lo.s64 	%rd86, %rd217, %rd85;
	ld.global.u32 	%r115, [%rd84+4];
	shl.b32 	%r116, %r113, %r115;
	cvt.s64.s32 	%rd87, %r116;
	mul.lo.s64 	%rd88, %rd86, %rd87;
	ld.global.u32 	%r117, [%rd84+8];
	shl.b32 	%r118, %r113, %r117;
	cvt.s64.s32 	%rd89, %r118;
	mul.lo.s64 	%rd90, %rd88, %rd89;
	ld.global.u32 	%r119, [%rd84+12];
	shl.b32 	%r120, %r113, %r119;
	cvt.s64.s32 	%rd91, %r120;
	mul.lo.s64 	%rd92, %rd90, %rd91;
	ld.global.u32 	%r121, [%rd84+16];
	shl.b32 	%r122, %r113, %r121;
	cvt.s64.s32 	%rd93, %r122;
	mul.lo.s64 	%rd94, %rd92, %rd93;
	ld.global.u32 	%r123, [%rd84+20];
	shl.b32 	%r124, %r113, %r123;
	cvt.s64.s32 	%rd95, %r124;
	mul.lo.s64 	%rd96, %rd94, %rd95;
	ld.global.u32 	%r125, [%rd84+24];
	shl.b32 	%r126, %r113, %r125;
	cvt.s64.s32 	%rd97, %r126;
	mul.lo.s64 	%rd98, %rd96, %rd97;
	ld.global.u32 	%r127, [%rd84+28];
	shl.b32 	%r128, %r113, %r127;
	cvt.s64.s32 	%rd99, %r128;
	mul.lo.s64 	%rd217, %rd98, %rd99;
	add.s32 	%r235, %r235, 8;
$L__BB10_12:
	and.b32  	%r129, %r17, 7;
	setp.eq.s32 	%p9, %r129, 0;
	@%p9 bra 	$L__BB10_19;
	not.b16 	%rs11, %rs13;
	add.s16 	%rs12, %rs11, %rs1;
	cvt.u32.u16 	%r130, %rs12;
	and.b32  	%r131, %r130, 7;
	and.b32  	%r20, %r130, 3;
	add.s32 	%r132, %r131, -1;
	setp.lt.u32 	%p10, %r132, 3;
	@%p10 bra 	$L__BB10_15;
	mul.wide.u32 	%rd101, %r235, 4;
	add.s64 	%rd102, %rd1, %rd101;
	ld.global.u32 	%r133, [%rd102];
	mov.b32 	%r134, 1;
	shl.b32 	%r135, %r134, %r133;
	cvt.s64.s32 	%rd103, %r135;
	mul.lo.s64 	%rd104, %rd217, %rd103;
	ld.global.u32 	%r136, [%rd102+4];
	shl.b32 	%r137, %r134, %r136;
	cvt.s64.s32 	%rd105, %r137;
	mul.lo.s64 	%rd106, %rd104, %rd105;
	ld.global.u32 	%r138, [%rd102+8];
	shl.b32 	%r139, %r134, %r138;
	cvt.s64.s32 	%rd107, %r139;
	mul.lo.s64 	%rd108, %rd106, %rd107;
	ld.global.u32 	%r140, [%rd102+12];
	shl.b32 	%r141, %r134, %r140;
	cvt.s64.s32 	%rd109, %r141;
	mul.lo.s64 	%rd217, %rd108, %rd109;
	add.s32 	%r235, %r235, 4;
$L__BB10_15:
	setp.eq.s32 	%p11, %r20, 0;
	@%p11 bra 	$L__BB10_19;
	mul.wide.u32 	%rd110, %r235, 4;
	add.s64 	%rd20, %rd1, %rd110;
	ld.global.u32 	%r142, [%rd20];
	mov.b32 	%r143, 1;
	shl.b32 	%r144, %r143, %r142;
	cvt.s64.s32 	%rd111, %r144;
	mul.lo.s64 	%rd217, %rd217, %rd111;
	setp.eq.s32 	%p12, %r20, 1;
	@%p12 bra 	$L__BB10_19;
	ld.global.u32 	%r145, [%rd20+4];
	mov.b32 	%r146, 1;
	shl.b32 	%r147, %r146, %r145;
	cvt.s64.s32 	%rd112, %r147;
	mul.lo.s64 	%rd217, %rd217, %rd112;
	setp.eq.s32 	%p13, %r20, 2;
	@%p13 bra 	$L__BB10_19;
	ld.global.u32 	%r148, [%rd20+8];
	mov.b32 	%r149, 1;
	shl.b32 	%r150, %r149, %r148;
	cvt.s64.s32 	%rd113, %r150;
	mul.lo.s64 	%rd217, %rd217, %rd113;
$L__BB10_19:
	mul.wide.u32 	%rd114, %r231, 4;
	add.s64 	%rd115, %rd3, %rd114;
	ld.global.s32 	%rd116, [%rd115];
	mad.lo.s64 	%rd218, %rd217, %rd116, %rd218;
$L__BB10_20:
	add.s32 	%r231, %r231, 1;
	setp.eq.s32 	%p14, %r231, %r63;
	add.s16 	%rs14, %rs14, 1;
	add.s16 	%rs13, %rs13, 1;
	@%p14 bra 	$L__BB10_21;
	bra.uni 	$L__BB10_3;
$L__BB10_21:
	add.s32 	%r238, %r243, 1;
	setp.ge.s32 	%p15, %r238, %r63;
	mov.b64 	%rd226, 1;
	@%p15 bra 	$L__BB10_35;
	not.b32 	%r151, %r243;
	add.s32 	%r4, %r63, %r151;
	sub.s32 	%r152, %r63, %r243;
	add.s32 	%r153, %r152, -2;
	and.b32  	%r5, %r4, 15;
	setp.lt.u32 	%p16, %r153, 15;
	mov.b64 	%rd226, 1;
	@%p16 bra 	$L__BB10_26;
	and.b32  	%r154, %r4, -16;
	neg.s32 	%r242, %r154;
	add.s64 	%rd5, %rd1, 32;
	mov.b64 	%rd226, 1;
$L__BB10_24:
	.pragma "nounroll";
	mul.wide.s32 	%rd121, %r238, 4;
	add.s64 	%rd122, %rd5, %rd121;
	ld.global.u32 	%r155, [%rd122+-32];
	mov.b32 	%r156, 1;
	shl.b32 	%r157, %r156, %r155;
	cvt.s64.s32 	%rd123, %r157;
	mul.lo.s64 	%rd124, %rd226, %rd123;
	ld.global.u32 	%r158, [%rd122+-28];
	shl.b32 	%r159, %r156, %r158;
	cvt.s64.s32 	%rd125, %r159;
	mul.lo.s64 	%rd126, %rd124, %rd125;
	ld.global.u32 	%r160, [%rd122+-24];
	shl.b32 	%r161, %r156, %r160;
	cvt.s64.s32 	%rd127, %r161;
	mul.lo.s64 	%rd128, %rd126, %rd127;
	ld.global.u32 	%r162, [%rd122+-20];
	shl.b32 	%r163, %r156, %r162;
	cvt.s64.s32 	%rd129, %r163;
	mul.lo.s64 	%rd130, %rd128, %rd129;
	ld.global.u32 	%r164, [%rd122+-16];
	shl.b32 	%r165, %r156, %r164;
	cvt.s64.s32 	%rd131, %r165;
	mul.lo.s64 	%rd132, %rd130, %rd131;
	ld.global.u32 	%r166, [%rd122+-12];
	shl.b32 	%r167, %r156, %r166;
	cvt.s64.s32 	%rd133, %r167;
	mul.lo.s64 	%rd134, %rd132, %rd133;
	ld.global.u32 	%r168, [%rd122+-8];
	shl.b32 	%r169, %r156, %r168;
	cvt.s64.s32 	%rd135, %r169;
	mul.lo.s64 	%rd136, %rd134, %rd135;
	ld.global.u32 	%r170, [%rd122+-4];
	shl.b32 	%r171, %r156, %r170;
	cvt.s64.s32 	%rd137, %r171;
	mul.lo.s64 	%rd138, %rd136, %rd137;
	ld.global.u32 	%r172, [%rd122];
	shl.b32 	%r173, %r156, %r172;
	cvt.s64.s32 	%rd139, %r173;
	mul.lo.s64 	%rd140, %rd138, %rd139;
	ld.global.u32 	%r174, [%rd122+4];
	shl.b32 	%r175, %r156, %r174;
	cvt.s64.s32 	%rd141, %r175;
	mul.lo.s64 	%rd142, %rd140, %rd141;
	ld.global.u32 	%r176, [%rd122+8];
	shl.b32 	%r177, %r156, %r176;
	cvt.s64.s32 	%rd143, %r177;
	mul.lo.s64 	%rd144, %rd142, %rd143;
	ld.global.u32 	%r178, [%rd122+12];
	shl.b32 	%r179, %r156, %r178;
	cvt.s64.s32 	%rd145, %r179;
	mul.lo.s64 	%rd146, %rd144, %rd145;
	ld.global.u32 	%r180, [%rd122+16];
	shl.b32 	%r181, %r156, %r180;
	cvt.s64.s32 	%rd147, %r181;
	mul.lo.s64 	%rd148, %rd146, %rd147;
	ld.global.u32 	%r182, [%rd122+20];
	shl.b32 	%r183, %r156, %r182;
	cvt.s64.s32 	%rd149, %r183;
	mul.lo.s64 	%rd150, %rd148, %rd149;
	ld.global.u32 	%r184, [%rd122+24];
	shl.b32 	%r185, %r156, %r184;
	cvt.s64.s32 	%rd151, %r185;
	mul.lo.s64 	%rd152, %rd150, %rd151;
	ld.global.u32 	%r186, [%rd122+28];
	shl.b32 	%r187, %r156, %r186;
	cvt.s64.s32 	%rd153, %r187;
	mul.lo.s64 	%rd226, %rd152, %rd153;
	add.s32 	%r238, %r238, 16;
	add.s32 	%r243, %r243, 16;
	add.s32 	%r242, %r242, 16;
	setp.eq.s32 	%p17, %r242, 0;
	@%p17 bra 	$L__BB10_25;
	bra.uni 	$L__BB10_24;
$L__BB10_25:
	add.s32 	%r238, %r243, 1;
$L__BB10_26:
	setp.eq.s32 	%p18, %r5, 0;
	@%p18 bra 	$L__BB10_35;
	and.b32  	%r26, %r4, 7;
	setp.lt.u32 	%p19, %r5, 8;
	@%p19 bra 	$L__BB10_29;
	mul.wide.s32 	%rd155, %r238, 4;
	add.s64 	%rd156, %rd1, %rd155;
	ld.global.u32 	%r188, [%rd156];
	mov.b32 	%r189, 1;
	shl.b32 	%r190, %r189, %r188;
	cvt.s64.s32 	%rd157, %r190;
	mul.lo.s64 	%rd158, %rd226, %rd157;
	ld.global.u32 	%r191, [%rd156+4];
	shl.b32 	%r192, %r189, %r191;
	cvt.s64.s32 	%rd159, %r192;
	mul.lo.s64 	%rd160, %rd158, %rd159;
	ld.global.u32 	%r193, [%rd156+8];
	shl.b32 	%r194, %r189, %r193;
	cvt.s64.s32 	%rd161, %r194;
	mul.lo.s64 	%rd162, %rd160, %rd161;
	ld.global.u32 	%r195, [%rd156+12];
	shl.b32 	%r196, %r189, %r195;
	cvt.s64.s32 	%rd163, %r196;
	mul.lo.s64 	%rd164, %rd162, %rd163;
	ld.global.u32 	%r197, [%rd156+16];
	shl.b32 	%r198, %r189, %r197;
	cvt.s64.s32 	%rd165, %r198;
	mul.lo.s64 	%rd166, %rd164, %rd165;
	ld.global.u32 	%r199, [%rd156+20];
	shl.b32 	%r200, %r189, %r199;
	cvt.s64.s32 	%rd167, %r200;
	mul.lo.s64 	%rd168, %rd166, %rd167;
	ld.global.u32 	%r201, [%rd156+24];
	shl.b32 	%r202, %r189, %r201;
	cvt.s64.s32 	%rd169, %r202;
	mul.lo.s64 	%rd170, %rd168, %rd169;
	ld.global.u32 	%r203, [%rd156+28];
	shl.b32 	%r204, %r189, %r203;
	cvt.s64.s32 	%rd171, %r204;
	mul.lo.s64 	%rd226, %rd170, %rd171;
	add.s32 	%r238, %r238, 8;
$L__BB10_29:
	setp.eq.s32 	%p20, %r26, 0;
	@%p20 bra 	$L__BB10_35;
	and.b32  	%r29, %r4, 3;
	setp.lt.u32 	%p21, %r26, 4;
	@%p21 bra 	$L__BB10_32;
	mul.wide.s32 	%rd173, %r238, 4;
	add.s64 	%rd174, %rd1, %rd173;
	ld.global.u32 	%r205, [%rd174];
	mov.b32 	%r206, 1;
	shl.b32 	%r207, %r206, %r205;
	cvt.s64.s32 	%rd175, %r207;
	mul.lo.s64 	%rd176, %rd226, %rd175;
	ld.global.u32 	%r208, [%rd174+4];
	shl.b32 	%r209, %r206, %r208;
	cvt.s64.s32 	%rd177, %r209;
	mul.lo.s64 	%rd178, %rd176, %rd177;
	ld.global.u32 	%r210, [%rd174+8];
	shl.b32 	%r211, %r206, %r210;
	cvt.s64.s32 	%rd179, %r211;
	mul.lo.s64 	%rd180, %rd178, %rd179;
	ld.global.u32 	%r212, [%rd174+12];
	shl.b32 	%r213, %r206, %r212;
	cvt.s64.s32 	%rd181, %r213;
	mul.lo.s64 	%rd226, %rd180, %rd181;
	add.s32 	%r238, %r238, 4;
$L__BB10_32:
	setp.eq.s32 	%p22, %r29, 0;
	@%p22 bra 	$L__BB10_35;
	neg.s32 	%r240, %r29;
$L__BB10_34:
	.pragma "nounroll";
	mul.wide.s32 	%rd182, %r238, 4;
	add.s64 	%rd183, %rd1, %rd182;
	ld.global.u32 	%r214, [%rd183];
	mov.b32 	%r215, 1;
	shl.b32 	%r216, %r215, %r214;
	cvt.s64.s32 	%rd184, %r216;
	mul.lo.s64 	%rd226, %rd226, %rd184;
	add.s32 	%r238, %r238, 1;
	add.s32 	%r240, %r240, 1;
	setp.ne.s32 	%p23, %r240, 0;
	@%p23 bra 	$L__BB10_34;
$L__BB10_35:
	setp.lt.s32 	%p24, %r61, 1;
	mov.f64 	%fd116, 0d0000000000000000;
	@%p24 bra 	$L__BB10_49;
	shr.u32 	%r37, %r61, 1;
	add.f64 	%fd3, %fd2, %fd2;
	neg.s32 	%r246, %r37;
	neg.s32 	%r245, %r61;
	mov.f64 	%fd116, 0d0000000000000000;
	mov.u64 	%rd196, __cudart_sin_cos_coeffs;
$L__BB10_37:
	cvt.rn.f64.s32 	%fd37, %r246;
	mul.f64 	%fd5, %fd23, %fd37;
	add.f64 	%fd38, %fd1, %fd5;
	div.rn.f64 	%fd39, %fd38, %fd23;
	mov.f64 	%fd40, 0d3FE0000000000000;
	copysign.f64 	%fd41, %fd39, %fd40;
	add.rz.f64 	%fd42, %fd39, %fd41;
	cvt.rzi.f64.f64 	%fd43, %fd42;
	cvt.rzi.s32.f64 	%r217, %fd43;
	add.s32 	%r48, %r217, %r37;
	sub.f64 	%fd44, %fd1, %fd5;
	div.rn.f64 	%fd45, %fd44, %fd23;
	copysign.f64 	%fd46, %fd45, %fd40;
	add.rz.f64 	%fd47, %fd45, %fd46;
	cvt.rzi.f64.f64 	%fd48, %fd47;
	cvt.rzi.s32.f64 	%r218, %fd48;
	add.s32 	%r219, %r218, %r37;
	max.u32 	%r220, %r48, %r219;
	setp.ge.u32 	%p25, %r220, %r61;
	@%p25 bra 	$L__BB10_48;
	ld.param.u64 	%rd206, [_Z30kernelComputeWignerSingleSlicePdPK7double2iPKiididdiS4__param_1];
	cvt.u64.u32 	%rd185, %r48;
	mad.lo.s64 	%rd186, %rd226, %rd185, %rd218;
	cvt.u64.u32 	%rd187, %r219;
	mad.lo.s64 	%rd188, %rd226, %rd187, %rd218;
	cvta.to.global.u64 	%rd189, %rd206;
	shl.b64 	%rd190, %rd186, 4;
	add.s64 	%rd191, %rd189, %rd190;
	ld.global.v2.f64 	{%fd49, %fd50}, [%rd191];
	shl.b64 	%rd192, %rd188, 4;
	add.s64 	%rd193, %rd189, %rd192;
	ld.global.v2.f64 	{%fd51, %fd52}, [%rd193];
	mul.f64 	%fd53, %fd50, %fd52;
	fma.rn.f64 	%fd6, %fd49, %fd51, %fd53;
	mul.f64 	%fd54, %fd49, %fd52;
	mul.f64 	%fd55, %fd50, %fd51;
	sub.f64 	%fd7, %fd54, %fd55;
	mul.f64 	%fd8, %fd3, %fd5;
	abs.f64 	%fd9, %fd8;
	setp.neu.f64 	%p26, %fd9, 0d7FF0000000000000;
	@%p26 bra 	$L__BB10_40;
	mov.f64 	%fd61, 0d0000000000000000;
	mul.rn.f64 	%fd114, %fd8, %fd61;
	mov.b32 	%r248, 1;
	bra.uni 	$L__BB10_43;
$L__BB10_40:
	mul.f64 	%fd56, %fd8, 0d3FE45F306DC9C883;
	cvt.rni.s32.f64 	%r247, %fd56;
	cvt.rn.f64.s32 	%fd57, %r247;
	fma.rn.f64 	%fd58, %fd57, 0dBFF921FB54442D18, %fd8;
	fma.rn.f64 	%fd59, %fd57, 0dBC91A62633145C00, %fd58;
	fma.rn.f64 	%fd114, %fd57, 0dB97B839A252049C0, %fd59;
	setp.ltu.f64 	%p27, %fd9, 0d41E0000000000000;
	@%p27 bra 	$L__BB10_42;
	{ // callseq 16, 0
	.param .b64 param0;
	st.param.f64 	[param0], %fd8;
	.param .align 16 .b8 retval0[16];
	call.uni (retval0), 
	__internal_trig_reduction_slowpathd, 
	(
	param0
	);
	ld.param.f64 	%fd114, [retval0];
	ld.param.b32 	%r247, [retval0+8];
	} // callseq 16
$L__BB10_42:
	add.s32 	%r248, %r247, 1;
$L__BB10_43:
	setp.neu.f64 	%p28, %fd9, 0d7FF0000000000000;
	shl.b32 	%r223, %r248, 6;
	cvt.u64.u32 	%rd194, %r223;
	and.b64  	%rd195, %rd194, 64;
	add.s64 	%rd197, %rd196, %rd195;
	mul.rn.f64 	%fd62, %fd114, %fd114;
	and.b32  	%r224, %r248, 1;
	setp.eq.b32 	%p29, %r224, 1;
	selp.f64 	%fd63, 0dBDA8FF8320FD8164, 0d3DE5DB65F9785EBA, %p29;
	ld.global.nc.v2.f64 	{%fd64, %fd65}, [%rd197];
	fma.rn.f64 	%fd66, %fd63, %fd62, %fd64;
	fma.rn.f64 	%fd67, %fd66, %fd62, %fd65;
	ld.global.nc.v2.f64 	{%fd68, %fd69}, [%rd197+16];
	fma.rn.f64 	%fd70, %fd67, %fd62, %fd68;
	fma.rn.f64 	%fd71, %fd70, %fd62, %fd69;
	ld.global.nc.v2.f64 	{%fd72, %fd73}, [%rd197+32];
	fma.rn.f64 	%fd74, %fd71, %fd62, %fd72;
	fma.rn.f64 	%fd75, %fd74, %fd62, %fd73;
	fma.rn.f64 	%fd76, %fd75, %fd114, %fd114;
	fma.rn.f64 	%fd77, %fd75, %fd62, 0d3FF0000000000000;
	selp.f64 	%fd78, %fd77, %fd76, %p29;
	and.b32  	%r225, %r248, 2;
	setp.eq.s32 	%p30, %r225, 0;
	mov.f64 	%fd79, 0d0000000000000000;
	sub.f64 	%fd80, %fd79, %fd78;
	selp.f64 	%fd81, %fd78, %fd80, %p30;
	mul.f64 	%fd15, %fd6, %fd81;
	@%p28 bra 	$L__BB10_45;
	mov.f64 	%fd87, 0d0000000000000000;
	mul.rn.f64 	%fd115, %fd8, %fd87;
	mov.b32 	%r249, 0;
	bra.uni 	$L__BB10_47;
$L__BB10_45:
	mul.f64 	%fd82, %fd8, 0d3FE45F306DC9C883;
	cvt.rni.s32.f64 	%r249, %fd82;
	cvt.rn.f64.s32 	%fd83, %r249;
	fma.rn.f64 	%fd84, %fd83, 0dBFF921FB54442D18, %fd8;
	fma.rn.f64 	%fd85, %fd83, 0dBC91A62633145C00, %fd84;
	fma.rn.f64 	%fd115, %fd83, 0dB97B839A252049C0, %fd85;
	setp.ltu.f64 	%p31, %fd9, 0d41E0000000000000;
	@%p31 bra 	$L__BB10_47;
	{ // callseq 17, 0
	.param .b64 param0;
	st.param.f64 	[param0], %fd8;
	.param .align 16 .b8 retval0[16];
	call.uni (retval0), 
	__internal_trig_reduction_slowpathd, 
	(
	param0
	);
	ld.param.f64 	%fd115, [retval0];
	ld.param.b32 	%r249, [retval0+8];
	} // callseq 17
$L__BB10_47:
	shl.b32 	%r228, %r249, 6;
	cvt.u64.u32 	%rd198, %r228;
	and.b64  	%rd199, %rd198, 64;
	add.s64 	%rd201, %rd196, %rd199;
	mul.rn.f64 	%fd88, %fd115, %fd115;
	and.b32  	%r229, %r249, 1;
	setp.eq.b32 	%p32, %r229, 1;
	selp.f64 	%fd89, 0dBDA8FF8320FD8164, 0d3DE5DB65F9785EBA, %p32;
	ld.global.nc.v2.f64 	{%fd90, %fd91}, [%rd201];
	fma.rn.f64 	%fd92, %fd89, %fd88, %fd90;
	fma.rn.f64 	%fd93, %fd92, %fd88, %fd91;
	ld.global.nc.v2.f64 	{%fd94, %fd95}, [%rd201+16];
	fma.rn.f64 	%fd96, %fd93, %fd88, %fd94;
	fma.rn.f64 	%fd97, %fd96, %fd88, %fd95;
	ld.global.nc.v2.f64 	{%fd98, %fd99}, [%rd201+32];
	fma.rn.f64 	%fd100, %fd97, %fd88, %fd98;
	fma.rn.f64 	%fd101, %fd100, %fd88, %fd99;
	fma.rn.f64 	%fd102, %fd101, %fd115, %fd115;
	fma.rn.f64 	%fd103, %fd101, %fd88, 0d3FF0000000000000;
	selp.f64 	%fd104, %fd103, %fd102, %p32;
	and.b32  	%r230, %r249, 2;
	setp.eq.s32 	%p33, %r230, 0;
	mov.f64 	%fd105, 0d0000000000000000;
	sub.f64 	%fd106, %fd105, %fd104;
	selp.f64 	%fd107, %fd104, %fd106, %p33;
	mul.f64 	%fd108, %fd7, %fd107;
	sub.f64 	%fd109, %fd15, %fd108;
	add.f64 	%fd116, %fd116, %fd109;
$L__BB10_48:
	add.s32 	%r246, %r246, 1;
	add.s32 	%r245, %r245, 1;
	setp.ne.s32 	%p34, %r245, 0;
	@%p34 bra 	$L__BB10_37;
$L__BB10_49:
	ld.param.u64 	%rd205, [_Z30kernelComputeWignerSingleSlicePdPK7double2iPKiididdiS4__param_0];
	mul.f64 	%fd110, %fd23, %fd116;
	div.rn.f64 	%fd111, %fd110, 0d400921FB54442D18;
	cvta.to.global.u64 	%rd202, %rd205;
	mul.wide.s32 	%rd203, %r1, 8;
	add.s64 	%rd204, %rd202, %rd203;
	st.global.f64 	[%rd204], %fd111;
$L__BB10_50:
	ret;

}
	// .globl	_Z27kernelComputeWignerFullModePdPK7double2iididdiPKi
.visible .entry _Z27kernelComputeWignerFullModePdPK7double2iididdiPKi(
	.param .u64 .ptr .align 1 _Z27kernelComputeWignerFullModePdPK7double2iididdiPKi_param_0,
	.param .u64 .ptr .align 1 _Z27kernelComputeWignerFullModePdPK7double2iididdiPKi_param_1,
	.param .u32 _Z27kernelComputeWignerFullModePdPK7double2iididdiPKi_param_2,
	.param .u32 _Z27kernelComputeWignerFullModePdPK7double2iididdiPKi_param_3,
	.param .f64 _Z27kernelComputeWignerFullModePdPK7double2iididdiPKi_param_4,
	.param .u32 _Z27kernelComputeWignerFullModePdPK7double2iididdiPKi_param_5,
	.param .f64 _Z27kernelComputeWignerFullModePdPK7double2iididdiPKi_param_6,
	.param .f64 _Z27kernelComputeWignerFullModePdPK7double2iididdiPKi_param_7,
	.param .u32 _Z27kernelComputeWignerFullModePdPK7double2iididdiPKi_param_8,
	.param .u64 .ptr .align 1 _Z27kernelComputeWignerFullModePdPK7double2iididdiPKi_param_9
)
{
	.reg .pred 	%p<93>;
	.reg .b16 	%rs<9>;
	.reg .b32 	%r<452>;
	.reg .b64 	%rd<433>;
	.reg .b64 	%fd<242>;

	ld.param.u64 	%rd122, [_Z27kernelComputeWignerFullModePdPK7double2iididdiPKi_param_0];
	ld.param.u32 	%r89, [_Z27kernelComputeWignerFullModePdPK7double2iididdiPKi_param_2];
	ld.param.u32 	%r90, [_Z27kernelComputeWignerFullModePdPK7double2iididdiPKi_param_3];
	ld.param.u32 	%r91, [_Z27kernelComputeWignerFullModePdPK7double2iididdiPKi_param_5];
	ld.param.f64 	%fd48, [_Z27kernelComputeWignerFullModePdPK7double2iididdiPKi_param_6];
	ld.param.f64 	%fd49, [_Z27kernelComputeWignerFullModePdPK7double2iididdiPKi_param_7];
	ld.param.u32 	%r92, [_Z27kernelComputeWignerFullModePdPK7double2iididdiPKi_param_8];
	ld.param.u64 	%rd124, [_Z27kernelComputeWignerFullModePdPK7double2iididdiPKi_param_9];
	cvta.to.global.u64 	%rd1, %rd124;
	cvta.to.global.u64 	%rd2, %rd122;
	mov.u32 	%r93, %ctaid.x;
	mov.u32 	%r1, %ntid.x;
	mov.u32 	%r94, %tid.x;
	mad.lo.s32 	%r2, %r93, %r1, %r94;
	mul.lo.s32 	%r3, %r91, %r91;
	add.f64 	%fd50, %fd48, %fd48;
	add.s32 	%r95, %r91, -1;
	cvt.rn.f64.s32 	%fd51, %r95;
	div.rn.f64 	%fd1, %fd50, %fd51;
	add.f64 	%fd52, %fd49, %fd49;
	div.rn.f64 	%fd2, %fd52, %fd51;
	add.s32 	%r425, %r89, 1;
	setp.ge.s32 	%p1, %r425, %r92;
	mov.b64 	%rd376, 1;
	@%p1 bra 	$L__BB11_13;
	not.b32 	%r5, %r89;
	add.s32 	%r6, %r92, %r5;
	sub.s32 	%r96, %r92, %r89;
	add.s32 	%r97, %r96, -2;
	and.b32  	%r7, %r6, 15;
	setp.lt.u32 	%p2, %r97, 15;
	mov.b64 	%rd376, 1;
	@%p2 bra 	$L__BB11_4;
	and.b32  	%r8, %r6, -16;
	mov.b64 	%rd376, 1;
$L__BB11_3:
	.pragma "nounroll";
	mul.wide.s32 	%rd129, %r425, 4;
	add.s64 	%rd130, %rd1, %rd129;
	ld.global.u32 	%r98, [%rd130];
	mov.b32 	%r99, 1;
	shl.b32 	%r100, %r99, %r98;
	cvt.s64.s32 	%rd131, %r100;
	mul.lo.s64 	%rd132, %rd376, %rd131;
	ld.global.u32 	%r101, [%rd130+4];
	shl.b32 	%r102, %r99, %r101;
	cvt.s64.s32 	%rd133, %r102;
	mul.lo.s64 	%rd134, %rd132, %rd133;
	ld.global.u32 	%r103, [%rd130+8];
	shl.b32 	%r104, %r99, %r103;
	cvt.s64.s32 	%rd135, %r104;
	mul.lo.s64 	%rd136, %rd134, %rd135;
	ld.global.u32 	%r105, [%rd130+12];
	shl.b32 	%r106, %r99, %r105;
	cvt.s64.s32 	%rd137, %r106;
	mul.lo.s64 	%rd138, %rd136, %rd137;
	ld.global.u32 	%r107, [%rd130+16];
	shl.b32 	%r108, %r99, %r107;
	cvt.s64.s32 	%rd139, %r108;
	mul.lo.s64 	%rd140, %rd138, %rd139;
	ld.global.u32 	%r109, [%rd130+20];
	shl.b32 	%r110, %r99, %r109;
	cvt.s64.s32 	%rd141, %r110;
	mul.lo.s64 	%rd142, %rd140, %rd141;
	ld.global.u32 	%r111, [%rd130+24];
	shl.b32 	%r112, %r99, %r111;
	cvt.s64.s32 	%rd143, %r112;
	mul.lo.s64 	%rd144, %rd142, %rd143;
	ld.global.u32 	%r113, [%rd130+28];
	shl.b32 	%r114, %r99, %r113;
	cvt.s64.s32 	%rd145, %r114;
	mul.lo.s64 	%rd146, %rd144, %rd145;
	ld.global.u32 	%r115, [%rd130+32];
	shl.b32 	%r116, %r99, %r115;
	cvt.s64.s32 	%rd147, %r116;
	mul.lo.s64 	%rd148, %rd146, %rd147;
	ld.global.u32 	%r117, [%rd130+36];
	shl.b32 	%r118, %r99, %r117;
	cvt.s64.s32 	%rd149, %r118;
	mul.lo.s64 	%rd150, %rd148, %rd149;
	ld.global.u32 	%r119, [%rd130+40];
	shl.b32 	%r120, %r99, %r119;
	cvt.s64.s32 	%rd151, %r120;
	mul.lo.s64 	%rd152, %rd150, %rd151;
	ld.global.u32 	%r121, [%rd130+44];
	shl.b32 	%r122, %r99, %r121;
	cvt.s64.s32 	%rd153, %r122;
	mul.lo.s64 	%rd154, %rd152, %rd153;
	ld.global.u32 	%r123, [%rd130+48];
	shl.b32 	%r124, %r99, %r123;
	cvt.s64.s32 	%rd155, %r124;
	mul.lo.s64 	%rd156, %rd154, %rd155;
	ld.global.u32 	%r125, [%rd130+52];
	shl.b32 	%r126, %r99, %r125;
	cvt.s64.s32 	%rd157, %r126;
	mul.lo.s64 	%rd158, %rd156, %rd157;
	ld.global.u32 	%r127, [%rd130+56];
	shl.b32 	%r128, %r99, %r127;
	cvt.s64.s32 	%rd159, %r128;
	mul.lo.s64 	%rd160, %rd158, %rd159;
	ld.global.u32 	%r129, [%rd130+60];
	shl.b32 	%r130, %r99, %r129;
	cvt.s64.s32 	%rd161, %r130;
	mul.lo.s64 	%rd376, %rd160, %rd161;
	add.s32 	%r425, %r425, 16;
	add.s32 	%r131, %r425, %r5;
	setp.eq.s32 	%p3, %r131, %r8;
	@%p3 bra 	$L__BB11_4;
	bra.uni 	$L__BB11_3;
$L__BB11_4:
	setp.eq.s32 	%p4, %r7, 0;
	@%p4 bra 	$L__BB11_13;
	and.b32  	%r10, %r6, 7;
	setp.lt.u32 	%p5, %r7, 8;
	@%p5 bra 	$L__BB11_7;
	mul.wide.s32 	%rd163, %r425, 4;
	add.s64 	%rd164, %rd1, %rd163;
	ld.global.u32 	%r132, [%rd164];
	mov.b32 	%r133, 1;
	shl.b32 	%r134, %r133, %r132;
	cvt.s64.s32 	%rd165, %r134;
	mul.lo.s64 	%rd166, %rd376, %rd165;
	ld.global.u32 	%r135, [%rd164+4];
	shl.b32 	%r136, %r133, %r135;
	cvt.s64.s32 	%rd167, %r136;
	mul.lo.s64 	%rd168, %rd166, %rd167;
	ld.global.u32 	%r137, [%rd164+8];
	shl.b32 	%r138, %r133, %r137;
	cvt.s64.s32 	%rd169, %r138;
	mul.lo.s64 	%rd170, %rd168, %rd169;
	ld.global.u32 	%r139, [%rd164+12];
	shl.b32 	%r140, %r133, %r139;
	cvt.s64.s32 	%rd171, %r140;
	mul.lo.s64 	%rd172, %rd170, %rd171;
	ld.global.u32 	%r141, [%rd164+16];
	shl.b32 	%r142, %r133, %r141;
	cvt.s64.s32 	%rd173, %r142;
	mul.lo.s64 	%rd174, %rd172, %rd173;
	ld.global.u32 	%r143, [%rd164+20];
	shl.b32 	%r144, %r133, %r143;
	cvt.s64.s32 	%rd175, %r144;
	mul.lo.s64 	%rd176, %rd174, %rd175;
	ld.global.u32 	%r145, [%rd164+24];
	shl.b32 	%r146, %r133, %r145;
	cvt.s64.s32 	%rd177, %r146;
	mul.lo.s64 	%rd178, %rd176, %rd177;
	ld.global.u32 	%r147, [%rd164+28];
	shl.b32 	%r148, %r133, %r147;
	cvt.s64.s32 	%rd179, %r148;
	mul.lo.s64 	%rd376, %rd178, %rd179;
	add.s32 	%r425, %r425, 8;
$L__BB11_7:
	setp.eq.s32 	%p6, %r10, 0;
	@%p6 bra 	$L__BB11_13;
	and.b32  	%r13, %r6, 3;
	setp.lt.u32 	%p7, %r10, 4;
	@%p7 bra 	$L__BB11_10;
	mul.wide.s32 	%rd181, %r425, 4;
	add.s64 	%rd182, %rd1, %rd181;
	ld.global.u32 	%r149, [%rd182];
	mov.b32 	%r150, 1;
	shl.b32 	%r151, %r150, %r149;
	cvt.s64.s32 	%rd183, %r151;
	mul.lo.s64 	%rd184, %rd376, %rd183;
	ld.global.u32 	%r152, [%rd182+4];
	shl.b32 	%r153, %r150, %r152;
	cvt.s64.s32 	%rd185, %r153;
	mul.lo.s64 	%rd186, %rd184, %rd185;
	ld.global.u32 	%r154, [%rd182+8];
	shl.b32 	%r155, %r150, %r154;
	cvt.s64.s32 	%rd187, %r155;
	mul.lo.s64 	%rd188, %rd186, %rd187;
	ld.global.u32 	%r156, [%rd182+12];
	shl.b32 	%r157, %r150, %r156;
	cvt.s64.s32 	%rd189, %r157;
	mul.lo.s64 	%rd376, %rd188, %rd189;
	add.s32 	%r425, %r425, 4;
$L__BB11_10:
	setp.eq.s32 	%p8, %r13, 0;
	@%p8 bra 	$L__BB11_13;
	mov.b32 	%r424, 0;
$L__BB11_12:
	.pragma "nounroll";
	mul.wide.s32 	%rd190, %r425, 4;
	add.s64 	%rd191, %rd1, %rd190;
	ld.global.u32 	%r159, [%rd191];
	mov.b32 	%r160, 1;
	shl.b32 	%r161, %r160, %r159;
	cvt.s64.s32 	%rd192, %r161;
	mul.lo.s64 	%rd376, %rd376, %rd192;
	add.s32 	%r425, %r425, 1;
	add.s32 	%r424, %r424, 1;
	setp.ne.s32 	%p9, %r424, %r13;
	@%p9 bra 	$L__BB11_12;
$L__BB11_13:
	setp.lt.s32 	%p10, %r92, 1;
	mov.b64 	%rd417, 1;
	@%p10 bra 	$L__BB11_84;
	and.b32  	%r20, %r92, 15;
	setp.lt.u32 	%p11, %r92, 16;
	mov.b64 	%rd417, 1;
	mov.b32 	%r426, 0;
	@%p11 bra 	$L__BB11_49;
	and.b32  	%r426, %r92, 2147483632;
	mov.b64 	%rd417, 1;
	mov.b32 	%r450, 0;
$L__BB11_16:
	.pragma "nounroll";
	setp.eq.s32 	%p12, %r450, %r89;
	mul.wide.u32 	%rd197, %r450, 4;
	add.s64 	%rd89, %rd1, %rd197;
	@%p12 bra 	$L__BB11_18;
	ld.global.u32 	%r164, [%rd89];
	mov.b32 	%r165, 1;
	shl.b32 	%r166, %r165, %r164;
	cvt.s64.s32 	%rd198, %r166;
	mul.lo.s64 	%rd417, %rd417, %rd198;
$L__BB11_18:
	add.s32 	%r167, %r450, 1;
	setp.eq.s32 	%p13, %r167, %r89;
	@%p13 bra 	$L__BB11_20;
	ld.global.u32 	%r168, [%rd89+4];
	mov.b32 	%r169, 1;
	shl.b32 	%r170, %r169, %r168;
	cvt.s64.s32 	%rd199, %r170;
	mul.lo.s64 	%rd417, %rd417, %rd199;
$L__BB11_20:
	add.s32 	%r171, %r450, 2;
	setp.eq.s32 	%p14, %r171, %r89;
	@%p14 bra 	$L__BB11_22;
	ld.global.u32 	%r172, [%rd89+8];
	mov.b32 	%r173, 1;
	shl.b32 	%r174, %r173, %r172;
	cvt.s64.s32 	%rd200, %r174;
	mul.lo.s64 	%rd417, %rd417, %rd200;
$L__BB11_22:
	add.s32 	%r175, %r450, 3;
	setp.eq.s32 	%p15, %r175, %r89;
	@%p15 bra 	$L__BB11_24;
	ld.global.u32 	%r176, [%rd89+12];
	mov.b32 	%r177, 1;
	shl.b32 	%r178, %r177, %r176;
	cvt.s64.s32 	%rd201, %r178;
	mul.lo.s64 	%rd417, %rd417, %rd201;
$L__BB11_24:
	add.s32 	%r179, %r450, 4;
	setp.eq.s32 	%p16, %r179, %r89;
	@%p16 bra 	$L__BB11_26;
	ld.global.u32 	%r180, [%rd89+16];
	mov.b32 	%r181, 1;
	shl.b32 	%r182, %r181, %r180;
	cvt.s64.s32 	%rd202, %r182;
	mul.lo.s64 	%rd417, %rd417, %rd202;
$L__BB11_26:
	add.s32 	%r183, %r450, 5;
	setp.eq.s32 	%p17, %r183, %r89;
	@%p17 bra 	$L__BB11_28;
	ld.global.u32 	%r184, [%rd89+20];
	mov.b32 	%r185, 1;
	shl.b32 	%r186, %r185, %r184;
	cvt.s64.s32 	%rd203, %r186;
	mul.lo.s64 	%rd417, %rd417, %rd203;
$L__BB11_28:
	add.s32 	%r187, %r450, 6;
	setp.eq.s32 	%p18, %r187, %r89;
	@%p18 bra 	$L__BB11_30;
	ld.global.u32 	%r188, [%rd89+24];
	mov.b32 	%r189, 1;
	shl.b32 	%r190, %r189, %r188;
	cvt.s64.s32 	%rd204, %r190;
	mul.lo.s64 	%rd417, %rd417, %rd204;
$L__BB11_30:
	add.s32 	%r191, %r450, 7;
	setp.eq.s32 	%p19, %r191, %r89;
	@%p19 bra 	$L__BB11_32;
	ld.global.u32 	%r192, [%rd89+28];
	mov.b32 	%r193, 1;
	shl.b32 	%r194, %r193, %r192;
	cvt.s64.s32 	%rd205, %r194;
	mul.lo.s64 	%rd417, %rd417, %rd205;
$L__BB11_32:
	add.s32 	%r195, %r450, 8;
	setp.eq.s32 	%p20, %r195, %r89;
	@%p20 bra 	$L__BB11_34;
	ld.global.u32 	%r196, [%rd89+32];
	mov.b32 	%r197, 1;
	shl.b32 	%r198, %r197, %r196;
	cvt.s64.s32 	%rd206, %r198;
	mul.lo.s64 	%rd417, %rd417, %rd206;
$L__BB11_34:
	add.s32 	%r199, %r450, 9;
	setp.eq.s32 	%p21, %r199, %r89;
	@%p21 bra 	$L__BB11_36;
	ld.global.u32 	%r200, [%rd89+36];
	mov.b32 	%r201, 1;
	shl.b32 	%r202, %r201, %r200;
	cvt.s64.s32 	%rd207, %r202;
	mul.lo.s64 	%rd417, %rd417, %rd207;
$L__BB11_36:
	add.s32 	%r203, %r450, 10;
	setp.eq.s32 	%p22, %r203, %r89;
	@%p22 bra 	$L__BB11_38;
	ld.global.u32 	%r204, [%rd89+40];
	mov.b32 	%r205, 1;
	shl.b32 	%r206, %r205, %r204;
	cvt.s64.s32 	%rd208, %r206;
	mul.lo.s64 	%rd417, %rd417, %rd208;
$L__BB11_38:
	add.s32 	%r207, %r450, 11;
	setp.eq.s32 	%p23, %r207, %r89;
	@%p23 bra 	$L__BB11_40;
	ld.global.u32 	%r208, [%rd89+44];
	mov.b32 	%r209, 1;
	shl.b32 	%r210, %r209, %r208;
	cvt.s64.s32 	%rd209, %r210;
	mul.lo.s64 	%rd417, %rd417, %rd209;
$L__BB11_40:
	add.s32 	%r211, %r450, 12;
	setp.eq.s32 	%p24, %r211, %r89;
	@%p24 bra 	$L__BB11_42;
	ld.global.u32 	%r212, [%rd89+48];
	mov.b32 	%r213, 1;
	shl.b32 	%r214, %r213, %r212;
	cvt.s64.s32 	%rd210, %r214;
	mul.lo.s64 	%rd417, %rd417, %rd210;
$L__BB11_42:
	add.s32 	%r215, %r450, 13;
	setp.eq.s32 	%p25, %r215, %r89;
	@%p25 bra 	$L__BB11_44;
	ld.global.u32 	%r216, [%rd89+52];
	mov.b32 	%r217, 1;
	shl.b32 	%r218, %r217, %r216;
	cvt.s64.s32 	%rd211, %r218;
	mul.lo.s64 	%rd417, %rd417, %rd211;
$L__BB11_44:
	add.s32 	%r219, %r450, 14;
	setp.eq.s32 	%p26, %r219, %r89;
	@%p26 bra 	$L__BB11_46;
	ld.global.u32 	%r220, [%rd89+56];
	mov.b32 	%r221, 1;
	shl.b32 	%r222, %r221, %r220;
	cvt.s64.s32 	%rd212, %r222;
	mul.lo.s64 	%rd417, %rd417, %rd212;
$L__BB11_46:
	add.s32 	%r223, %r450, 15;
	setp.eq.s32 	%p27, %r223, %r89;
	@%p27 bra 	$L__BB11_48;
	ld.global.u32 	%r224, [%rd89+60];
	mov.b32 	%r225, 1;
	shl.b32 	%r226, %r225, %r224;
	cvt.s64.s32 	%rd213, %r226;
	mul.lo.s64 	%rd417, %rd417, %rd213;
$L__BB11_48:
	add.s32 	%r450, %r450, 16;
	setp.eq.s32 	%p28, %r450, %r426;
	@%p28 bra 	$L__BB11_49;
	bra.uni 	$L__BB11_16;
$L__BB11_49:
	setp.eq.s32 	%p29, %r20, 0;
	@%p29 bra 	$L__BB11_84;
	and.b32  	%r25, %r92, 7;
	setp.lt.u32 	%p30, %r20, 8;
	@%p30 bra 	$L__BB11_68;
	setp.eq.s32 	%p31, %r426, %r89;
	mul.wide.u32 	%rd215, %r426, 4;
	add.s64 	%rd18, %rd1, %rd215;
	@%p31 bra 	$L__BB11_53;
	ld.global.u32 	%r227, [%rd18];
	mov.b32 	%r228, 1;
	shl.b32 	%r229, %r228, %r227;
	cvt.s64.s32 	%rd216, %r229;
	mul.lo.s64 	%rd417, %rd417, %rd216;
$L__BB11_53:
	add.s32 	%r230, %r426, 1;
	setp.eq.s32 	%p32, %r230, %r89;
	@%p32 bra 	$L__BB11_55;
	ld.global.u32 	%r231, [%rd18+4];
	mov.b32 	%r232, 1;
	shl.b32 	%r233, %r232, %r231;
	cvt.s64.s32 	%rd217, %r233;
	mul.lo.s64 	%rd417, %rd417, %rd217;
$L__BB11_55:
	add.s32 	%r234, %r426, 2;
	setp.eq.s32 	%p33, %r234, %r89;
	@%p33 bra 	$L__BB11_57;
	ld.global.u32 	%r235, [%rd18+8];
	mov.b32 	%r236, 1;
	shl.b32 	%r237, %r236, %r235;
	cvt.s64.s32 	%rd218, %r237;
	mul.lo.s64 	%rd417, %rd417, %rd218;
$L__BB11_57:
	add.s32 	%r238, %r426, 3;
	setp.eq.s32 	%p34, %r238, %r89;
	@%p34 bra 	$L__BB11_59;
	ld.global.u32 	%r239, [%rd18+12];
	mov.b32 	%r240, 1;
	shl.b32 	%r241, %r240, %r239;
	cvt.s64.s32 	%rd219, %r241;
	mul.lo.s64 	%rd417, %rd417, %rd219;
$L__BB11_59:
	add.s32 	%r242, %r426, 4;
	setp.eq.s32 	%p35, %r242, %r89;
	@%p35 bra 	$L__BB11_61;
	ld.global.u32 	%r243, [%rd18+16];
	mov.b32 	%r244, 1;
	shl.b32 	%r245, %r244, %r243;
	cvt.s64.s32 	%rd220, %r245;
	mul.lo.s64 	%rd417, %rd417, %rd220;
$L__BB11_61:
	add.s32 	%r246, %r426, 5;
	setp.eq.s32 	%p36, %r246, %r89;
	@%p36 bra 	$L__BB11_63;
	ld.global.u32 	%r247, [%rd18+20];
	mov.b32 	%r248, 1;
	shl.b32 	%r249, %r248, %r247;
	cvt.s64.s32 	%rd221, %r249;
	mul.lo.s64 	%rd417, %rd417, %rd221;
$L__BB11_63:
	add.s32 	%r250, %r426, 6;
	setp.eq.s32 	%p37, %r250, %r89;
	@%p37 bra 	$L__BB11_65;
	ld.global.u32 	%r251, [%rd18+24];
	mov.b32 	%r252, 1;
	shl.b32 	%r253, %r252, %r251;
	cvt.s64.s32 	%rd222, %r253;
	mul.lo.s64 	%rd417, %rd417, %rd222;
$L__BB11_65:
	add.s32 	%r254, %r426, 7;
	setp.eq.s32 	%p38, %r254, %r89;
	@%p38 bra 	$L__BB11_67;
	ld.global.u32 	%r255, [%rd18+28];
	mov.b32 	%r256, 1;
	shl.b32 	%r257, %r256, %r255;
	cvt.s64.s32 	%rd223, %r257;
	mul.lo.s64 	%rd417, %rd417, %rd223;
$L__BB11_67:
	add.s32 	%r426, %r426, 8;
$L__BB11_68:
	setp.eq.s32 	%p39, %r25, 0;
	@%p39 bra 	$L__BB11_84;
	and.b32  	%r28, %r92, 3;
	setp.lt.u32 	%p40, %r25, 4;
	@%p40 bra 	$L__BB11_79;
	setp.eq.s32 	%p41, %r426, %r89;
	mul.wide.u32 	%rd225, %r426, 4;
	add.s64 	%rd37, %rd1, %rd225;
	@%p41 bra 	$L__BB11_72;
	ld.global.u32 	%r258, [%rd37];
	mov.b32 	%r259, 1;
	shl.b32 	%r260, %r259, %r258;
	cvt.s64.s32 	%rd226, %r260;
	mul.lo.s64 	%rd417, %rd417, %rd226;
$L__BB11_72:
	add.s32 	%r261, %r426, 1;
	setp.eq.s32 	%p42, %r261, %r89;
	@%p42 bra 	$L__BB11_74;
	ld.global.u32 	%r262, [%rd37+4];
	mov.b32 	%r263, 1;
	shl.b32 	%r264, %r263, %r262;
	cvt.s64.s32 	%rd227, %r264;
	mul.lo.s64 	%rd417, %rd417, %rd227;
$L__BB11_74:
	add.s32 	%r265, %r426, 2;
	setp.eq.s32 	%p43, %r265, %r89;
	@%p43 bra 	$L__BB11_76;
	ld.global.u32 	%r266, [%rd37+8];
	mov.b32 	%r267, 1;
	shl.b32 	%r268, %r267, %r266;
	cvt.s64.s32 	%rd228, %r268;
	mul.lo.s64 	%rd417, %rd417, %rd228;
$L__BB11_76:
	add.s32 	%r269, %r426, 3;
	setp.eq.s32 	%p44, %r269, %r89;
	@%p44 bra 	$L__BB11_78;
	ld.global.u32 	%r270, [%rd37+12];
	mov.b32 	%r271, 1;
	shl.b32 	%r272, %r271, %r270;
	cvt.s64.s32 	%rd229, %r272;
	mul.lo.s64 	%rd417, %rd417, %rd229;
$L__BB11_78:
	add.s32 	%r426, %r426, 4;
$L__BB11_79:
	setp.eq.s32 	%p45, %r28, 0;
	@%p45 bra 	$L__BB11_84;
	mov.b32 	%r430, 0;
$L__BB11_81:
	.pragma "nounroll";
	setp.eq.s32 	%p46, %r426, %r89;
	@%p46 bra 	$L__BB11_83;
	mul.wide.u32 	%rd230, %r426, 4;
	add.s64 	%rd231, %rd1, %rd230;
	ld.global.u32 	%r274, [%rd231];
	mov.b32 	%r275, 1;
	shl.b32 	%r276, %r275, %r274;
	cvt.s64.s32 	%rd232, %r276;
	mul.lo.s64 	%rd417, %rd417, %rd232;
$L__BB11_83:
	add.s32 	%r426, %r426, 1;
	add.s32 	%r430, %r430, 1;
	setp.ne.s32 	%p47, %r430, %r28;
	@%p47 bra 	$L__BB11_81;
$L__BB11_84:
	setp.ge.s32 	%p48, %r2, %r3;
	@%p48 bra 	$L__BB11_148;
	setp.ne.s64 	%p49, %rd417, 0;
	shr.u32 	%r35, %r90, 1;
	mov.u32 	%r277, %nctaid.x;
	mul.lo.s32 	%r36, %r1, %r277;
	@%p49 bra 	$L__BB11_88;
	ld.param.f64 	%fd225, [_Z27kernelComputeWignerFullModePdPK7double2iididdiPKi_param_4];
	mul.f64 	%fd218, %fd225, 0d0000000000000000;
	div.rn.f64 	%fd3, %fd218, 0d400921FB54442D18;
$L__BB11_87:
	mul.wide.s32 	%rd359, %r2, 8;
	add.s64 	%rd360, %rd2, %rd359;
	st.global.f64 	[%rd360], %fd3;
	add.s32 	%r2, %r2, %r36;
	setp.lt.s32 	%p92, %r2, %r3;
	@%p92 bra 	$L__BB11_87;
	bra.uni 	$L__BB11_148;
$L__BB11_88:
	setp.lt.s32 	%p50, %r90, 1;
	@%p50 bra 	$L__BB11_143;
	setp.gt.s32 	%p54, %r92, 0;
	@%p54 bra 	$L__BB11_90;
	bra.uni 	$L__BB11_127;
$L__BB11_90:
	ld.param.f64 	%fd229, [_Z27kernelComputeWignerFullModePdPK7double2iididdiPKi_param_7];
	ld.param.f64 	%fd227, [_Z27kernelComputeWignerFullModePdPK7double2iididdiPKi_param_6];
	ld.param.u32 	%r418, [_Z27kernelComputeWignerFullModePdPK7double2iididdiPKi_param_5];
	div.s32 	%r299, %r2, %r418;
	mul.lo.s32 	%r300, %r299, %r418;
	sub.s32 	%r301, %r2, %r300;
	cvt.rn.f64.s32 	%fd138, %r301;
	mul.f64 	%fd139, %fd1, %fd138;
	sub.f64 	%fd4, %fd139, %fd227;
	cvt.rn.f64.s32 	%fd140, %r299;
	mul.f64 	%fd141, %fd2, %fd140;
	sub.f64 	%fd142, %fd141, %fd229;
	add.f64 	%fd5, %fd142, %fd142;
	mov.f64 	%fd235, 0d0000000000000000;
	mov.b64 	%rd399, 0;
$L__BB11_91:
	mov.b64 	%rd401, 0;
	mov.b32 	%r433, 0;
	mov.b16 	%rs7, 0;
	mov.u16 	%rs8, %rs7;
	mov.u32 	%r434, %r92;
	mov.u64 	%rd53, %rd399;
$L__BB11_92:
	add.s32 	%r42, %r434, -1;
	setp.eq.s32 	%p67, %r42, %r89;
	@%p67 bra 	$L__BB11_98;
	ld.param.u64 	%rd365, [_Z27kernelComputeWignerFullModePdPK7double2iididdiPKi_param_9];
	cvta.to.global.u64 	%rd55, %rd365;
	mul.wide.u32 	%rd261, %r42, 4;
	add.s64 	%rd262, %rd55, %rd261;
	ld.global.u32 	%r43, [%rd262];
	setp.lt.s32 	%p68, %r434, %r92;
	mov.b64 	%rd404, 1;
	@%p68 bra 	$L__BB11_114;
$L__BB11_94:
	mov.b32 	%r388, 1;
	shl.b32 	%r389, %r388, %r43;
	cvt.s64.s32 	%rd61, %r389;
	or.b64  	%rd335, %rd53, %rd61;
	and.b64  	%rd336, %rd335, -4294967296;
	setp.ne.s64 	%p78, %rd336, 0;
	@%p78 bra 	$L__BB11_96;
	cvt.u32.u64 	%r392, %rd61;
	cvt.u32.u64 	%r393, %rd53;
	div.u32 	%r394, %r393, %r392;
	mul.lo.s32 	%r395, %r394, %r392;
	sub.s32 	%r396, %r393, %r395;
	cvt.u64.u32 	%rd53, %r394;
	cvt.u64.u32 	%rd406, %r396;
	bra.uni 	$L__BB11_97;
$L__BB11_96:
	mov.b32 	%r390, 1;
	shl.b32 	%r391, %r390, %r43;
	cvt.s64.s32 	%rd337, %r391;
	div.u64 	%rd64, %rd53, %rd337;
	mul.lo.s64 	%rd338, %rd64, %rd337;
	sub.s64 	%rd406, %rd53, %rd338;
	mov.u64 	%rd53, %rd64;
$L__BB11_97:
	mad.lo.s64 	%rd401, %rd406, %rd404, %rd401;
$L__BB11_98:
	setp.gt.s32 	%p79, %r434, 1;
	add.s32 	%r433, %r433, 1;
	add.s16 	%rs8, %rs8, 1;
	add.s16 	%rs7, %rs7, 1;
	mov.u32 	%r434, %r42;
	@%p79 bra 	$L__BB11_92;
	mov.b32 	%r437, 0;
$L__BB11_100:
	ld.param.f64 	%fd223, [_Z27kernelComputeWignerFullModePdPK7double2iididdiPKi_param_4];
	sub.s32 	%r398, %r437, %r35;
	cvt.rn.f64.s32 	%fd143, %r398;
	mul.f64 	%fd8, %fd223, %fd143;
	add.f64 	%fd144, %fd4, %fd8;
	div.rn.f64 	%fd145, %fd144, %fd223;
	mov.f64 	%fd146, 0d3FE0000000000000;
	copysign.f64 	%fd147, %fd145, %fd146;
	add.rz.f64 	%fd148, %fd145, %fd147;
	cvt.rzi.f64.f64 	%fd149, %fd148;
	cvt.rzi.s32.f64 	%r399, %fd149;
	add.s32 	%r50, %r399, %r35;
	sub.f64 	%fd150, %fd4, %fd8;
	div.rn.f64 	%fd151, %fd150, %fd223;
	copysign.f64 	%fd152, %fd151, %fd146;
	add.rz.f64 	%fd153, %fd151, %fd152;
	cvt.rzi.f64.f64 	%fd154, %fd153;
	cvt.rzi.s32.f64 	%r400, %fd154;
	add.s32 	%r401, %r400, %r35;
	max.u32 	%r402, %r50, %r401;
	setp.ge.u32 	%p80, %r402, %r90;
	@%p80 bra 	$L__BB11_111;
	ld.param.u64 	%rd364, [_Z27kernelComputeWignerFullModePdPK7double2iididdiPKi_param_1];
	cvt.u64.u32 	%rd339, %r50;
	mad.lo.s64 	%rd340, %rd376, %rd339, %rd401;
	cvt.u64.u32 	%rd341, %r401;
	mad.lo.s64 	%rd342, %rd376, %rd341, %rd401;
	cvta.to.global.u64 	%rd343, %rd364;
	shl.b64 	%rd344, %rd340, 4;
	add.s64 	%rd345, %rd343, %rd344;
	ld.global.v2.f64 	{%fd155, %fd156}, [%rd345];
	shl.b64 	%rd346, %rd342, 4;
	add.s64 	%rd347, %rd343, %rd346;
	ld.global.v2.f64 	{%fd157, %fd158}, [%rd347];
	mul.f64 	%fd159, %fd156, %fd158;
	fma.rn.f64 	%fd9, %fd155, %fd157, %fd159;
	mul.f64 	%fd160, %fd155, %fd158;
	mul.f64 	%fd161, %fd156, %fd157;
	sub.f64 	%fd10, %fd160, %fd161;
	mul.f64 	%fd11, %fd5, %fd8;
	abs.f64 	%fd12, %fd11;
	setp.eq.f64 	%p81, %fd12, 0d7FF0000000000000;
	@%p81 bra 	$L__BB11_105;
	mul.f64 	%fd162, %fd11, 0d3FE45F306DC9C883;
	cvt.rni.s32.f64 	%r438, %fd162;
	cvt.rn.f64.s32 	%fd163, %r438;
	fma.rn.f64 	%fd164, %fd163, 0dBFF921FB54442D18, %fd11;
	fma.rn.f64 	%fd165, %fd163, 0dBC91A62633145C00, %fd164;
	fma.rn.f64 	%fd233, %fd163, 0dB97B839A252049C0, %fd165;
	setp.ltu.f64 	%p82, %fd12, 0d41E0000000000000;
	@%p82 bra 	$L__BB11_104;
	{ // callseq 20, 0
	.param .b64 param0;
	st.param.f64 	[param0], %fd11;
	.param .align 16 .b8 retval0[16];
	call.uni (retval0), 
	__internal_trig_reduction_slowpathd, 
	(
	param0
	);
	ld.param.f64 	%fd233, [retval0];
	ld.param.b32 	%r438, [retval0+8];
	} // callseq 20
$L__BB11_104:
	add.s32 	%r439, %r438, 1;
	bra.uni 	$L__BB11_106;
$L__BB11_105:
	mov.f64 	%fd167, 0d0000000000000000;
	mul.rn.f64 	%fd233, %fd11, %fd167;
	mov.b32 	%r439, 1;
$L__BB11_106:
	shl.b32 	%r405, %r439, 6;
	cvt.u64.u32 	%rd348, %r405;
	and.b64  	%rd349, %rd348, 64;
	mov.u64 	%rd350, __cudart_sin_cos_coeffs;
	add.s64 	%rd351, %rd350, %rd349;
	mul.rn.f64 	%fd168, %fd233, %fd233;
	and.b32  	%r406, %r439, 1;
	setp.eq.b32 	%p84, %r406, 1;
	selp.f64 	%fd169, 0dBDA8FF8320FD8164, 0d3DE5DB65F9785EBA, %p84;
	ld.global.nc.v2.f64 	{%fd170, %fd171}, [%rd351];
	fma.rn.f64 	%fd172, %fd169, %fd168, %fd170;
	fma.rn.f64 	%fd173, %fd172, %fd168, %fd171;
	ld.global.nc.v2.f64 	{%fd174, %fd175}, [%rd351+16];
	fma.rn.f64 	%fd176, %fd173, %fd168, %fd174;
	fma.rn.f64 	%fd177, %fd176, %fd168, %fd175;
	ld.global.nc.v2.f64 	{%fd178, %fd179}, [%rd351+32];
	fma.rn.f64 	%fd180, %fd177, %fd168, %fd178;
	fma.rn.f64 	%fd181, %fd180, %fd168, %fd179;
	fma.rn.f64 	%fd182, %fd181, %fd233, %fd233;
	fma.rn.f64 	%fd183, %fd181, %fd168, 0d3FF0000000000000;
	selp.f64 	%fd184, %fd183, %fd182, %p84;
	and.b32  	%r407, %r439, 2;
	setp.eq.s32 	%p85, %r407, 0;
	mov.f64 	%fd185, 0d0000000000000000;
	sub.f64 	%fd186, %fd185, %fd184;
	selp.f64 	%fd187, %fd184, %fd186, %p85;
	mul.f64 	%fd18, %fd9, %fd187;
	@%p81 bra 	$L__BB11_109;
	mul.f64 	%fd188, %fd11, 0d3FE45F306DC9C883;
	cvt.rni.s32.f64 	%r440, %fd188;
	cvt.rn.f64.s32 	%fd189, %r440;
	fma.rn.f64 	%fd190, %fd189, 0dBFF921FB54442D18, %fd11;
	fma.rn.f64 	%fd191, %fd189, 0dBC91A62633145C00, %fd190;
	fma.rn.f64 	%fd234, %fd189, 0dB97B839A252049C0, %fd191;
	setp.ltu.f64 	%p86, %fd12, 0d41E0000000000000;
	@%p86 bra 	$L__BB11_110;
	{ // callseq 21, 0
	.param .b64 param0;
	st.param.f64 	[param0], %fd11;
	.param .align 16 .b8 retval0[16];
	call.uni (retval0), 
	__internal_trig_reduction_slowpathd, 
	(
	param0
	);
	ld.param.f64 	%fd234, [retval0];
	ld.param.b32 	%r440, [retval0+8];
	} // callseq 21
	bra.uni 	$L__BB11_110;
$L__BB11_109:
	mov.f64 	%fd193, 0d0000000000000000;
	mul.rn.f64 	%fd234, %fd11, %fd193;
	mov.b32 	%r440, 0;
$L__BB11_110:
	shl.b32 	%r410, %r440, 6;
	cvt.u64.u32 	%rd352, %r410;
	and.b64  	%rd353, %rd352, 64;
	mov.u64 	%rd354, __cudart_sin_cos_coeffs;
	add.s64 	%rd355, %rd354, %rd353;
	mul.rn.f64 	%fd194, %fd234, %fd234;
	and.b32  	%r411, %r440, 1;
	setp.eq.b32 	%p87, %r411, 1;
	selp.f64 	%fd195, 0dBDA8FF8320FD8164, 0d3DE5DB65F9785EBA, %p87;
	ld.global.nc.v2.f64 	{%fd196, %fd197}, [%rd355];
	fma.rn.f64 	%fd198, %fd195, %fd194, %fd196;
	fma.rn.f64 	%fd199, %fd198, %fd194, %fd197;
	ld.global.nc.v2.f64 	{%fd200, %fd201}, [%rd355+16];
	fma.rn.f64 	%fd202, %fd199, %fd194, %fd200;
	fma.rn.f64 	%fd203, %fd202, %fd194, %fd201;
	ld.global.nc.v2.f64 	{%fd204, %fd205}, [%rd355+32];
	fma.rn.f64 	%fd206, %fd203, %fd194, %fd204;
	fma.rn.f64 	%fd207, %fd206, %fd194, %fd205;
	fma.rn.f64 	%fd208, %fd207, %fd234, %fd234;
	fma.rn.f64 	%fd209, %fd207, %fd194, 0d3FF0000000000000;
	selp.f64 	%fd210, %fd209, %fd208, %p87;
	and.b32  	%r412, %r440, 2;
	setp.eq.s32 	%p88, %r412, 0;
	mov.f64 	%fd211, 0d0000000000000000;
	sub.f64 	%fd212, %fd211, %fd210;
	selp.f64 	%fd213, %fd210, %fd212, %p88;
	mul.f64 	%fd214, %fd10, %fd213;
	sub.f64 	%fd215, %fd18, %fd214;
	add.f64 	%fd235, %fd235, %fd215;
$L__BB11_111:
	add.s32 	%r437, %r437, 1;
	setp.eq.s32 	%p89, %r437, %r90;
	@%p89 bra 	$L__BB11_112;
	bra.uni 	$L__BB11_100;
$L__BB11_112:
	add.s64 	%rd399, %rd399, 1;
	setp.ne.s64 	%p90, %rd399, %rd417;
	@%p90 bra 	$L__BB11_91;
	ld.param.u32 	%r419, [_Z27kernelComputeWignerFullModePdPK7double2iididdiPKi_param_5];
	ld.param.f64 	%fd224, [_Z27kernelComputeWignerFullModePdPK7double2iididdiPKi_param_4];
	ld.param.u64 	%rd362, [_Z27kernelComputeWignerFullModePdPK7double2iididdiPKi_param_0];
	mul.f64 	%fd216, %fd224, %fd235;
	div.rn.f64 	%fd217, %fd216, 0d400921FB54442D18;
	cvta.to.global.u64 	%rd356, %rd362;
	mul.wide.s32 	%rd357, %r2, 8;
	add.s64 	%rd358, %rd356, %rd357;
	st.global.f64 	[%rd358], %fd217;
	mov.u32 	%r413, %ntid.x;
	mov.u32 	%r414, %nctaid.x;
	mad.lo.s32 	%r2, %r413, %r414, %r2;
	mul.lo.s32 	%r415, %r419, %r419;
	setp.lt.s32 	%p91, %r2, %r415;
	@%p91 bra 	$L__BB11_90;
	bra.uni 	$L__BB11_148;
$L__BB11_114:
	add.s32 	%r303, %r433, -1;
	setp.lt.u32 	%p69, %r303, 15;
	mov.b64 	%rd404, 1;
	mov.u32 	%r441, %r434;
	@%p69 bra 	$L__BB11_117;
	and.b32  	%r304, %r433, -16;
	neg.s32 	%r435, %r304;
	mul.wide.u32 	%rd266, %r434, 4;
	add.s64 	%rd267, %rd55, %rd266;
	add.s64 	%rd402, %rd267, 32;
	mov.b64 	%rd404, 1;
	mov.u32 	%r441, %r434;
$L__BB11_116:
	.pragma "nounroll";
	ld.global.u32 	%r305, [%rd402+-32];
	mov.b32 	%r306, 1;
	shl.b32 	%r307, %r306, %r305;
	cvt.s64.s32 	%rd268, %r307;
	mul.lo.s64 	%rd269, %rd404, %rd268;
	ld.global.u32 	%r308, [%rd402+-28];
	shl.b32 	%r309, %r306, %r308;
	cvt.s64.s32 	%rd270, %r309;
	mul.lo.s64 	%rd271, %rd269, %rd270;
	ld.global.u32 	%r310, [%rd402+-24];
	shl.b32 	%r311, %r306, %r310;
	cvt.s64.s32 	%rd272, %r311;
	mul.lo.s64 	%rd273, %rd271, %rd272;
	ld.global.u32 	%r312, [%rd402+-20];
	shl.b32 	%r313, %r306, %r312;
	cvt.s64.s32 	%rd274, %r313;
	mul.lo.s64 	%rd275, %rd273, %rd274;
	ld.global.u32 	%r314, [%rd402+-16];
	shl.b32 	%r315, %r306, %r314;
	cvt.s64.s32 	%rd276, %r315;
	mul.lo.s64 	%rd277, %rd275, %rd276;
	ld.global.u32 	%r316, [%rd402+-12];
	shl.b32 	%r317, %r306, %r316;
	cvt.s64.s32 	%rd278, %r317;
	mul.lo.s64 	%rd279, %rd277, %rd278;
	ld.global.u32 	%r318, [%rd402+-8];
	shl.b32 	%r319, %r306, %r318;
	cvt.s64.s32 	%rd280, %r319;
	mul.lo.s64 	%rd281, %rd279, %rd280;
	ld.global.u32 	%r320, [%rd402+-4];
	shl.b32 	%r321, %r306, %r320;
	cvt.s64.s32 	%rd282, %r321;
	mul.lo.s64 	%rd283, %rd281, %rd282;
	ld.global.u32 	%r322, [%rd402];
	shl.b32 	%r323, %r306, %r322;
	cvt.s64.s32 	%rd284, %r323;
	mul.lo.s64 	%rd285, %rd283, %rd284;
	ld.global.u32 	%r324, [%rd402+4];
	shl.b32 	%r325, %r306, %r324;
	cvt.s64.s32 	%rd286, %r325;
	mul.lo.s64 	%rd287, %rd285, %rd286;
	ld.global.u32 	%r326, [%rd402+8];
	shl.b32 	%r327, %r306, %r326;
	cvt.s64.s32 	%rd288, %r327;
	mul.lo.s64 	%rd289, %rd287, %rd288;
	ld.global.u32 	%r328, [%rd402+12];
	shl.b32 	%r329, %r306, %r328;
	cvt.s64.s32 	%rd290, %r329;
	mul.lo.s64 	%rd291, %rd289, %rd290;
	ld.global.u32 	%r330, [%rd402+16];
	shl.b32 	%r331, %r306, %r330;
	cvt.s64.s32 	%rd292, %r331;
	mul.lo.s64 	%rd293, %rd291, %rd292;
	ld.global.u32 	%r332, [%rd402+20];
	shl.b32 	%r333, %r306, %r332;
	cvt.s64.s32 	%rd294, %r333;
	mul.lo.s64 	%rd295, %rd293, %rd294;
	ld.global.u32 	%r334, [%rd402+24];
	shl.b32 	%r335, %r306, %r334;
	cvt.s64.s32 	%rd296, %r335;
	mul.lo.s64 	%rd297, %rd295, %rd296;
	ld.global.u32 	%r336, [%rd402+28];
	shl.b32 	%r337, %r306, %r336;
	cvt.s64.s32 	%rd298, %r337;
	mul.lo.s64 	%rd404, %rd297, %rd298;
	add.s32 	%r441, %r441, 16;
	add.s32 	%r435, %r435, 16;
	add.s64 	%rd402, %rd402, 64;
	setp.eq.s32 	%p70, %r435, 0;
	@%p70 bra 	$L__BB11_117;
	bra.uni 	$L__BB11_116;
$L__BB11_117:
	and.b32  	%r338, %r433, 15;
	setp.eq.s32 	%p71, %r338, 0;
	@%p71 bra 	$L__BB11_94;
	cvt.u32.u16 	%r339, %rs8;
	and.b32  	%r340, %r339, 15;
	add.s32 	%r341, %r340, -1;
	setp.lt.u32 	%p72, %r341, 7;
	@%p72 bra 	$L__BB11_120;
	ld.param.u64 	%rd366, [_Z27kernelComputeWignerFullModePdPK7double2iididdiPKi_param_9];
	cvta.to.global.u64 	%rd300, %rd366;
	mul.wide.u32 	%rd301, %r441, 4;
	add.s64 	%rd302, %rd300, %rd301;
	ld.global.u32 	%r342, [%rd302];
	mov.b32 	%r343, 1;
	shl.b32 	%r344, %r343, %r342;
	cvt.s64.s32 	%rd303, %r344;
	mul.lo.s64 	%rd304, %rd404, %rd303;
	ld.global.u32 	%r345, [%rd302+4];
	shl.b32 	%r346, %r343, %r345;
	cvt.s64.s32 	%rd305, %r346;
	mul.lo.s64 	%rd306, %rd304, %rd305;
	ld.global.u32 	%r347, [%rd302+8];
	shl.b32 	%r348, %r343, %r347;
	cvt.s64.s32 	%rd307, %r348;
	mul.lo.s64 	%rd308, %rd306, %rd307;
	ld.global.u32 	%r349, [%rd302+12];
	shl.b32 	%r350, %r343, %r349;
	cvt.s64.s32 	%rd309, %r350;
	mul.lo.s64 	%rd310, %rd308, %rd309;
	ld.global.u32 	%r351, [%rd302+16];
	shl.b32 	%r352, %r343, %r351;
	cvt.s64.s32 	%rd311, %r352;
	mul.lo.s64 	%rd312, %rd310, %rd311;
	ld.global.u32 	%r353, [%rd302+20];
	shl.b32 	%r354, %r343, %r353;
	cvt.s64.s32 	%rd313, %r354;
	mul.lo.s64 	%rd314, %rd312, %rd313;
	ld.global.u32 	%r355, [%rd302+24];
	shl.b32 	%r356, %r343, %r355;
	cvt.s64.s32 	%rd315, %r356;
	mul.lo.s64 	%rd316, %rd314, %rd315;
	ld.global.u32 	%r357, [%rd302+28];
	shl.b32 	%r358, %r343, %r357;
	cvt.s64.s32 	%rd317, %r358;
	mul.lo.s64 	%rd404, %rd316, %rd317;
	add.s32 	%r441, %r441, 8;
$L__BB11_120:
	cvt.u32.u16 	%r359, %rs8;
	and.b32  	%r360, %r359, 7;
	setp.eq.s32 	%p73, %r360, 0;
	@%p73 bra 	$L__BB11_94;
	cvt.u32.u16 	%r361, %rs7;
	and.b32  	%r362, %r361, 7;
	add.s32 	%r363, %r362, -1;
	setp.lt.u32 	%p74, %r363, 3;
	@%p74 bra 	$L__BB11_123;
	ld.param.u64 	%rd367, [_Z27kernelComputeWignerFullModePdPK7double2iididdiPKi_param_9];
	cvta.to.global.u64 	%rd319, %rd367;
	mul.wide.u32 	%rd320, %r441, 4;
	add.s64 	%rd321, %rd319, %rd320;
	ld.global.u32 	%r364, [%rd321];
	mov.b32 	%r365, 1;
	shl.b32 	%r366, %r365, %r364;
	cvt.s64.s32 	%rd322, %r366;
	mul.lo.s64 	%rd323, %rd404, %rd322;
	ld.global.u32 	%r367, [%rd321+4];
	shl.b32 	%r368, %r365, %r367;
	cvt.s64.s32 	%rd324, %r368;
	mul.lo.s64 	%rd325, %rd323, %rd324;
	ld.global.u32 	%r369, [%rd321+8];
	shl.b32 	%r370, %r365, %r369;
	cvt.s64.s32 	%rd326, %r370;
	mul.lo.s64 	%rd327, %rd325, %rd326;
	ld.global.u32 	%r371, [%rd321+12];
	shl.b32 	%r372, %r365, %r371;
	cvt.s64.s32 	%rd328, %r372;
	mul.lo.s64 	%rd404, %rd327, %rd328;
	add.s32 	%r441, %r441, 4;
$L__BB11_123:
	cvt.u32.u16 	%r373, %rs7;
	and.b32  	%r374, %r373, 3;
	setp.eq.s32 	%p75, %r374, 0;
	@%p75 bra 	$L__BB11_94;
	ld.param.u64 	%rd368, [_Z27kernelComputeWignerFullModePdPK7double2iididdiPKi_param_9];
	cvta.to.global.u64 	%rd80, %rd368;
	mul.wide.u32 	%rd329, %r441, 4;
	add.s64 	%rd330, %rd80, %rd329;
	ld.global.u32 	%r375, [%rd330];
	mov.b32 	%r376, 1;
	shl.b32 	%r377, %r376, %r375;
	cvt.s64.s32 	%rd331, %r377;
	mul.lo.s64 	%rd404, %rd404, %rd331;
	cvt.u32.u16 	%r378, %rs7;
	and.b32  	%r379, %r378, 3;
	setp.eq.s32 	%p76, %r379, 1;
	@%p76 bra 	$L__BB11_94;
	ld.global.u32 	%r380, [%rd330+4];
	mov.b32 	%r381, 1;
	shl.b32 	%r382, %r381, %r380;
	cvt.s64.s32 	%rd333, %r382;
	mul.lo.s64 	%rd404, %rd404, %rd333;
	setp.eq.s32 	%p77, %r379, 2;
	@%p77 bra 	$L__BB11_94;
	ld.global.u32 	%r385, [%rd330+8];
	mov.b32 	%r386, 1;
	shl.b32 	%r387, %r386, %r385;
	cvt.s64.s32 	%rd334, %r387;
	mul.lo.s64 	%rd404, %rd404, %rd334;
	bra.uni 	$L__BB11_94;
$L__BB11_127:
	ld.param.f64 	%fd226, [_Z27kernelComputeWignerFullModePdPK7double2iididdiPKi_param_6];
	ld.param.u32 	%r416, [_Z27kernelComputeWignerFullModePdPK7double2iididdiPKi_param_5];
	div.s32 	%r69, %r2, %r416;
	mul.lo.s32 	%r278, %r69, %r416;
	sub.s32 	%r279, %r2, %r278;
	cvt.rn.f64.s32 	%fd56, %r279;
	mul.f64 	%fd57, %fd1, %fd56;
	sub.f64 	%fd25, %fd57, %fd226;
	mov.f64 	%fd241, 0d0000000000000000;
	mov.b64 	%rd415, 0;
$L__BB11_128:
	mov.b32 	%r445, 0;
$L__BB11_129:
	ld.param.f64 	%fd221, [_Z27kernelComputeWignerFullModePdPK7double2iididdiPKi_param_4];
	sub.s32 	%r281, %r445, %r35;
	cvt.rn.f64.s32 	%fd58, %r281;
	mul.f64 	%fd28, %fd221, %fd58;
	add.f64 	%fd59, %fd25, %fd28;
	div.rn.f64 	%fd60, %fd59, %fd221;
	mov.f64 	%fd61, 0d3FE0000000000000;
	copysign.f64 	%fd62, %fd60, %fd61;
	add.rz.f64 	%fd63, %fd60, %fd62;
	cvt.rzi.f64.f64 	%fd64, %fd63;
	cvt.rzi.s32.f64 	%r282, %fd64;
	add.s32 	%r71, %r282, %r35;
	sub.f64 	%fd65, %fd25, %fd28;
	div.rn.f64 	%fd66, %fd65, %fd221;
	copysign.f64 	%fd67, %fd66, %fd61;
	add.rz.f64 	%fd68, %fd66, %fd67;
	cvt.rzi.f64.f64 	%fd69, %fd68;
	cvt.rzi.s32.f64 	%r283, %fd69;
	add.s32 	%r284, %r283, %r35;
	max.u32 	%r285, %r71, %r284;
	setp.ge.u32 	%p55, %r285, %r90;
	@%p55 bra 	$L__BB11_140;
	ld.param.f64 	%fd228, [_Z27kernelComputeWignerFullModePdPK7double2iididdiPKi_param_7];
	ld.param.u64 	%rd363, [_Z27kernelComputeWignerFullModePdPK7double2iididdiPKi_param_1];
	cvt.u64.u32 	%rd238, %r71;
	mul.lo.s64 	%rd239, %rd376, %rd238;
	cvt.u64.u32 	%rd240, %r284;
	mul.lo.s64 	%rd241, %rd376, %rd240;
	cvta.to.global.u64 	%rd242, %rd363;
	shl.b64 	%rd243, %rd239, 4;
	add.s64 	%rd244, %rd242, %rd243;
	ld.global.v2.f64 	{%fd70, %fd71}, [%rd244];
	shl.b64 	%rd245, %rd241, 4;
	add.s64 	%rd246, %rd242, %rd245;
	ld.global.v2.f64 	{%fd72, %fd73}, [%rd246];
	mul.f64 	%fd74, %fd71, %fd73;
	fma.rn.f64 	%fd29, %fd70, %fd72, %fd74;
	mul.f64 	%fd75, %fd70, %fd73;
	mul.f64 	%fd76, %fd71, %fd72;
	sub.f64 	%fd30, %fd75, %fd76;
	cvt.rn.f64.s32 	%fd77, %r69;
	mul.f64 	%fd78, %fd2, %fd77;
	sub.f64 	%fd79, %fd78, %fd228;
	add.f64 	%fd80, %fd79, %fd79;
	mul.f64 	%fd31, %fd80, %fd28;
	abs.f64 	%fd32, %fd31;
	setp.eq.f64 	%p56, %fd32, 0d7FF0000000000000;
	@%p56 bra 	$L__BB11_134;
	mul.f64 	%fd81, %fd31, 0d3FE45F306DC9C883;
	cvt.rni.s32.f64 	%r446, %fd81;
	cvt.rn.f64.s32 	%fd82, %r446;
	fma.rn.f64 	%fd83, %fd82, 0dBFF921FB54442D18, %fd31;
	fma.rn.f64 	%fd84, %fd82, 0dBC91A62633145C00, %fd83;
	fma.rn.f64 	%fd239, %fd82, 0dB97B839A252049C0, %fd84;
	setp.ltu.f64 	%p57, %fd32, 0d41E0000000000000;
	@%p57 bra 	$L__BB11_133;
	{ // callseq 18, 0
	.param .b64 param0;
	st.param.f64 	[param0], %fd31;
	.param .align 16 .b8 retval0[16];
	call.uni (retval0), 
	__internal_trig_reduction_slowpathd, 
	(
	param0
	);
	ld.param.f64 	%fd239, [retval0];
	ld.param.b32 	%r446, [retval0+8];
	} // callseq 18
$L__BB11_133:
	add.s32 	%r447, %r446, 1;
	bra.uni 	$L__BB11_135;
$L__BB11_134:
	mov.f64 	%fd86, 0d0000000000000000;
	mul.rn.f64 	%fd239, %fd31, %fd86;
	mov.b32 	%r447, 1;
$L__BB11_135:
	setp.eq.f64 	%p58, %fd32, 0d7FF0000000000000;
	shl.b32 	%r288, %r447, 6;
	cvt.u64.u32 	%rd247, %r288;
	and.b64  	%rd248, %rd247, 64;
	mov.u64 	%rd249, __cudart_sin_cos_coeffs;
	add.s64 	%rd250, %rd249, %rd248;
	mul.rn.f64 	%fd87, %fd239, %fd239;
	and.b32  	%r289, %r447, 1;
	setp.eq.b32 	%p59, %r289, 1;
	selp.f64 	%fd88, 0dBDA8FF8320FD8164, 0d3DE5DB65F9785EBA, %p59;
	ld.global.nc.v2.f64 	{%fd89, %fd90}, [%rd250];
	fma.rn.f64 	%fd91, %fd88, %fd87, %fd89;
	fma.rn.f64 	%fd92, %fd91, %fd87, %fd90;
	ld.global.nc.v2.f64 	{%fd93, %fd94}, [%rd250+16];
	fma.rn.f64 	%fd95, %fd92, %fd87, %fd93;
	fma.rn.f64 	%fd96, %fd95, %fd87, %fd94;
	ld.global.nc.v2.f64 	{%fd97, %fd98}, [%rd250+32];
	fma.rn.f64 	%fd99, %fd96, %fd87, %fd97;
	fma.rn.f64 	%fd100, %fd99, %fd87, %fd98;
	fma.rn.f64 	%fd101, %fd100, %fd239, %fd239;
	fma.rn.f64 	%fd102, %fd100, %fd87, 0d3FF0000000000000;
	selp.f64 	%fd103, %fd102, %fd101, %p59;
	and.b32  	%r290, %r447, 2;
	setp.eq.s32 	%p60, %r290, 0;
	mov.f64 	%fd104, 0d0000000000000000;
	sub.f64 	%fd105, %fd104, %fd103;
	selp.f64 	%fd106, %fd103, %fd105, %p60;
	mul.f64 	%fd38, %fd29, %fd106;
	@%p58 bra 	$L__BB11_138;
	mul.f64 	%fd107, %fd31, 0d3FE45F306DC9C883;
	cvt.rni.s32.f64 	%r448, %fd107;
	cvt.rn.f64.s32 	%fd108, %r448;
	fma.rn.f64 	%fd109, %fd108, 0dBFF921FB54442D18, %fd31;
	fma.rn.f64 	%fd110, %fd108, 0dBC91A62633145C00, %fd109;
	fma.rn.f64 	%fd240, %fd108, 0dB97B839A252049C0, %fd110;
	setp.ltu.f64 	%p61, %fd32, 0d41E0000000000000;
	@%p61 bra 	$L__BB11_139;
	{ // callseq 19, 0
	.param .b64 param0;
	st.param.f64 	[param0], %fd31;
	.param .align 16 .b8 retval0[16];
	call.uni (retval0), 
	__internal_trig_reduction_slowpathd, 
	(
	param0
	);
	ld.param.f64 	%fd240, [retval0];
	ld.param.b32 	%r448, [retval0+8];
	} // callseq 19
	bra.uni 	$L__BB11_139;
$L__BB11_138:
	mov.f64 	%fd112, 0d0000000000000000;
	mul.rn.f64 	%fd240, %fd31, %fd112;
	mov.b32 	%r448, 0;
$L__BB11_139:
	shl.b32 	%r293, %r448, 6;
	cvt.u64.u32 	%rd251, %r293;
	and.b64  	%rd252, %rd251, 64;
	add.s64 	%rd254, %rd249, %rd252;
	mul.rn.f64 	%fd113, %fd240, %fd240;
	and.b32  	%r294, %r448, 1;
	setp.eq.b32 	%p62, %r294, 1;
	selp.f64 	%fd114, 0dBDA8FF8320FD8164, 0d3DE5DB65F9785EBA, %p62;
	ld.global.nc.v2.f64 	{%fd115, %fd116}, [%rd254];
	fma.rn.f64 	%fd117, %fd114, %fd113, %fd115;
	fma.rn.f64 	%fd118, %fd117, %fd113, %fd116;
	ld.global.nc.v2.f64 	{%fd119, %fd120}, [%rd254+16];
	fma.rn.f64 	%fd121, %fd118, %fd113, %fd119;
	fma.rn.f64 	%fd122, %fd121, %fd113, %fd120;
	ld.global.nc.v2.f64 	{%fd123, %fd124}, [%rd254+32];
	fma.rn.f64 	%fd125, %fd122, %fd113, %fd123;
	fma.rn.f64 	%fd126, %fd125, %fd113, %fd124;
	fma.rn.f64 	%fd127, %fd126, %fd240, %fd240;
	fma.rn.f64 	%fd128, %fd126, %fd113, 0d3FF0000000000000;
	selp.f64 	%fd129, %fd128, %fd127, %p62;
	and.b32  	%r295, %r448, 2;
	setp.eq.s32 	%p63, %r295, 0;
	mov.f64 	%fd130, 0d0000000000000000;
	sub.f64 	%fd131, %fd130, %fd129;
	selp.f64 	%fd132, %fd129, %fd131, %p63;
	mul.f64 	%fd133, %fd30, %fd132;
	sub.f64 	%fd134, %fd38, %fd133;
	add.f64 	%fd241, %fd241, %fd134;
$L__BB11_140:
	add.s32 	%r445, %r445, 1;
	setp.ne.s32 	%p64, %r445, %r90;
	@%p64 bra 	$L__BB11_129;
	add.s64 	%rd415, %rd415, 1;
	setp.ne.s64 	%p65, %rd415, %rd417;
	@%p65 bra 	$L__BB11_128;
	ld.param.u32 	%r417, [_Z27kernelComputeWignerFullModePdPK7double2iididdiPKi_param_5];
	ld.param.f64 	%fd222, [_Z27kernelComputeWignerFullModePdPK7double2iididdiPKi_param_4];
	ld.param.u64 	%rd361, [_Z27kernelComputeWignerFullModePdPK7double2iididdiPKi_param_0];
	mul.f64 	%fd135, %fd222, %fd241;
	div.rn.f64 	%fd136, %fd135, 0d400921FB54442D18;
	cvta.to.global.u64 	%rd255, %rd361;
	mul.wide.s32 	%rd256, %r2, 8;
	add.s64 	%rd257, %rd255, %rd256;
	st.global.f64 	[%rd257], %fd136;
	mov.u32 	%r296, %ntid.x;
	mov.u32 	%r297, %nctaid.x;
	mad.lo.s32 	%r2, %r296, %r297, %r2;
	mul.lo.s32 	%r298, %r417, %r417;
	setp.lt.s32 	%p66, %r2, %r298;
	@%p66 bra 	$L__BB11_127;
	bra.uni 	$L__BB11_148;
$L__BB11_143:
	setp.lt.s32 	%p51, %r92, 1;
	@%p51 bra 	$L__BB11_146;
	ld.param.f64 	%fd220, [_Z27kernelComputeWignerFullModePdPK7double2iididdiPKi_param_4];
	mul.f64 	%fd54, %fd220, 0d0000000000000000;
	div.rn.f64 	%fd45, %fd54, 0d400921FB54442D18;
$L__BB11_145:
	mul.wide.s32 	%rd235, %r2, 8;
	add.s64 	%rd236, %rd2, %rd235;
	st.global.f64 	[%rd236], %fd45;
	add.s32 	%r2, %r2, %r36;
	setp.lt.s32 	%p53, %r2, %r3;
	@%p53 bra 	$L__BB11_145;
	bra.uni 	$L__BB11_148;
$L__BB11_146:
	ld.param.f64 	%fd219, [_Z27kernelComputeWignerFullModePdPK7double2iididdiPKi_param_4];
	mul.f64 	%fd53, %fd219, 0d0000000000000000;
	div.rn.f64 	%fd46, %fd53, 0d400921FB54442D18;
$L__BB11_147:
	mul.wide.s32 	%rd233, %r2, 8;
	add.s64 	%rd234, %rd2, %rd233;
	st.global.f64 	[%rd234], %fd46;
	add.s32 	%r2, %r2, %r36;
	setp.lt.s32 	%p52, %r2, %r3;
	@%p52 bra 	$L__BB11_147;
$L__BB11_148:
	ret;

}
	// .globl	_Z25kernelComputeInnerProductP7double2PKS_PS0_iPKim
.visible .entry _Z25kernelComputeInnerProductP7double2PKS_PS0_iPKim(
	.param .u64 .ptr .align 1 _Z25kernelComputeInnerProductP7double2PKS_PS0_iPKim_param_0,
	.param .u64 .ptr .align 1 _Z25kernelComputeInnerProductP7double2PKS_PS0_iPKim_param_1,
	.param .u64 .ptr .align 1 _Z25kernelComputeInnerProductP7double2PKS_PS0_iPKim_param_2,
	.param .u32 _Z25kernelComputeInnerProductP7double2PKS_PS0_iPKim_param_3,
	.param .u64 .ptr .align 1 _Z25kernelComputeInnerProductP7double2PKS_PS0_iPKim_param_4,
	.param .u64 _Z25kernelComputeInnerProductP7double2PKS_PS0_iPKim_param_5
)
{
	.reg .pred 	%p<22>;
	.reg .b16 	%rs<15>;
	.reg .b32 	%r<127>;
	.reg .b64 	%rd<142>;
	.reg .b64 	%fd<53>;

	ld.param.u64 	%rd38, [_Z25kernelComputeInnerProductP7double2PKS_PS0_iPKim_param_1];
	ld.param.u64 	%rd36, [_Z25kernelComputeInnerProductP7double2PKS_PS0_iPKim_param_2];
	ld.param.u32 	%r23, [_Z25kernelComputeInnerProductP7double2PKS_PS0_iPKim_param_3];
	ld.param.u64 	%rd39, [_Z25kernelComputeInnerProductP7double2PKS_PS0_iPKim_param_4];
	ld.param.u64 	%rd37, [_Z25kernelComputeInnerProductP7double2PKS_PS0_iPKim_param_5];
	cvta.to.global.u64 	%rd1, %rd39;
	cvta.to.global.u64 	%rd2, %rd38;
	mov.u32 	%r1, %ctaid.x;
	mov.u32 	%r126, %ntid.x;
	mov.u32 	%r3, %tid.x;
	mad.lo.s32 	%r24, %r1, %r126, %r3;
	cvt.u64.u32 	%rd129, %r24;
	setp.le.u64 	%p1, %rd37, %rd129;
	mov.f64 	%fd51, 0d0000000000000000;
	mov.f64 	%fd52, %fd51;
	@%p1 bra 	$L__BB12_29;
	setp.gt.s32 	%p2, %r23, 0;
	mov.u32 	%r25, %nctaid.x;
	mul.lo.s32 	%r26, %r126, %r25;
	cvt.u64.u32 	%rd4, %r26;
	@%p2 bra 	$L__BB12_4;
	mov.f64 	%fd52, 0d0000000000000000;
	mov.f64 	%fd51, %fd52;
$L__BB12_3:
	shl.b64 	%rd40, %rd129, 4;
	add.s64 	%rd41, %rd2, %rd40;
	ld.global.v2.f64 	{%fd17, %fd18}, [%rd41];
	fma.rn.f64 	%fd19, %fd18, 0d0000000000000000, %fd17;
	mul.f64 	%fd20, %fd17, 0d0000000000000000;
	sub.f64 	%fd21, %fd20, %fd18;
	add.f64 	%fd52, %fd52, %fd19;
	add.f64 	%fd51, %fd51, %fd21;
	add.s64 	%rd129, %rd129, %rd4;
	setp.lt.u64 	%p3, %rd129, %rd37;
	@%p3 bra 	$L__BB12_3;
	bra.uni 	$L__BB12_29;
$L__BB12_4:
	cvt.u16.u32 	%rs1, %r23;
	cvta.to.global.u64 	%rd5, %rd36;
	mov.f64 	%fd52, 0d0000000000000000;
	mov.f64 	%fd51, %fd52;
$L__BB12_5:
	mov.b32 	%r120, 0;
	mov.f64 	%fd48, 0d0000000000000000;
	mov.f64 	%fd47, 0d3FF0000000000000;
	mov.b16 	%rs13, 0;
	mov.u16 	%rs14, %rs13;
$L__BB12_6:
	not.b32 	%r28, %r120;
	add.s32 	%r5, %r23, %r28;
	add.s32 	%r6, %r120, 1;
	setp.ge.s32 	%p4, %r6, %r23;
	mov.b64 	%rd138, 1;
	@%p4 bra 	$L__BB12_21;
	sub.s32 	%r29, %r23, %r120;
	add.s32 	%r30, %r29, -2;
	setp.lt.u32 	%p5, %r30, 15;
	mov.b64 	%rd138, 1;
	mov.u32 	%r124, %r6;
	@%p5 bra 	$L__BB12_11;
	and.b32  	%r31, %r5, -16;
	neg.s32 	%r121, %r31;
	mul.wide.u32 	%rd46, %r120, 4;
	add.s64 	%rd47, %rd1, %rd46;
	add.s64 	%rd130, %rd47, 32;
	mov.b64 	%rd138, 1;
	mov.u32 	%r122, %r120;
$L__BB12_9:
	.pragma "nounroll";
	ld.global.u32 	%r32, [%rd130+-28];
	mov.b32 	%r33, 1;
	shl.b32 	%r34, %r33, %r32;
	cvt.s64.s32 	%rd48, %r34;
	mul.lo.s64 	%rd49, %rd138, %rd48;
	ld.global.u32 	%r35, [%rd130+-24];
	shl.b32 	%r36, %r33, %r35;
	cvt.s64.s32 	%rd50, %r36;
	mul.lo.s64 	%rd51, %rd49, %rd50;
	ld.global.u32 	%r37, [%rd130+-20];
	shl.b32 	%r38, %r33, %r37;
	cvt.s64.s32 	%rd52, %r38;
	mul.lo.s64 	%rd53, %rd51, %rd52;
	ld.global.u32 	%r39, [%rd130+-16];
	shl.b32 	%r40, %r33, %r39;
	cvt.s64.s32 	%rd54, %r40;
	mul.lo.s64 	%rd55, %rd53, %rd54;
	ld.global.u32 	%r41, [%rd130+-12];
	shl.b32 	%r42, %r33, %r41;
	cvt.s64.s32 	%rd56, %r42;
	mul.lo.s64 	%rd57, %rd55, %rd56;
	ld.global.u32 	%r43, [%rd130+-8];
	shl.b32 	%r44, %r33, %r43;
	cvt.s64.s32 	%rd58, %r44;
	mul.lo.s64 	%rd59, %rd57, %rd58;
	ld.global.u32 	%r45, [%rd130+-4];
	shl.b32 	%r46, %r33, %r45;
	cvt.s64.s32 	%rd60, %r46;
	mul.lo.s64 	%rd61, %rd59, %rd60;
	ld.global.u32 	%r47, [%rd130];
	shl.b32 	%r48, %r33, %r47;
	cvt.s64.s32 	%rd62, %r48;
	mul.lo.s64 	%rd63, %rd61, %rd62;
	ld.global.u32 	%r49, [%rd130+4];
	shl.b32 	%r50, %r33, %r49;
	cvt.s64.s32 	%rd64, %r50;
	mul.lo.s64 	%rd65, %rd63, %rd64;
	ld.global.u32 	%r51, [%rd130+8];
	shl.b32 	%r52, %r33, %r51;
	cvt.s64.s32 	%rd66, %r52;
	mul.lo.s64 	%rd67, %rd65, %rd66;
	ld.global.u32 	%r53, [%rd130+12];
	shl.b32 	%r54, %r33, %r53;
	cvt.s64.s32 	%rd68, %r54;
	mul.lo.s64 	%rd69, %rd67, %rd68;
	ld.global.u32 	%r55, [%rd130+16];
	shl.b32 	%r56, %r33, %r55;
	cvt.s64.s32 	%rd70, %r56;
	mul.lo.s64 	%rd71, %rd69, %rd70;
	ld.global.u32 	%r57, [%rd130+20];
	shl.b32 	%r58, %r33, %r57;
	cvt.s64.s32 	%rd72, %r58;
	mul.lo.s64 	%rd73, %rd71, %rd72;
	ld.global.u32 	%r59, [%rd130+24];
	shl.b32 	%r60, %r33, %r59;
	cvt.s64.s32 	%rd74, %r60;
	mul.lo.s64 	%rd75, %rd73, %rd74;
	ld.global.u32 	%r61, [%rd130+28];
	shl.b32 	%r62, %r33, %r61;
	cvt.s64.s32 	%rd76, %r62;
	mul.lo.s64 	%rd77, %rd75, %rd76;
	ld.global.u32 	%r63, [%rd130+32];
	shl.b32 	%r64, %r33, %r63;
	cvt.s64.s32 	%rd78, %r64;
	mul.lo.s64 	%rd138, %rd77, %rd78;
	add.s32 	%r122, %r122, 16;
	add.s32 	%r121, %r121, 16;
	add.s64 	%rd130, %rd130, 64;
	setp.ne.s32 	%p6, %r121, 0;
	@%p6 bra 	$L__BB12_9;
	add.s32 	%r124, %r122, 1;
$L__BB12_11:
	and.b32  	%r65, %r5, 15;
	setp.eq.s32 	%p7, %r65, 0;
	@%p7 bra 	$L__BB12_21;
	not.b16 	%rs8, %rs14;
	cvt.u16.u32 	%rs9, %r23;
	add.s16 	%rs10, %rs8, %rs9;
	cvt.u32.u16 	%r66, %rs10;
	and.b32  	%r14, %r66, 15;
	add.s32 	%r67, %r14, -1;
	setp.lt.u32 	%p8, %r67, 7;
	@%p8 bra 	$L__BB12_14;
	mul.wide.u32 	%rd80, %r124, 4;
	add.s64 	%rd81, %rd1, %rd80;
	ld.global.u32 	%r68, [%rd81];
	mov.b32 	%r69, 1;
	shl.b32 	%r70, %r69, %r68;
	cvt.s64.s32 	%rd82, %r70;
	mul.lo.s64 	%rd83, %rd138, %rd82;
	ld.global.u32 	%r71, [%rd81+4];
	shl.b32 	%r72, %r69, %r71;
	cvt.s64.s32 	%rd84, %r72;
	mul.lo.s64 	%rd85, %rd83, %rd84;
	ld.global.u32 	%r73, [%rd81+8];
	shl.b32 	%r74, %r69, %r73;
	cvt.s64.s32 	%rd86, %r74;
	mul.lo.s64 	%rd87, %rd85, %rd86;
	ld.global.u32 	%r75, [%rd81+12];
	shl.b32 	%r76, %r69, %r75;
	cvt.s64.s32 	%rd88, %r76;
	mul.lo.s64 	%rd89, %rd87, %rd88;
	ld.global.u32 	%r77, [%rd81+16];
	shl.b32 	%r78, %r69, %r77;
	cvt.s64.s32 	%rd90, %r78;
	mul.lo.s64 	%rd91, %rd89, %rd90;
	ld.global.u32 	%r79, [%rd81+20];
	shl.b32 	%r80, %r69, %r79;
	cvt.s64.s32 	%rd92, %r80;
	mul.lo.s64 	%rd93, %rd91, %rd92;
	ld.global.u32 	%r81, [%rd81+24];
	shl.b32 	%r82, %r69, %r81;
	cvt.s64.s32 	%rd94, %r82;
	mul.lo.s64 	%rd95, %rd93, %rd94;
	ld.global.u32 	%r83, [%rd81+28];
	shl.b32 	%r84, %r69, %r83;
	cvt.s64.s32 	%rd96, %r84;
	mul.lo.s64 	%rd138, %rd95, %rd96;
	add.s32 	%r124, %r124, 8;
$L__BB12_14:
	and.b32  	%r85, %r14, 7;
	setp.eq.s32 	%p9, %r85, 0;
	@%p9 bra 	$L__BB12_21;
	not.b16 	%rs11, %rs13;
	add.s16 	%rs12, %rs11, %rs1;
	cvt.u32.u16 	%r86, %rs12;
	and.b32  	%r87, %r86, 7;
	and.b32  	%r17, %r86, 3;
	add.s32 	%r88, %r87, -1;
	setp.lt.u32 	%p10, %r88, 3;
	@%p10 bra 	$L__BB12_17;
	mul.wide.u32 	%rd98, %r124, 4;
	add.s64 	%rd99, %rd1, %rd98;
	ld.global.u32 	%r89, [%rd99];
	mov.b32 	%r90, 1;
	shl.b32 	%r91, %r90, %r89;
	cvt.s64.s32 	%rd100, %r91;
	mul.lo.s64 	%rd101, %rd138, %rd100;
	ld.global.u32 	%r92, [%rd99+4];
	shl.b32 	%r93, %r90, %r92;
	cvt.s64.s32 	%rd102, %r93;
	mul.lo.s64 	%rd103, %rd101, %rd102;
	ld.global.u32 	%r94, [%rd99+8];
	shl.b32 	%r95, %r90, %r94;
	cvt.s64.s32 	%rd104, %r95;
	mul.lo.s64 	%rd105, %rd103, %rd104;
	ld.global.u32 	%r96, [%rd99+12];
	shl.b32 	%r97, %r90, %r96;
	cvt.s64.s32 	%rd106, %r97;
	mul.lo.s64 	%rd138, %rd105, %rd106;
	add.s32 	%r124, %r124, 4;
$L__BB12_17:
	setp.eq.s32 	%p11, %r17, 0;
	@%p11 bra 	$L__BB12_21;
	mul.wide.u32 	%rd107, %r124, 4;
	add.s64 	%rd20, %rd1, %rd107;
	ld.global.u32 	%r98, [%rd20];
	mov.b32 	%r99, 1;
	shl.b32 	%r100, %r99, %r98;
	cvt.s64.s32 	%rd108, %r100;
	mul.lo.s64 	%rd138, %rd138, %rd108;
	setp.eq.s32 	%p12, %r17, 1;
	@%p12 bra 	$L__BB12_21;
	ld.global.u32 	%r101, [%rd20+4];
	mov.b32 	%r102, 1;
	shl.b32 	%r103, %r102, %r101;
	cvt.s64.s32 	%rd109, %r103;
	mul.lo.s64 	%rd138, %rd138, %rd109;
	setp.eq.s32 	%p13, %r17, 2;
	@%p13 bra 	$L__BB12_21;
	ld.global.u32 	%r104, [%rd20+8];
	mov.b32 	%r105, 1;
	shl.b32 	%r106, %r105, %r104;
	cvt.s64.s32 	%rd110, %r106;
	mul.lo.s64 	%rd138, %rd138, %rd110;
$L__BB12_21:
	mul.wide.u32 	%rd111, %r120, 4;
	add.s64 	%rd112, %rd1, %rd111;
	ld.global.u32 	%r107, [%rd112];
	mov.b32 	%r108, 1;
	shl.b32 	%r109, %r108, %r107;
	cvt.s64.s32 	%rd25, %r109;
	or.b64  	%rd113, %rd129, %rd138;
	and.b64  	%rd114, %rd113, -4294967296;
	setp.ne.s64 	%p14, %rd114, 0;
	@%p14 bra 	$L__BB12_23;
	cvt.u32.u64 	%r110, %rd138;
	cvt.u32.u64 	%r111, %rd129;
	div.u32 	%r112, %r111, %r110;
	cvt.u64.u32 	%rd139, %r112;
	bra.uni 	$L__BB12_24;
$L__BB12_23:
	div.u64 	%rd139, %rd129, %rd138;
$L__BB12_24:
	or.b64  	%rd115, %rd139, %rd25;
	and.b64  	%rd116, %rd115, -4294967296;
	setp.ne.s64 	%p15, %rd116, 0;
	@%p15 bra 	$L__BB12_26;
	cvt.u32.u64 	%r113, %rd25;
	cvt.u32.u64 	%r114, %rd139;
	rem.u32 	%r115, %r114, %r113;
	cvt.u64.u32 	%rd140, %r115;
	bra.uni 	$L__BB12_27;
$L__BB12_26:
	rem.u64 	%rd140, %rd139, %rd25;
$L__BB12_27:
	mul.wide.u32 	%rd117, %r120, 8;
	add.s64 	%rd118, %rd5, %rd117;
	ld.global.u64 	%rd119, [%rd118];
	cvta.to.global.u64 	%rd120, %rd119;
	shl.b64 	%rd121, %rd140, 4;
	add.s64 	%rd122, %rd120, %rd121;
	ld.global.v2.f64 	{%fd25, %fd26}, [%rd122];
	mul.f64 	%fd27, %fd47, %fd25;
	mul.f64 	%fd28, %fd48, %fd26;
	sub.f64 	%fd5, %fd27, %fd28;
	mul.f64 	%fd29, %fd47, %fd26;
	fma.rn.f64 	%fd48, %fd48, %fd25, %fd29;
	setp.ne.s32 	%p16, %r6, %r23;
	add.s16 	%rs14, %rs14, 1;
	add.s16 	%rs13, %rs13, 1;
	mov.f64 	%fd47, %fd5;
	mov.u32 	%r120, %r6;
	@%p16 bra 	$L__BB12_6;
	shl.b64 	%rd123, %rd129, 4;
	add.s64 	%rd124, %rd2, %rd123;
	ld.global.v2.f64 	{%fd30, %fd31}, [%rd124];
	mul.f64 	%fd32, %fd48, %fd31;
	fma.rn.f64 	%fd33, %fd5, %fd30, %fd32;
	mul.f64 	%fd34, %fd48, %fd30;
	mul.f64 	%fd35, %fd5, %fd31;
	sub.f64 	%fd36, %fd34, %fd35;
	add.f64 	%fd52, %fd52, %fd33;
	add.f64 	%fd51, %fd51, %fd36;
	add.s64 	%rd129, %rd129, %rd4;
	setp.lt.u64 	%p17, %rd129, %rd37;
	@%p17 bra 	$L__BB12_5;
$L__BB12_29:
	shl.b32 	%r116, %r3, 4;
	mov.u32 	%r117, sdata;
	add.s32 	%r20, %r117, %r116;
	st.shared.v2.f64 	[%r20], {%fd52, %fd51};
	bar.sync 	0;
	setp.lt.u32 	%p18, %r126, 2;
	@%p18 bra 	$L__BB12_33;
$L__BB12_30:
	shr.u32 	%r22, %r126, 1;
	setp.ge.u32 	%p19, %r3, %r22;
	@%p19 bra 	$L__BB12_32;
	ld.shared.v2.f64 	{%fd37, %fd38}, [%r20];
	shl.b32 	%r118, %r22, 4;
	add.s32 	%r119, %r20, %r118;
	ld.shared.v2.f64 	{%fd39, %fd40}, [%r119];
	add.f64 	%fd41, %fd37, %fd39;
	add.f64 	%fd42, %fd38, %fd40;
	st.shared.v2.f64 	[%r20], {%fd41, %fd42};
$L__BB12_32:
	bar.sync 	0;
	setp.gt.u32 	%p20, %r126, 3;
	mov.u32 	%r126, %r22;
	@%p20 bra 	$L__BB12_30;
$L__BB12_33:
	setp.ne.s32 	%p21, %r3, 0;
	@%p21 bra 	$L__BB12_35;
	ld.param.u64 	%rd128, [_Z25kernelComputeInnerProductP7double2PKS_PS0_iPKim_param_0];
	cvta.to.global.u64 	%rd125, %rd128;
	mul.wide.u32 	%rd126, %r1, 16;
	add.s64 	%rd127, %rd125, %rd126;
	ld.shared.v2.f64 	{%fd43, %fd44}, [sdata];
	st.global.v2.f64 	[%rd127], {%fd43, %fd44};
$L__BB12_35:
	ret;

}
.func  (.param .align 16 .b8 func_retval0[16]) __internal_trig_reduction_slowpathd(
	.param .b64 __internal_trig_reduction_slowpathd_param_0
)
{
	.local .align 8 .b8 	__local_depot13[40];
	.reg .b64 	%SP;
	.reg .b64 	%SPL;
	.reg .pred 	%p<10>;
	.reg .b32 	%r<47>;
	.reg .b64 	%rd<74>;
	.reg .b64 	%fd<5>;

	mov.u64 	%SPL, __local_depot13;
	ld.param.f64 	%fd4, [__internal_trig_reduction_slowpathd_param_0];
	add.u64 	%rd1, %SPL, 0;
	{
	.reg .b32 %temp; 
	mov.b64 	{%temp, %r1}, %fd4;
	}
	shr.u32 	%r2, %r1, 20;
	and.b32  	%r3, %r2, 2047;
	setp.eq.s32 	%p1, %r3, 2047;
	mov.b32 	%r46, 0;
	@%p1 bra 	$L__BB13_9;
	add.s32 	%r20, %r3, -1024;
	mov.b64 	%rd20, %fd4;
	shl.b64 	%rd2, %rd20, 11;
	shr.u32 	%r4, %r20, 6;
	sub.s32 	%r45, 15, %r4;
	sub.s32 	%r21, 19, %r4;
	setp.lt.u32 	%p2, %r20, 128;
	selp.b32 	%r6, 18, %r21, %p2;
	setp.ge.s32 	%p3, %r45, %r6;
	mov.b64 	%rd70, 0;
	@%p3 bra 	$L__BB13_4;
	add.s32 	%r23, %r6, %r4;
	neg.s32 	%r43, %r23;
	or.b64  	%rd3, %rd2, -9223372036854775808;
	mov.b64 	%rd70, 0;
	mov.b32 	%r42, 0;
	mov.u64 	%rd25, __cudart_i2opi_d;
	mov.u32 	%r44, %r45;
$L__BB13_3:
	.pragma "nounroll";
	mul.wide.s32 	%rd22, %r42, 8;
	add.s64 	%rd23, %rd1, %rd22;
	mul.wide.s32 	%rd24, %r44, 8;
	add.s64 	%rd26, %rd25, %rd24;
	ld.global.nc.u64 	%rd27, [%rd26];
	{
	.reg .u32 %r0, %r1, %r2, %r3, %alo, %ahi, %blo, %bhi, %clo, %chi;
	mov.b64 	{%alo,%ahi}, %rd27;
	mov.b64 	{%blo,%bhi}, %rd3;
	mov.b64 	{%clo,%chi}, %rd70;
	mad.lo.cc.u32 	%r0, %alo, %blo, %clo;
	madc.hi.cc.u32 	%r1, %alo, %blo, %chi;
	madc.hi.u32 	%r2, %alo, %bhi, 0;
	mad.lo.cc.u32 	%r1, %alo, %bhi, %r1;
	madc.hi.cc.u32 	%r2, %ahi, %blo, %r2;
	madc.hi.u32 	%r3, %ahi, %bhi, 0;
	mad.lo.cc.u32 	%r1, %ahi, %blo, %r1;
	madc.lo.cc.u32 	%r2, %ahi, %bhi, %r2;
	addc.u32 	%r3, %r3, 0;
	mov.b64 	%rd28, {%r0,%r1};
	mov.b64 	%rd70, {%r2,%r3};
	}
	st.local.u64 	[%rd23], %rd28;
	add.s32 	%r44, %r44, 1;
	add.s32 	%r43, %r43, 1;
	add.s32 	%r42, %r42, 1;
	setp.ne.s32 	%p4, %r43, -15;
	mov.u32 	%r45, %r6;
	@%p4 bra 	$L__BB13_3;
$L__BB13_4:
	cvt.s64.s32 	%rd29, %r45;
	cvt.u64.u32 	%rd30, %r4;
	add.s64 	%rd31, %rd30, %rd29;
	shl.b64 	%rd32, %rd31, 3;
	add.s64 	%rd33, %rd1, %rd32;
	st.local.u64 	[%rd33+-120], %rd70;
	and.b32  	%r15, %r2, 63;
	ld.local.u64 	%rd72, [%rd1+16];
	ld.local.u64 	%rd71, [%rd1+24];
	setp.eq.s32 	%p5, %r15, 0;
	@%p5 bra 	$L__BB13_6;
	shl.b64 	%rd34, %rd71, %r15;
	shr.u64 	%rd35, %rd72, 1;
	xor.b32  	%r24, %r15, 63;
	shr.u64 	%rd36, %rd35, %r24;
	or.b64  	%rd71, %rd34, %rd36;
	ld.local.u64 	%rd37, [%rd1+8];
	shl.b64 	%rd38, %rd72, %r15;
	shr.u64 	%rd39, %rd37, 1;
	shr.u64 	%rd40, %rd39, %r24;
	or.b64  	%rd72, %rd38, %rd40;
$L__BB13_6:
	and.b32  	%r25, %r1, -2147483648;
	shr.u64 	%rd41, %rd71, 62;
	cvt.u32.u64 	%r26, %rd41;
	mov.b64 	{%r27, %r28}, %rd71;
	mov.b64 	{%r29, %r30}, %rd72;
	shf.l.wrap.b32 	%r31, %r30, %r27, 2;
	shf.l.wrap.b32 	%r32, %r27, %r28, 2;
	mov.b64 	%rd42, {%r31, %r32};
	shl.b64 	%rd43, %rd72, 2;
	shr.u64 	%rd44, %rd42, 63;
	cvt.u32.u64 	%r33, %rd44;
	add.s32 	%r34, %r33, %r26;
	setp.eq.s32 	%p6, %r25, 0;
	neg.s32 	%r35, %r34;
	selp.b32 	%r46, %r34, %r35, %p6;
	setp.gt.s64 	%p7, %rd42, -1;
	mov.b64 	%rd45, 0;
	{
	.reg .u32 %r0, %r1, %r2, %r3, %a0, %a1, %a2, %a3, %b0, %b1, %b2, %b3;
	mov.b64 	{%a0,%a1}, %rd45;
	mov.b64 	{%a2,%a3}, %rd45;
	mov.b64 	{%b0,%b1}, %rd43;
	mov.b64 	{%b2,%b3}, %rd42;
	sub.cc.u32 	%r0, %a0, %b0;
	subc.cc.u32 	%r1, %a1, %b1;
	subc.cc.u32 	%r2, %a2, %b2;
	subc.u32 	%r3, %a3, %b3;
	mov.b64 	%rd46, {%r0,%r1};
	mov.b64 	%rd47, {%r2,%r3};
	}
	xor.b32  	%r36, %r25, -2147483648;
	selp.b64 	%rd73, %rd42, %rd47, %p7;
	selp.b64 	%rd14, %rd43, %rd46, %p7;
	selp.b32 	%r17, %r25, %r36, %p7;
	clz.b64 	%r37, %rd73;
	cvt.u64.u32 	%rd15, %r37;
	setp.eq.s32 	%p8, %r37, 0;
	@%p8 bra 	$L__BB13_8;
	cvt.u32.u64 	%r38, %rd15;
	and.b32  	%r39, %r38, 63;
	shl.b64 	%rd48, %rd73, %r39;
	shr.u64 	%rd49, %rd14, 1;
	not.b32 	%r40, %r38;
	and.b32  	%r41, %r40, 63;
	shr.u64 	%rd50, %rd49, %r41;
	or.b64  	%rd73, %rd48, %rd50;
$L__BB13_8:
	mov.b64 	%rd51, -3958705157555305931;
	{
	.reg .u32 %r0, %r1, %r2, %r3, %alo, %ahi, %blo, %bhi;
	mov.b64 	{%alo,%ahi}, %rd73;
	mov.b64 	{%blo,%bhi}, %rd51;
	mul.lo.u32 	%r0, %alo, %blo;
	mul.hi.u32 	%r1, %alo, %blo;
	mad.lo.cc.u32 	%r1, %alo, %bhi, %r1;
	madc.hi.u32 	%r2, %alo, %bhi, 0;
	mad.lo.cc.u32 	%r1, %ahi, %blo, %r1;
	madc.hi.cc.u32 	%r2, %ahi, %blo, %r2;
	madc.hi.u32 	%r3, %ahi, %bhi, 0;
	mad.lo.cc.u32 	%r2, %ahi, %bhi, %r2;
	addc.u32 	%r3, %r3, 0;
	mov.b64 	%rd52, {%r0,%r1};
	mov.b64 	%rd53, {%r2,%r3};
	}
	setp.gt.s64 	%p9, %rd53, 0;
	{
	.reg .u32 %r0, %r1, %r2, %r3, %a0, %a1, %a2, %a3, %b0, %b1, %b2, %b3;
	mov.b64 	{%a0,%a1}, %rd52;
	mov.b64 	{%a2,%a3}, %rd53;
	mov.b64 	{%b0,%b1}, %rd52;
	mov.b64 	{%b2,%b3}, %rd53;
	add.cc.u32 	%r0, %a0, %b0;
	addc.cc.u32 	%r1, %a1, %b1;
	addc.cc.u32 	%r2, %a2, %b2;
	addc.u32 	%r3, %a3, %b3;
	mov.b64 	%rd54, {%r0,%r1};
	mov.b64 	%rd55, {%r2,%r3};
	}
	selp.b64 	%rd56, %rd55, %rd53, %p9;
	selp.s64 	%rd57, -1, 0, %p9;
	sub.s64 	%rd58, %rd57, %rd15;
	cvt.u64.u32 	%rd59, %r17;
	shl.b64 	%rd60, %rd59, 32;
	add.s64 	%rd61, %rd56, 1;
	shr.u64 	%rd62, %rd61, 10;
	add.s64 	%rd63, %rd62, 1;
	shr.u64 	%rd64, %rd63, 1;
	shl.b64 	%rd65, %rd58, 52;
	add.s64 	%rd66, %rd65, %rd64;
	add.s64 	%rd67, %rd66, 4602678819172646912;
	or.b64  	%rd68, %rd67, %rd60;
	mov.b64 	%fd4, %rd68;
$L__BB13_9:
	st.param.f64 	[func_retval0], %fd4;
	st.param.b32 	[func_retval0+8], %r46;
	ret;

}
.func  (.param .b64 func_retval0) __internal_accurate_pow(
	.param .b64 __internal_accurate_pow_param_0
)
{
	.reg .pred 	%p<8>;
	.reg .b32 	%r<46>;
	.reg .b32 	%f<3>;
	.reg .b64 	%fd<109>;

	ld.param.f64 	%fd10, [__internal_accurate_pow_param_0];
	mov.f64 	%fd11, 0d4000000000000000;
	{
	.reg .b32 %temp; 
	mov.b64 	{%temp, %r8}, %fd11;
	}
	{
	.reg .b32 %temp; 
	mov.b64 	{%r9, %temp}, %fd11;
	}
	shr.u32 	%r10, %r8, 20;
	setp.lt.u32 	%p1, %r8, 1048576;
	mov.f64 	%fd12, 0d4360000000000000;
	{
	.reg .b32 %temp; 
	mov.b64 	{%temp, %r11}, %fd12;
	}
	{
	.reg .b32 %temp; 
	mov.b64 	{%r12, %temp}, %fd12;
	}
	shr.u32 	%r13, %r11, 20;
	add.s32 	%r14, %r13, -54;
	selp.b32 	%r15, %r12, %r9, %p1;
	selp.b32 	%r16, %r11, %r8, %p1;
	selp.b32 	%r1, %r14, %r10, %p1;
	add.s32 	%r45, %r1, -1023;
	and.b32  	%r17, %r16, -2146435073;
	or.b32  	%r18, %r17, 1072693248;
	mov.b64 	%fd107, {%r15, %r18};
	setp.lt.u32 	%p2, %r18, 1073127583;
	@%p2 bra 	$L__BB14_2;
	{
	.reg .b32 %temp; 
	mov.b64 	{%r19, %temp}, %fd107;
	}
	{
	.reg .b32 %temp; 
	mov.b64 	{%temp, %r20}, %fd107;
	}
	add.s32 	%r21, %r20, -1048576;
	mov.b64 	%fd107, {%r19, %r21};
	add.s32 	%r45, %r1, -1022;
$L__BB14_2:
	add.f64 	%fd13, %fd107, 0dBFF0000000000000;
	add.f64 	%fd14, %fd107, 0d3FF0000000000000;
	rcp.approx.ftz.f64 	%fd15, %fd14;
	neg.f64 	%fd16, %fd14;
	fma.rn.f64 	%fd17, %fd16, %fd15, 0d3FF0000000000000;
	fma.rn.f64 	%fd18, %fd17, %fd17, %fd17;
	fma.rn.f64 	%fd19, %fd18, %fd15, %fd15;
	mul.f64 	%fd20, %fd13, %fd19;
	fma.rn.f64 	%fd21, %fd13, %fd19, %fd20;
	mul.f64 	%fd22, %fd21, %fd21;
	fma.rn.f64 	%fd23, %fd22, 0d3EB0F5FF7D2CAFE2, 0d3ED0F5D241AD3B5A;
	fma.rn.f64 	%fd24, %fd23, %fd22, 0d3EF3B20A75488A3F;
	fma.rn.f64 	%fd25, %fd24, %fd22, 0d3F1745CDE4FAECD5;
	fma.rn.f64 	%fd26, %fd25, %fd22, 0d3F3C71C7258A578B;
	fma.rn.f64 	%fd27, %fd26, %fd22, 0d3F6249249242B910;
	fma.rn.f64 	%fd28, %fd27, %fd22, 0d3F89999999999DFB;
	sub.f64 	%fd29, %fd13, %fd21;
	add.f64 	%fd30, %fd29, %fd29;
	neg.f64 	%fd31, %fd21;
	fma.rn.f64 	%fd32, %fd31, %fd13, %fd30;
	mul.f64 	%fd33, %fd19, %fd32;
	fma.rn.f64 	%fd34, %fd22, %fd28, 0d3FB5555555555555;
	mov.f64 	%fd35, 0d3FB5555555555555;
	sub.f64 	%fd36, %fd35, %fd34;
	fma.rn.f64 	%fd37, %fd22, %fd28, %fd36;
	add.f64 	%fd38, %fd37, 0dBC46A4CB00B9E7B0;
	add.f64 	%fd39, %fd34, %fd38;
	sub.f64 	%fd40, %fd34, %fd39;
	add.f64 	%fd41, %fd38, %fd40;
	mul.rn.f64 	%fd42, %fd21, %fd21;
	neg.f64 	%fd43, %fd42;
	fma.rn.f64 	%fd44, %fd21, %fd21, %fd43;
	{
	.reg .b32 %temp; 
	mov.b64 	{%r22, %temp}, %fd33;
	}
	{
	.reg .b32 %temp; 
	mov.b64 	{%temp, %r23}, %fd33;
	}
	add.s32 	%r24, %r23, 1048576;
	mov.b64 	%fd45, {%r22, %r24};
	fma.rn.f64 	%fd46, %fd21, %fd45, %fd44;
	mul.rn.f64 	%fd47, %fd42, %fd21;
	neg.f64 	%fd48, %fd47;
	fma.rn.f64 	%fd49, %fd42, %fd21, %fd48;
	fma.rn.f64 	%fd50, %fd42, %fd33, %fd49;
	fma.rn.f64 	%fd51, %fd46, %fd21, %fd50;
	mul.rn.f64 	%fd52, %fd39, %fd47;
	neg.f64 	%fd53, %fd52;
	fma.rn.f64 	%fd54, %fd39, %fd47, %fd53;
	fma.rn.f64 	%fd55, %fd39, %fd51, %fd54;
	fma.rn.f64 	%fd56, %fd41, %fd47, %fd55;
	add.f64 	%fd57, %fd52, %fd56;
	sub.f64 	%fd58, %fd52, %fd57;
	add.f64 	%fd59, %fd56, %fd58;
	add.f64 	%fd60, %fd21, %fd57;
	sub.f64 	%fd61, %fd21, %fd60;
	add.f64 	%fd62, %fd57, %fd61;
	add.f64 	%fd63, %fd59, %fd62;
	add.f64 	%fd64, %fd33, %fd63;
	add.f64 	%fd65, %fd60, %fd64;
	sub.f64 	%fd66, %fd60, %fd65;
	add.f64 	%fd67, %fd64, %fd66;
	xor.b32  	%r25, %r45, -2147483648;
	mov.b32 	%r26, 1127219200;
	mov.b64 	%fd68, {%r25, %r26};
	mov.b32 	%r27, -2147483648;
	mov.b64 	%fd69, {%r27, %r26};
	sub.f64 	%fd70, %fd68, %fd69;
	fma.rn.f64 	%fd71, %fd70, 0d3FE62E42FEFA39EF, %fd65;
	fma.rn.f64 	%fd72, %fd70, 0dBFE62E42FEFA39EF, %fd71;
	sub.f64 	%fd73, %fd72, %fd65;
	sub.f64 	%fd74, %fd67, %fd73;
	fma.rn.f64 	%fd75, %fd70, 0d3C7ABC9E3B39803F, %fd74;
	add.f64 	%fd76, %fd71, %fd75;
	sub.f64 	%fd77, %fd71, %fd76;
	add.f64 	%fd78, %fd75, %fd77;
	{
	.reg .b32 %temp; 
	mov.b64 	{%temp, %r28}, %fd10;
	}
	{
	.reg .b32 %temp; 
	mov.b64 	{%r29, %temp}, %fd10;
	}
	shl.b32 	%r30, %r28, 1;
	setp.gt.u32 	%p3, %r30, -33554433;
	and.b32  	%r31, %r28, -15728641;
	selp.b32 	%r32, %r31, %r28, %p3;
	mov.b64 	%fd79, {%r29, %r32};
	mul.rn.f64 	%fd80, %fd76, %fd79;
	neg.f64 	%fd81, %fd80;
	fma.rn.f64 	%fd82, %fd76, %fd79, %fd81;
	fma.rn.f64 	%fd83, %fd78, %fd79, %fd82;
	add.f64 	%fd4, %fd80, %fd83;
	sub.f64 	%fd84, %fd80, %fd4;
	add.f64 	%fd5, %fd83, %fd84;
	fma.rn.f64 	%fd85, %fd4, 0d3FF71547652B82FE, 0d4338000000000000;
	{
	.reg .b32 %temp; 
	mov.b64 	{%r5, %temp}, %fd85;
	}
	mov.f64 	%fd86, 0dC338000000000000;
	add.rn.f64 	%fd87, %fd85, %fd86;
	fma.rn.f64 	%fd88, %fd87, 0dBFE62E42FEFA39EF, %fd4;
	fma.rn.f64 	%fd89, %fd87, 0dBC7ABC9E3B39803F, %fd88;
	fma.rn.f64 	%fd90, %fd89, 0d3E5ADE1569CE2BDF, 0d3E928AF3FCA213EA;
	fma.rn.f64 	%fd91, %fd90, %fd89, 0d3EC71DEE62401315;
	fma.rn.f64 	%fd92, %fd91, %fd89, 0d3EFA01997C89EB71;
	fma.rn.f64 	%fd93, %fd92, %fd89, 0d3F2A01A014761F65;
	fma.rn.f64 	%fd94, %fd93, %fd89, 0d3F56C16C1852B7AF;
	fma.rn.f64 	%fd95, %fd94, %fd89, 0d3F81111111122322;
	fma.rn.f64 	%fd96, %fd95, %fd89, 0d3FA55555555502A1;
	fma.rn.f64 	%fd97, %fd96, %fd89, 0d3FC5555555555511;
	fma.rn.f64 	%fd98, %fd97, %fd89, 0d3FE000000000000B;
	fma.rn.f64 	%fd99, %fd98, %fd89, 0d3FF0000000000000;
	fma.rn.f64 	%fd100, %fd99, %fd89, 0d3FF0000000000000;
	{
	.reg .b32 %temp; 
	mov.b64 	{%r6, %temp}, %fd100;
	}
	{
	.reg .b32 %temp; 
	mov.b64 	{%temp, %r7}, %fd100;
	}
	shl.b32 	%r33, %r5, 20;
	add.s32 	%r34, %r33, %r7;
	mov.b64 	%fd108, {%r6, %r34};
	{
	.reg .b32 %temp; 
	mov.b64 	{%temp, %r35}, %fd4;
	}
	mov.b32 	%f2, %r35;
	abs.f32 	%f1, %f2;
	setp.lt.f32 	%p4, %f1, 0f4086232B;
	@%p4 bra 	$L__BB14_5;
	setp.lt.f64 	%p5, %fd4, 0d0000000000000000;
	add.f64 	%fd101, %fd4, 0d7FF0000000000000;
	selp.f64 	%fd108, 0d0000000000000000, %fd101, %p5;
	setp.geu.f32 	%p6, %f1, 0f40874800;
	@%p6 bra 	$L__BB14_5;
	shr.u32 	%r36, %r5, 31;
	add.s32 	%r37, %r5, %r36;
	shr.s32 	%r38, %r37, 1;
	shl.b32 	%r39, %r38, 20;
	add.s32 	%r40, %r7, %r39;
	mov.b64 	%fd102, {%r6, %r40};
	sub.s32 	%r41, %r5, %r38;
	shl.b32 	%r42, %r41, 20;
	add.s32 	%r43, %r42, 1072693248;
	mov.b32 	%r44, 0;
	mov.b64 	%fd103, {%r44, %r43};
	mul.f64 	%fd108, %fd103, %fd102;
$L__BB14_5:
	abs.f64 	%fd104, %fd108;
	setp.eq.f64 	%p7, %fd104, 0d7FF0000000000000;
	fma.rn.f64 	%fd105, %fd108, %fd5, %fd108;
	selp.f64 	%fd106, %fd108, %fd105, %p7;
	st.param.f64 	[func_retval0], %fd106;
	ret;

}


// ===== COMPILED SASS (sm_100) =====

	.target	sm_100

	.elftype	@"ET_EXEC"


//--------------------- .note.nv.tkinfo           --------------------------
	.section	.note.nv.tkinfo,"",@"SHT_NOTE"
	.sectionflags	@"SHF_NOTE_NV_TKINFO"
	.tkinfo
        /*0018*/ 	.word	0x00000002
        /*0030*/ 	.string	""
        /*0030*/ 	.string	"ptxas"
        /*0030*/ 	.string	"Cuda compilation tools, release 13.0, V13.0.88"
        /*0030*/ 	.string	"Build cuda_13.0.r13.0/compiler.36424714_0"
        /*0030*/ 	.string	"-arch sm_100 -m 64 "



//--------------------- .note.nv.cuinfo           --------------------------
	.section	.note.nv.cuinfo,"",@"SHT_NOTE"
	.sectionflags	@"SHF_NOTE_NV_CUINFO"
        /*0018*/ 	.short	0x0002
        /*001a*/ 	.short	0x0064
        /*001c*/ 	.short	0x0082
	.zero		2


//--------------------- .nv.info                  --------------------------
	.section	.nv.info,"",@"SHT_CUDA_INFO"
	.align	4


	//----- nvinfo : EIATTR_REGCOUNT
	.align		4
        /*0000*/ 	.byte	0x04, 0x2f
        /*0002*/ 	.short	(.L_3 - .L_2)
	.align		4
.L_2:
        /*0004*/ 	.word	index@(_Z17kernelSetCoherentP7double2iddd)
        /*0008*/ 	.word	0x0000001e


	//----- nvinfo : EIATTR_FRAME_SIZE
	.align		4
.L_3:
        /*000c*/ 	.byte	0x04, 0x11
        /*000e*/ 	.short	(.L_5 - .L_4)
	.align		4
.L_4:
        /*0010*/ 	.word	index@($_Z17kernelSetCoherentP7double2iddd$__internal_trig_reduction_slowpathd)
        /*0014*/ 	.word	0x00000028


	//----- nvinfo : EIATTR_FRAME_SIZE
	.align		4
.L_5:
        /*0018*/ 	.byte	0x04, 0x11
        /*001a*/ 	.short	(.L_7 - .L_6)
	.align		4
.L_6:
        /*001c*/ 	.word	index@($__internal_19_$__cuda_sm20_dsqrt_rn_f64_mediumpath_v1)
        /*0020*/ 	.word	0x00000028


	//----- nvinfo : EIATTR_FRAME_SIZE
	.align		4
.L_7:
        /*0024*/ 	.byte	0x04, 0x11
        /*0026*/ 	.short	(.L_9 - .L_8)
	.align		4
.L_8:
        /*0028*/ 	.word	index@(_Z17kernelSetCoherentP7double2iddd)
        /*002c*/ 	.word	0x00000028


	//----- nvinfo : EIATTR_REGCOUNT
	.align		4
.L_9:
        /*0030*/ 	.byte	0x04, 0x2f
        /*0032*/ 	.short	(.L_11 - .L_10)
	.align		4
.L_10:
        /*0034*/ 	.word	index@(_Z13kernelSetFockP7double2idi)
        /*0038*/ 	.word	0x0000001e


	//----- nvinfo : EIATTR_FRAME_SIZE
	.align		4
.L_11:
        /*003c*/ 	.byte	0x04, 0x11
        /*003e*/ 	.short	(.L_13 - .L_12)
	.align		4
.L_12:
        /*0040*/ 	.word	index@($_Z13kernelSetFockP7double2idi$__internal_accurate_pow)
        /*0044*/ 	.word	0x00000000


	//----- nvinfo : EIATTR_FRAME_SIZE
	.align		4
.L_13:
        /*0048*/ 	.byte	0x04, 0x11
        /*004a*/ 	.short	(.L_15 - .L_14)
	.align		4
.L_14:
        /*004c*/ 	.word	index@($__internal_18_$__cuda_sm20_dsqrt_rn_f64_mediumpath_v1)
        /*0050*/ 	.word	0x00000000


	//----- nvinfo : EIATTR_FRAME_SIZE
	.align		4
.L_15:
        /*0054*/ 	.byte	0x04, 0x11
        /*0056*/ 	.short	(.L_17 - .L_16)
	.align		4
.L_16:
        /*0058*/ 	.word	index@($__internal_17_$__cuda_sm20_div_rn_f64_full)
        /*005c*/ 	.word	0x00000000


	//----- nvinfo : EIATTR_FRAME_SIZE
	.align		4
.L_17:
        /*0060*/ 	.byte	0x04, 0x11
        /*0062*/ 	.short	(.L_19 - .L_18)
	.align		4
.L_18:
        /*0064*/ 	.word	index@(_Z13kernelSetFockP7double2idi)
        /*0068*/ 	.word	0x00000000


	//----- nvinfo : EIATTR_REGCOUNT
	.align		4
.L_19:
        /*006c*/ 	.byte	0x04, 0x2f
        /*006e*/ 	.short	(.L_21 - .L_20)
	.align		4
.L_20:
        /*0070*/ 	.word	index@(_Z14kernelSetFocksP7double2idPKS_i)
        /*0074*/ 	.word	0x00000028


	//----- nvinfo : EIATTR_FRAME_SIZE
	.align		4
.L_21:
        /*0078*/ 	.byte	0x04, 0x11
        /*007a*/ 	.short	(.L_23 - .L_22)
	.align		4
.L_22:
        /*007c*/ 	.word	index@($_Z14kernelSetFocksP7double2idPKS_i$__internal_accurate_pow)
        /*0080*/ 	.word	0x00000000


	//----- nvinfo : EIATTR_FRAME_SIZE
	.align		4
.L_23:
        /*0084*/ 	.byte	0x04, 0x11
        /*0086*/ 	.short	(.L_25 - .L_24)
	.align		4
.L_24:
        /*0088*/ 	.word	index@($__internal_16_$__cuda_sm20_dsqrt_rn_f64_mediumpath_v1)
        /*008c*/ 	.word	0x00000000


	//----- nvinfo : EIATTR_FRAME_SIZE
	.align		4
.L_25:
        /*0090*/ 	.byte	0x04, 0x11
        /*0092*/ 	.short	(.L_27 - .L_26)
	.align		4
.L_26:
        /*0094*/ 	.word	index@($__internal_15_$__cuda_sm20_div_rn_f64_full)
        /*0098*/ 	.word	0x00000000


	//----- nvinfo : EIATTR_FRAME_SIZE
	.align		4
.L_27:
        /*009c*/ 	.byte	0x04, 0x11
        /*009e*/ 	.short	(.L_29 - .L_28)
	.align		4
.L_28:
        /*00a0*/ 	.word	index@(_Z14kernelSetFocksP7double2idPKS_i)
        /*00a4*/ 	.word	0x00000000


	//----- nvinfo : EIATTR_REGCOUNT
	.align		4
.L_29:
        /*00a8*/ 	.byte	0x04, 0x2f
        /*00aa*/ 	.short	(.L_31 - .L_30)
	.align		4
.L_30:
        /*00ac*/ 	.word	index@(_Z19kernelApplyOneModeQP7double2miiPKiPKdd)
        /*00b0*/ 	.word	0x00000020


	//----- nvinfo : EIATTR_FRAME_SIZE
	.align		4
.L_31:
        /*00b4*/ 	.byte	0x04, 0x11
        /*00b6*/ 	.short	(.L_33 - .L_32)
	.align		4
.L_32:
        /*00b8*/ 	.word	index@($_Z19kernelApplyOneModeQP7double2miiPKiPKdd$__internal_trig_reduction_slowpathd)
        /*00bc*/ 	.word	0x00000028


	//----- nvinfo : EIATTR_FRAME_SIZE
	.align		4
.L_33:
        /*00c0*/ 	.byte	0x04, 0x11
        /*00c2*/ 	.short	(.L_35 - .L_34)
	.align		4
.L_34:
        /*00c4*/ 	.word	index@($__internal_14_$__cuda_sm20_rem_u64)
        /*00c8*/ 	.word	0x00000028


	//----- nvinfo : EIATTR_FRAME_SIZE
	.align		4
.L_35:
        /*00cc*/ 	.byte	0x04, 0x11
        /*00ce*/ 	.short	(.L_37 - .L_36)
	.align		4
.L_36:
        /*00d0*/ 	.word	index@($__internal_13_$__cuda_sm20_div_u64)
        /*00d4*/ 	.word	0x00000028


	//----- nvinfo : EIATTR_FRAME_SIZE
	.align		4
.L_37:
        /*00d8*/ 	.byte	0x04, 0x11
        /*00da*/ 	.short	(.L_39 - .L_38)
	.align		4
.L_38:
        /*00dc*/ 	.word	index@(_Z19kernelApplyOneModeQP7double2miiPKiPKdd)
        /*00e0*/ 	.word	0x00000028


	//----- nvinfo : EIATTR_REGCOUNT
	.align		4
.L_39:
        /*00e4*/ 	.byte	0x04, 0x2f
        /*00e6*/ 	.short	(.L_41 - .L_40)
	.align		4
.L_40:
        /*00e8*/ 	.word	index@(_Z22kernelApplyControlledQP7double2miiiiPKiPKdd)
        /*00ec*/ 	.word	0x00000020


	//----- nvinfo : EIATTR_FRAME_SIZE
	.align		4
.L_41:
        /*00f0*/ 	.byte	0x04, 0x11
        /*00f2*/ 	.short	(.L_43 - .L_42)
	.align		4
.L_42:
        /*00f4*/ 	.word	index@($_Z22kernelApplyControlledQP7double2miiiiPKiPKdd$__internal_trig_reduction_slowpathd)
        /*00f8*/ 	.word	0x00000028


	//----- nvinfo : EIATTR_FRAME_SIZE
	.align		4
.L_43:
        /*00fc*/ 	.byte	0x04, 0x11
        /*00fe*/ 	.short	(.L_45 - .L_44)
	.align		4
.L_44:
        /*0100*/ 	.word	index@($__internal_12_$__cuda_sm20_rem_u64)
        /*0104*/ 	.word	0x00000028


	//----- nvinfo : EIATTR_FRAME_SIZE
	.align		4
.L_45:
        /*0108*/ 	.byte	0x04, 0x11
        /*010a*/ 	.short	(.L_47 - .L_46)
	.align		4
.L_46:
        /*010c*/ 	.word	index@($__internal_11_$__cuda_sm20_div_u64)
        /*0110*/ 	.word	0x00000028


	//----- nvinfo : EIATTR_FRAME_SIZE
	.align		4
.L_47:
        /*0114*/ 	.byte	0x04, 0x11
        /*0116*/ 	.short	(.L_49 - .L_48)
	.align		4
.L_48:
        /*0118*/ 	.word	index@(_Z22kernelApplyControlledQP7double2miiiiPKiPKdd)
        /*011c*/ 	.word	0x00000028


	//----- nvinfo : EIATTR_REGCOUNT
	.align		4
.L_49:
        /*0120*/ 	.byte	0x04, 0x2f
        /*0122*/ 	.short	(.L_51 - .L_50)
	.align		4
.L_50:
        /*0124*/ 	.word	index@(_Z19kernelPauliRotationP7double2miiiPKiid)
        /*0128*/ 	.word	0x00000028


	//----- nvinfo : EIATTR_FRAME_SIZE
	.align		4
.L_51:
        /*012c*/ 	.byte	0x04, 0x11
        /*012e*/ 	.short	(.L_53 - .L_52)
	.align		4
.L_52:
        /*0130*/ 	.word	index@($_Z19kernelPauliRotationP7double2miiiPKiid$__internal_trig_reduction_slowpathd)
        /*0134*/ 	.word	0x00000028


	//----- nvinfo : EIATTR_FRAME_SIZE
	.align		4
.L_53:
        /*0138*/ 	.byte	0x04, 0x11
        /*013a*/ 	.short	(.L_55 - .L_54)
	.align		4
.L_54:
        /*013c*/ 	.word	index@($__internal_10_$__cuda_sm20_div_u64)
        /*0140*/ 	.word	0x00000028


	//----- nvinfo : EIATTR_FRAME_SIZE
	.align		4
.L_55:
        /*0144*/ 	.byte	0x04, 0x11
        /*0146*/ 	.short	(.L_57 - .L_56)
	.align		4
.L_56:
        /*0148*/ 	.word	index@(_Z19kernelPauliRotationP7double2miiiPKiid)
        /*014c*/ 	.word	0x00000028


	//----- nvinfo : EIATTR_REGCOUNT
	.align		4
.L_57:
        /*0150*/ 	.byte	0x04, 0x2f
        /*0152*/ 	.short	(.L_59 - .L_58)
	.align		4
.L_58:
        /*0154*/ 	.word	index@(_Z14kernelHadamardP7double2miiiPKi)
        /*0158*/ 	.word	0x00000020


	//----- nvinfo : EIATTR_FRAME_SIZE
	.align		4
.L_59:
        /*015c*/ 	.byte	0x04, 0x11
        /*015e*/ 	.short	(.L_61 - .L_60)
	.align		4
.L_60:
        /*0160*/ 	.word	index@($__internal_9_$__cuda_sm20_div_u64)
        /*0164*/ 	.word	0x00000000


	//----- nvinfo : EIATTR_FRAME_SIZE
	.align		4
.L_61:
        /*0168*/ 	.byte	0x04, 0x11
        /*016a*/ 	.short	(.L_63 - .L_62)
	.align		4
.L_62:
        /*016c*/ 	.word	index@(_Z14kernelHadamardP7double2miiiPKi)
        /*0170*/ 	.word	0x00000000


	//----- nvinfo : EIATTR_REGCOUNT
	.align		4
.L_63:
        /*0174*/ 	.byte	0x04, 0x2f
        /*0176*/ 	.short	(.L_65 - .L_64)
	.align		4
.L_64:
        /*0178*/ 	.word	index@(_Z20kernelApplyOneModeQ2P7double2miiPKiPKdd)
        /*017c*/ 	.word	0x00000020


	//----- nvinfo : EIATTR_FRAME_SIZE
	.align		4
.L_65:
        /*0180*/ 	.byte	0x04, 0x11
        /*0182*/ 	.short	(.L_67 - .L_66)
	.align		4
.L_66:
        /*0184*/ 	.word	index@($_Z20kernelApplyOneModeQ2P7double2miiPKiPKdd$__internal_trig_reduction_slowpathd)
        /*0188*/ 	.word	0x00000028


	//----- nvinfo : EIATTR_FRAME_SIZE
	.align		4
.L_67:
        /*018c*/ 	.byte	0x04, 0x11
        /*018e*/ 	.short	(.L_69 - .L_68)
	.align		4
.L_68:
        /*0190*/ 	.word	index@($__internal_8_$__cuda_sm20_rem_u64)
        /*0194*/ 	.word	0x00000028


	//----- nvinfo : EIATTR_FRAME_SIZE
	.align		4
.L_69:
        /*0198*/ 	.byte	0x04, 0x11
        /*019a*/ 	.short	(.L_71 - .L_70)
	.align		4
.L_70:
        /*019c*/ 	.word	index@($__internal_7_$__cuda_sm20_div_u64)
        /*01a0*/ 	.word	0x00000028


	//----- nvinfo : EIATTR_FRAME_SIZE
	.align		4
.L_71:
        /*01a4*/ 	.byte	0x04, 0x11
        /*01a6*/ 	.short	(.L_73 - .L_72)
	.align		4
.L_72:
        /*01a8*/ 	.word	index@(_Z20kernelApplyOneModeQ2P7double2miiPKiPKdd)
        /*01ac*/ 	.word	0x00000028


	//----- nvinfo : EIATTR_REGCOUNT
	.align		4
.L_73:
        /*01b0*/ 	.byte	0x04, 0x2f
        /*01b2*/ 	.short	(.L_75 - .L_74)
	.align		4
.L_74:
        /*01b4*/ 	.word	index@(_Z20kernelApplyTwoModeQQP7double2miiiPKiPKdd)
        /*01b8*/ 	.word	0x00000020


	//----- nvinfo : EIATTR_FRAME_SIZE
	.align		4
.L_75:
        /*01bc*/ 	.byte	0x04, 0x11
        /*01be*/ 	.short	(.L_77 - .L_76)
	.align		4
.L_76:
        /*01c0*/ 	.word	index@($_Z20kernelApplyTwoModeQQP7double2miiiPKiPKdd$__internal_trig_reduction_slowpathd)
        /*01c4*/ 	.word	0x00000028


	//----- nvinfo : EIATTR_FRAME_SIZE
	.align		4
.L_77:
        /*01c8*/ 	.byte	0x04, 0x11
        /*01ca*/ 	.short	(.L_79 - .L_78)
	.align		4
.L_78:
        /*01cc*/ 	.word	index@($__internal_6_$__cuda_sm20_rem_u64)
        /*01d0*/ 	.word	0x00000028


	//----- nvinfo : EIATTR_FRAME_SIZE
	.align		4
.L_79:
        /*01d4*/ 	.byte	0x04, 0x11
        /*01d6*/ 	.short	(.L_81 - .L_80)
	.align		4
.L_80:
        /*01d8*/ 	.word	index@($__internal_5_$__cuda_sm20_div_u64)
        /*01dc*/ 	.word	0x00000028


	//----- nvinfo : EIATTR_FRAME_SIZE
	.align		4
.L_81:
        /*01e0*/ 	.byte	0x04, 0x11
        /*01e2*/ 	.short	(.L_83 - .L_82)
	.align		4
.L_82:
        /*01e4*/ 	.word	index@(_Z20kernelApplyTwoModeQQP7double2miiiPKiPKdd)
        /*01e8*/ 	.word	0x00000028


	//----- nvinfo : EIATTR_REGCOUNT
	.align		4
.L_83:
        /*01ec*/ 	.byte	0x04, 0x2f
        /*01ee*/ 	.short	(.L_85 - .L_84)
	.align		4
.L_84:
        /*01f0*/ 	.word	index@(_Z25kernelApplyScalarRegisterP7double2miiPKid)
        /*01f4*/ 	.word	0x0000000a


	//----- nvinfo : EIATTR_FRAME_SIZE
	.align		4
.L_85:
        /*01f8*/ 	.byte	0x04, 0x11
        /*01fa*/ 	.short	(.L_87 - .L_86)
	.align		4
.L_86:
        /*01fc*/ 	.word	index@(_Z25kernelApplyScalarRegisterP7double2miiPKid)
        /*0200*/ 	.word	0x00000000


	//----- nvinfo : EIATTR_REGCOUNT
	.align		4
.L_87:
        /*0204*/ 	.byte	0x04, 0x2f
        /*0206*/ 	.short	(.L_89 - .L_88)
	.align		4
.L_88:
        /*0208*/ 	.word	index@(_Z30kernelComputeWignerSingleSlicePdPK7double2iPKiididdiS4_)
        /*020c*/ 	.word	0x00000028


	//----- nvinfo : EIATTR_FRAME_SIZE
	.align		4
.L_89:
        /*0210*/ 	.byte	0x04, 0x11
        /*0212*/ 	.short	(.L_91 - .L_90)
	.align		4
.L_90:
        /*0214*/ 	.word	index@($_Z30kernelComputeWignerSingleSlicePdPK7double2iPKiididdiS4_$__internal_trig_reduction_slowpathd)
        /*0218*/ 	.word	0x00000028


	//----- nvinfo : EIATTR_FRAME_SIZE
	.align		4
.L_91:
        /*021c*/ 	.byte	0x04, 0x11
        /*021e*/ 	.short	(.L_93 - .L_92)
	.align		4
.L_92:
        /*0220*/ 	.word	index@($__internal_4_$__cuda_sm20_div_rn_f64_full)
        /*0224*/ 	.word	0x00000028


	//----- nvinfo : EIATTR_FRAME_SIZE
	.align		4
.L_93:
        /*0228*/ 	.byte	0x04, 0x11
        /*022a*/ 	.short	(.L_95 - .L_94)
	.align		4
.L_94:
        /*022c*/ 	.word	index@(_Z30kernelComputeWignerSingleSlicePdPK7double2iPKiididdiS4_)
        /*0230*/ 	.word	0x00000028


	//----- nvinfo : EIATTR_REGCOUNT
	.align		4
.L_95:
        /*0234*/ 	.byte	0x04, 0x2f
        /*0236*/ 	.short	(.L_97 - .L_96)
	.align		4
.L_96:
        /*0238*/ 	.word	index@(_Z27kernelComputeWignerFullModePdPK7double2iididdiPKi)
        /*023c*/ 	.word	0x00000038


	//----- nvinfo : EIATTR_FRAME_SIZE
	.align		4
.L_97:
        /*0240*/ 	.byte	0x04, 0x11
        /*0242*/ 	.short	(.L_99 - .L_98)
	.align		4
.L_98:
        /*0244*/ 	.word	index@($_Z27kernelComputeWignerFullModePdPK7double2iididdiPKi$__internal_trig_reduction_slowpathd)
        /*0248*/ 	.word	0x00000028


	//----- nvinfo : EIATTR_FRAME_SIZE
	.align		4
.L_99:
        /*024c*/ 	.byte	0x04, 0x11
        /*024e*/ 	.short	(.L_101 - .L_100)
	.align		4
.L_100:
        /*0250*/ 	.word	index@($__internal_3_$__cuda_sm20_div_u64)
        /*0254*/ 	.word	0x00000028


	//----- nvinfo : EIATTR_FRAME_SIZE
	.align		4
.L_101:
        /*0258*/ 	.byte	0x04, 0x11
        /*025a*/ 	.short	(.L_103 - .L_102)
	.align		4
.L_102:
        /*025c*/ 	.word	index@($__internal_2_$__cuda_sm20_div_rn_f64_full)
        /*0260*/ 	.word	0x00000028


	//----- nvinfo : EIATTR_FRAME_SIZE
	.align		4
.L_103:
        /*0264*/ 	.byte	0x04, 0x11
        /*0266*/ 	.short	(.L_105 - .L_104)
	.align		4
.L_104:
        /*0268*/ 	.word	index@(_Z27kernelComputeWignerFullModePdPK7double2iididdiPKi)
        /*026c*/ 	.word	0x00000028


	//----- nvinfo : EIATTR_REGCOUNT
	.align		4
.L_105:
        /*0270*/ 	.byte	0x04, 0x2f
        /*0272*/ 	.short	(.L_107 - .L_106)
	.align		4
.L_106:
        /*0274*/ 	.word	index@(_Z25kernelComputeInnerProductP7double2PKS_PS0_iPKim)
        /*0278*/ 	.word	0x00000028


	//----- nvinfo : EIATTR_FRAME_SIZE
	.align		4
.L_107:
        /*027c*/ 	.byte	0x04, 0x11
        /*027e*/ 	.short	(.L_109 - .L_108)
	.align		4
.L_108:
        /*0280*/ 	.word	index@($__internal_1_$__cuda_sm20_rem_u64)
        /*0284*/ 	.word	0x00000000


	//----- nvinfo : EIATTR_FRAME_SIZE
	.align		4
.L_109:
        /*0288*/ 	.byte	0x04, 0x11
        /*028a*/ 	.short	(.L_111 - .L_110)
	.align		4
.L_110:
        /*028c*/ 	.word	index@($__internal_0_$__cuda_sm20_div_u64)
        /*0290*/ 	.word	0x00000000


	//----- nvinfo : EIATTR_FRAME_SIZE
	.align		4
.L_111:
        /*0294*/ 	.byte	0x04, 0x11
        /*0296*/ 	.short	(.L_113 - .L_112)
	.align		4
.L_112:
        /*0298*/ 	.word	index@(_Z25kernelComputeInnerProductP7double2PKS_PS0_iPKim)
        /*029c*/ 	.word	0x00000000


	//----- nvinfo : EIATTR_MIN_STACK_SIZE
	.align		4
.L_113:
        /*02a0*/ 	.byte	0x04, 0x12
        /*02a2*/ 	.short	(.L_115 - .L_114)
	.align		4
.L_114:
        /*02a4*/ 	.word	index@(_Z25kernelComputeInnerProductP7double2PKS_PS0_iPKim)
        /*02a8*/ 	.word	0x00000000


	//----- nvinfo : EIATTR_MIN_STACK_SIZE
	.align		4
.L_115:
        /*02ac*/ 	.byte	0x04, 0x12
        /*02ae*/ 	.short	(.L_117 - .L_116)
	.align		4
.L_116:
        /*02b0*/ 	.word	index@(_Z27kernelComputeWignerFullModePdPK7double2iididdiPKi)
        /*02b4*/ 	.word	0x00000028


	//----- nvinfo : EIATTR_MIN_STACK_SIZE
	.align		4
.L_117:
        /*02b8*/ 	.byte	0x04, 0x12
        /*02ba*/ 	.short	(.L_119 - .L_118)
	.align		4
.L_118:
        /*02bc*/ 	.word	index@(_Z30kernelComputeWignerSingleSlicePdPK7double2iPKiididdiS4_)
        /*02c0*/ 	.word	0x00000028


	//----- nvinfo : EIATTR_MIN_STACK_SIZE
	.align		4
.L_119:
        /*02c4*/ 	.byte	0x04, 0x12
        /*02c6*/ 	.short	(.L_121 - .L_120)
	.align		4
.L_120:
        /*02c8*/ 	.word	index@(_Z25kernelApplyScalarRegisterP7double2miiPKid)
        /*02cc*/ 	.word	0x00000000


	//----- nvinfo : EIATTR_MIN_STACK_SIZE
	.align		4
.L_121:
        /*02d0*/ 	.byte	0x04, 0x12
        /*02d2*/ 	.short	(.L_123 - .L_122)
	.align		4
.L_122:
        /*02d4*/ 	.word	index@(_Z20kernelApplyTwoModeQQP7double2miiiPKiPKdd)
        /*02d8*/ 	.word	0x00000028


	//----- nvinfo : EIATTR_MIN_STACK_SIZE
	.align		4
.L_123:
        /*02dc*/ 	.byte	0x04, 0x12
        /*02de*/ 	.short	(.L_125 - .L_124)
	.align		4
.L_124:
        /*02e0*/ 	.word	index@(_Z20kernelApplyOneModeQ2P7double2miiPKiPKdd)
        /*02e4*/ 	.word	0x00000028


	//----- nvinfo : EIATTR_MIN_STACK_SIZE
	.align		4
.L_125:
        /*02e8*/ 	.byte	0x04, 0x12
        /*02ea*/ 	.short	(.L_127 - .L_126)
	.align		4
.L_126:
        /*02ec*/ 	.word	index@(_Z14kernelHadamardP7double2miiiPKi)
        /*02f0*/ 	.word	0x00000000


	//----- nvinfo : EIATTR_MIN_STACK_SIZE
	.align		4
.L_127:
        /*02f4*/ 	.byte	0x04, 0x12
        /*02f6*/ 	.short	(.L_129 - .L_128)
	.align		4
.L_128:
        /*02f8*/ 	.word	index@(_Z19kernelPauliRotationP7double2miiiPKiid)
        /*02fc*/ 	.word	0x00000028


	//----- nvinfo : EIATTR_MIN_STACK_SIZE
	.align		4
.L_129:
        /*0300*/ 	.byte	0x04, 0x12
        /*0302*/ 	.short	(.L_131 - .L_130)
	.align		4
.L_130:
        /*0304*/ 	.word	index@(_Z22kernelApplyControlledQP7double2miiiiPKiPKdd)
        /*0308*/ 	.word	0x00000028


	//----- nvinfo : EIATTR_MIN_STACK_SIZE
	.align		4
.L_131:
        /*030c*/ 	.byte	0x04, 0x12
        /*030e*/ 	.short	(.L_133 - .L_132)
	.align		4
.L_132:
        /*0310*/ 	.word	index@(_Z19kernelApplyOneModeQP7double2miiPKiPKdd)
        /*0314*/ 	.word	0x00000028


	//----- nvinfo : EIATTR_MIN_STACK_SIZE
	.align		4
.L_133:
        /*0318*/ 	.byte	0x04, 0x12
        /*031a*/ 	.short	(.L_135 - .L_134)
	.align		4
.L_134:
        /*031c*/ 	.word	index@(_Z14kernelSetFocksP7double2idPKS_i)
        /*0320*/ 	.word	0x00000000


	//----- nvinfo : EIATTR_MIN_STACK_SIZE
	.align		4
.L_135:
        /*0324*/ 	.byte	0x04, 0x12
        /*0326*/ 	.short	(.L_137 - .L_136)
	.align		4
.L_136:
        /*0328*/ 	.word	index@(_Z13kernelSetFockP7double2idi)
        /*032c*/ 	.word	0x00000000


	//----- nvinfo : EIATTR_MIN_STACK_SIZE
	.align		4
.L_137:
        /*0330*/ 	.byte	0x04, 0x12
        /*0332*/ 	.short	(.L_139 - .L_138)
	.align		4
.L_138:
        /*0334*/ 	.word	index@(_Z17kernelSetCoherentP7double2iddd)
        /*0338*/ 	.word	0x00000028
.L_139:


//--------------------- .nv.compat                --------------------------
	.section	.nv.compat,"",@"SHT_CUDA_COMPAT_INFO"
	.align	4
        /*0000*/ 	.byte	0x02, 0x09, 0x00, 0x00, 0x02, 0x02, 0x01, 0x00, 0x02, 0x05, 0x05, 0x00, 0x03, 0x07, 0x01, 0x01
        /*0010*/ 	.byte	0x02, 0x03, 0x00, 0x00, 0x02, 0x06, 0x01, 0x00, 0x04, 0x0b, 0x08, 0x00, 0x01, 0x00, 0x00, 0x00
        /*0020*/ 	.byte	0x00, 0x00, 0x00, 0x00


//--------------------- .nv.info._Z25kernelComputeInnerProductP7double2PKS_PS0_iPKim --------------------------
	.section	.nv.info._Z25kernelComputeInnerProductP7double2PKS_PS0_iPKim,"",@"SHT_CUDA_INFO"
	.sectionflags	@""
	.align	4


	//----- nvinfo : EIATTR_CUDA_API_VERSION
	.align		4
        /*0000*/ 	.byte	0x04, 0x37
        /*0002*/ 	.short	(.L_141 - .L_140)
.L_140:
        /*0004*/ 	.word	0x00000082


	//----- nvinfo : EIATTR_KPARAM_INFO
	.align		4
.L_141:
        /*0008*/ 	.byte	0x04, 0x17
        /*000a*/ 	.short	(.L_143 - .L_142)
.L_142:
        /*000c*/ 	.word	0x00000000
        /*0010*/ 	.short	0x0005
        /*0012*/ 	.short	0x0028
        /*0014*/ 	.byte	0x00, 0xf0, 0x21, 0x00


	//----- nvinfo : EIATTR_KPARAM_INFO
	.align		4
.L_143:
        /*0018*/ 	.byte	0x04, 0x17
        /*001a*/ 	.short	(.L_145 - .L_144)
.L_144:
        /*001c*/ 	.word	0x00000000
        /*0020*/ 	.short	0x0004
        /*0022*/ 	.short	0x0020
        /*0024*/ 	.byte	0x00, 0xf5, 0x21, 0x00


	//----- nvinfo : EIATTR_KPARAM_INFO
	.align		4
.L_145:
        /*0028*/ 	.byte	0x04, 0x17
        /*002a*/ 	.short	(.L_147 - .L_146)
.L_146:
        /*002c*/ 	.word	0x00000000
        /*0030*/ 	.short	0x0003
        /*0032*/ 	.short	0x0018
        /*0034*/ 	.byte	0x00, 0xf0, 0x11, 0x00


	//----- nvinfo : EIATTR_KPARAM_INFO
	.align		4
.L_147:
        /*0038*/ 	.byte	0x04, 0x17
        /*003a*/ 	.short	(.L_149 - .L_148)
.L_148:
        /*003c*/ 	.word	0x00000000
        /*0040*/ 	.short	0x0002
        /*0042*/ 	.short	0x0010
        /*0044*/ 	.byte	0x00, 0xf5, 0x21, 0x00


	//----- nvinfo : EIATTR_KPARAM_INFO
	.align		4
.L_149:
        /*0048*/ 	.byte	0x04, 0x17
        /*004a*/ 	.short	(.L_151 - .L_150)
.L_150:
        /*004c*/ 	.word	0x00000000
        /*0050*/ 	.short	0x0001
        /*0052*/ 	.short	0x0008
        /*0054*/ 	.byte	0x00, 0xf5, 0x21, 0x00


	//----- nvinfo : EIATTR_KPARAM_INFO
	.align		4
.L_151:
        /*0058*/ 	.byte	0x04, 0x17
        /*005a*/ 	.short	(.L_153 - .L_152)
.L_152:
        /*005c*/ 	.word	0x00000000
        /*0060*/ 	.short	0x0000
        /*0062*/ 	.short	0x0000
        /*0064*/ 	.byte	0x00, 0xf5, 0x21, 0x00


	//----- nvinfo : EIATTR_SPARSE_MMA_MASK
	.align		4
.L_153:
        /*0068*/ 	.byte	0x03, 0x50
        /*006a*/ 	.short	0x0000


	//----- nvinfo : EIATTR_MAXREG_COUNT
	.align		4
        /*006c*/ 	.byte	0x03, 0x1b
        /*006e*/ 	.short	0x00ff


	//----- nvinfo : EIATTR_NUM_BARRIERS
	.align		4
        /*0070*/ 	.byte	0x02, 0x4c
        /*0072*/ 	.byte	0x01
	.zero		1


	//----- nvinfo : EIATTR_MERCURY_ISA_VERSION
	.align		4
        /*0074*/ 	.byte	0x03, 0x5f
        /*0076*/ 	.short	0x0101


	//----- nvinfo : EIATTR_VRC_CTA_INIT_COUNT
	.align		4
        /*0078*/ 	.byte	0x02, 0x4a
	.zero		1
	.zero		1


	//----- nvinfo : EIATTR_EXIT_INSTR_OFFSETS
	.align		4
        /*007c*/ 	.byte	0x04, 0x1c
        /*007e*/ 	.short	(.L_155 - .L_154)


	//   ....[0]....
.L_154:
        /*0080*/ 	.word	0x00001c30


	//   ....[1]....
        /*0084*/ 	.word	0x00001cb0


	//----- nvinfo : EIATTR_CRS_STACK_SIZE
	.align		4
.L_155:
        /*0088*/ 	.byte	0x04, 0x1e
        /*008a*/ 	.short	(.L_157 - .L_156)
.L_156:
        /*008c*/ 	.word	0x00000000


	//----- nvinfo : EIATTR_CBANK_PARAM_SIZE
	.align		4
.L_157:
        /*0090*/ 	.byte	0x03, 0x19
        /*0092*/ 	.short	0x0030


	//----- nvinfo : EIATTR_PARAM_CBANK
	.align		4
        /*0094*/ 	.byte	0x04, 0x0a
        /*0096*/ 	.short	(.L_159 - .L_158)
	.align		4
.L_158:
        /*0098*/ 	.word	index@(.nv.constant0._Z25kernelComputeInnerProductP7double2PKS_PS0_iPKim)
        /*009c*/ 	.short	0x0380
        /*009e*/ 	.short	0x0030


	//----- nvinfo : EIATTR_SW_WAR
	.align		4
.L_159:
        /*00a0*/ 	.byte	0x04, 0x36
        /*00a2*/ 	.short	(.L_161 - .L_160)
.L_160:
        /*00a4*/ 	.word	0x00000008
.L_161:


//--------------------- .nv.info._Z27kernelComputeWignerFullModePdPK7double2iididdiPKi --------------------------
	.section	.nv.info._Z27kernelComputeWignerFullModePdPK7double2iididdiPKi,"",@"SHT_CUDA_INFO"
	.sectionflags	@""
	.align	4


	//----- nvinfo : EIATTR_CUDA_API_VERSION
	.align		4
        /*0000*/ 	.byte	0x04, 0x37
        /*0002*/ 	.short	(.L_163 - .L_162)
.L_162:
        /*0004*/ 	.word	0x00000082


	//----- nvinfo : EIATTR_KPARAM_INFO
	.align		4
.L_163:
        /*0008*/ 	.byte	0x04, 0x17
        /*000a*/ 	.short	(.L_165 - .L_164)
.L_164:
        /*000c*/ 	.word	0x00000000
        /*0010*/ 	.short	0x0009
        /*0012*/ 	.short	0x0040
        /*0014*/ 	.byte	0x00, 0xf5, 0x21, 0x00


	//----- nvinfo : EIATTR_KPARAM_INFO
	.align		4
.L_165:
        /*0018*/ 	.byte	0x04, 0x17
        /*001a*/ 	.short	(.L_167 - .L_166)
.L_166:
        /*001c*/ 	.word	0x00000000
        /*0020*/ 	.short	0x0008
        /*0022*/ 	.short	0x0038
        /*0024*/ 	.byte	0x00, 0xf0, 0x11, 0x00


	//----- nvinfo : EIATTR_KPARAM_INFO
	.align		4
.L_167:
        /*0028*/ 	.byte	0x04, 0x17
        /*002a*/ 	.short	(.L_169 - .L_168)
.L_168:
        /*002c*/ 	.word	0x00000000
        /*0030*/ 	.short	0x0007
        /*0032*/ 	.short	0x0030
        /*0034*/ 	.byte	0x00, 0xf0, 0x21, 0x00


	//----- nvinfo : EIATTR_KPARAM_INFO
	.align		4
.L_169:
        /*0038*/ 	.byte	0x04, 0x17
        /*003a*/ 	.short	(.L_171 - .L_170)
.L_170:
        /*003c*/ 	.word	0x00000000
        /*0040*/ 	.short	0x0006
        /*0042*/ 	.short	0x0028
        /*0044*/ 	.byte	0x00, 0xf0, 0x21, 0x00


	//----- nvinfo : EIATTR_KPARAM_INFO
	.align		4
.L_171:
        /*0048*/ 	.byte	0x04, 0x17
        /*004a*/ 	.short	(.L_173 - .L_172)
.L_172:
        /*004c*/ 	.word	0x00000000
        /*0050*/ 	.short	0x0005
        /*0052*/ 	.short	0x0020
        /*0054*/ 	.byte	0x00, 0xf0, 0x11, 0x00


	//----- nvinfo : EIATTR_KPARAM_INFO
	.align		4
.L_173:
        /*0058*/ 	.byte	0x04, 0x17
        /*005a*/ 	.short	(.L_175 - .L_174)
.L_174:
        /*005c*/ 	.word	0x00000000
        /*0060*/ 	.short	0x0004
        /*0062*/ 	.short	0x0018
        /*0064*/ 	.byte	0x00, 0xf0, 0x21, 0x00


	//----- nvinfo : EIATTR_KPARAM_INFO
	.align		4
.L_175:
        /*0068*/ 	.byte	0x04, 0x17
        /*006a*/ 	.short	(.L_177 - .L_176)
.L_176:
        /*006c*/ 	.word	0x00000000
        /*0070*/ 	.short	0x0003
        /*0072*/ 	.short	0x0014
        /*0074*/ 	.byte	0x00, 0xf0, 0x11, 0x00


	//----- nvinfo : EIATTR_KPARAM_INFO
	.align		4
.L_177:
        /*0078*/ 	.byte	0x04, 0x17
        /*007a*/ 	.short	(.L_179 - .L_178)
.L_178:
        /*007c*/ 	.word	0x00000000
        /*0080*/ 	.short	0x0002
        /*0082*/ 	.short	0x0010
        /*0084*/ 	.byte	0x00, 0xf0, 0x11, 0x00


	//----- nvinfo : EIATTR_KPARAM_INFO
	.align		4
.L_179:
        /*0088*/ 	.byte	0x04, 0x17
        /*008a*/ 	.short	(.L_181 - .L_180)
.L_180:
        /*008c*/ 	.word	0x00000000
        /*0090*/ 	.short	0x0001
        /*0092*/ 	.short	0x0008
        /*0094*/ 	.byte	0x00, 0xf5, 0x21, 0x00


	//----- nvinfo : EIATTR_KPARAM_INFO
	.align		4
.L_181:
        /*0098*/ 	.byte	0x04, 0x17
        /*009a*/ 	.short	(.L_183 - .L_182)
.L_182:
        /*009c*/ 	.word	0x00000000
        /*00a0*/ 	.short	0x0000
        /*00a2*/ 	.short	0x0000
        /*00a4*/ 	.byte	0x00, 0xf5, 0x21, 0x00


	//----- nvinfo : EIATTR_SPARSE_MMA_MASK
	.align		4
.L_183:
        /*00a8*/ 	.byte	0x03, 0x50
        /*00aa*/ 	.short	0x0000


	//----- nvinfo : EIATTR_MAXREG_COUNT
	.align		4
        /*00ac*/ 	.byte	0x03, 0x1b
        /*00ae*/ 	.short	0x00ff


	//----- nvinfo : EIATTR_MERCURY_ISA_VERSION
	.align		4
        /*00b0*/ 	.byte	0x03, 0x5f
        /*00b2*/ 	.short	0x0101


	//----- nvinfo : EIATTR_VRC_CTA_INIT_COUNT
	.align		4
        /*00b4*/ 	.byte	0x02, 0x4a
	.zero		1
	.zero		1


	//----- nvinfo : EIATTR_EXIT_INSTR_OFFSETS
	.align		4
        /*00b8*/ 	.byte	0x04, 0x1c
        /*00ba*/ 	.short	(.L_185 - .L_184)


	//   ....[0]....
.L_184:
        /*00bc*/ 	.word	0x00002a90


	//   ....[1]....
        /*00c0*/ 	.word	0x00002cd0


	//   ....[2]....
        /*00c4*/ 	.word	0x00003fb0


	//   ....[3]....
        /*00c8*/ 	.word	0x000067d0


	//   ....[4]....
        /*00cc*/ 	.word	0x000069f0


	//   ....[5]....
        /*00d0*/ 	.word	0x00006be0


	//----- nvinfo : EIATTR_CRS_STACK_SIZE
	.align		4
.L_185:
        /*00d4*/ 	.byte	0x04, 0x1e
        /*00d6*/ 	.short	(.L_187 - .L_186)
.L_186:
        /*00d8*/ 	.word	0x00000000


	//----- nvinfo : EIATTR_CBANK_PARAM_SIZE
	.align		4
.L_187:
        /*00dc*/ 	.byte	0x03, 0x19
        /*00de*/ 	.short	0x0048


	//----- nvinfo : EIATTR_PARAM_CBANK
	.align		4
        /*00e0*/ 	.byte	0x04, 0x0a
        /*00e2*/ 	.short	(.L_189 - .L_188)
	.align		4
.L_188:
        /*00e4*/ 	.word	index@(.nv.constant0._Z27kernelComputeWignerFullModePdPK7double2iididdiPKi)
        /*00e8*/ 	.short	0x0380
        /*00ea*/ 	.short	0x0048


	//----- nvinfo : EIATTR_SW_WAR
	.align		4
.L_189:
        /*00ec*/ 	.byte	0x04, 0x36
        /*00ee*/ 	.short	(.L_191 - .L_190)
.L_190:
        /*00f0*/ 	.word	0x00000008
.L_191:


//--------------------- .nv.info._Z30kernelComputeWignerSingleSlicePdPK7double2iPKiididdiS4_ --------------------------
	.section	.nv.info._Z30kernelComputeWignerSingleSlicePdPK7double2iPKiididdiS4_,"",@"SHT_CUDA_INFO"
	.sectionflags	@""
	.align	4


	//----- nvinfo : EIATTR_CUDA_API_VERSION
	.align		4
        /*0000*/ 	.byte	0x04, 0x37
        /*0002*/ 	.short	(.L_193 - .L_192)
.L_192:
        /*0004*/ 	.word	0x00000082


	//----- nvinfo : EIATTR_KPARAM_INFO
	.align		4
.L_193:
        /*0008*/ 	.byte	0x04, 0x17
        /*000a*/ 	.short	(.L_195 - .L_194)
.L_194:
        /*000c*/ 	.word	0x00000000
        /*0010*/ 	.short	0x000a
        /*0012*/ 	.short	0x0050
        /*0014*/ 	.byte	0x00, 0xf5, 0x21, 0x00


	//----- nvinfo : EIATTR_KPARAM_INFO
	.align		4
.L_195:
        /*0018*/ 	.byte	0x04, 0x17
        /*001a*/ 	.short	(.L_197 - .L_196)
.L_196:
        /*001c*/ 	.word	0x00000000
        /*0020*/ 	.short	0x0009
        /*0022*/ 	.short	0x0048
        /*0024*/ 	.byte	0x00, 0xf0, 0x11, 0x00


	//----- nvinfo : EIATTR_KPARAM_INFO
	.align		4
.L_197:
        /*0028*/ 	.byte	0x04, 0x17
        /*002a*/ 	.short	(.L_199 - .L_198)
.L_198:
        /*002c*/ 	.word	0x00000000
        /*0030*/ 	.short	0x0008
        /*0032*/ 	.short	0x0040
        /*0034*/ 	.byte	0x00, 0xf0, 0x21, 0x00


	//----- nvinfo : EIATTR_KPARAM_INFO
	.align		4
.L_199:
        /*0038*/ 	.byte	0x04, 0x17
        /*003a*/ 	.short	(.L_201 - .L_200)
.L_200:
        /*003c*/ 	.word	0x00000000
        /*0040*/ 	.short	0x0007
        /*0042*/ 	.short	0x0038
        /*0044*/ 	.byte	0x00, 0xf0, 0x21, 0x00


	//----- nvinfo : EIATTR_KPARAM_INFO
	.align		4
.L_201:
        /*0048*/ 	.byte	0x04, 0x17
        /*004a*/ 	.short	(.L_203 - .L_202)
.L_202:
        /*004c*/ 	.word	0x00000000
        /*0050*/ 	.short	0x0006
        /*0052*/ 	.short	0x0030
        /*0054*/ 	.byte	0x00, 0xf0, 0x11, 0x00


	//----- nvinfo : EIATTR_KPARAM_INFO
	.align		4
.L_203:
        /*0058*/ 	.byte	0x04, 0x17
        /*005a*/ 	.short	(.L_205 - .L_204)
.L_204:
        /*005c*/ 	.word	0x00000000
        /*0060*/ 	.short	0x0005
        /*0062*/ 	.short	0x0028
        /*0064*/ 	.byte	0x00, 0xf0, 0x21, 0x00


	//----- nvinfo : EIATTR_KPARAM_INFO
	.align		4
.L_205:
        /*0068*/ 	.byte	0x04, 0x17
        /*006a*/ 	.short	(.L_207 - .L_206)
.L_206:
        /*006c*/ 	.word	0x00000000
        /*0070*/ 	.short	0x0004
        /*0072*/ 	.short	0x0020
        /*0074*/ 	.byte	0x00, 0xf0, 0x11, 0x00


	//----- nvinfo : EIATTR_KPARAM_INFO
	.align		4
.L_207:
        /*0078*/ 	.byte	0x04, 0x17
        /*007a*/ 	.short	(.L_209 - .L_208)
.L_208:
        /*007c*/ 	.word	0x00000000
        /*0080*/ 	.short	0x0003
        /*0082*/ 	.short	0x0018
        /*0084*/ 	.byte	0x00, 0xf5, 0x21, 0x00


	//----- nvinfo : EIATTR_KPARAM_INFO
	.align		4
.L_209:
        /*0088*/ 	.byte	0x04, 0x17
        /*008a*/ 	.short	(.L_211 - .L_210)
.L_210:
        /*008c*/ 	.word	0x00000000
        /*0090*/ 	.short	0x0002
        /*0092*/ 	.short	0x0010
        /*0094*/ 	.byte	0x00, 0xf0, 0x11, 0x00


	//----- nvinfo : EIATTR_KPARAM_INFO
	.align		4
.L_211:
        /*0098*/ 	.byte	0x04, 0x17
        /*009a*/ 	.short	(.L_213 - .L_212)
.L_212:
        /*009c*/ 	.word	0x00000000
        /*00a0*/ 	.short	0x0001
        /*00a2*/ 	.short	0x0008
        /*00a4*/ 	.byte	0x00, 0xf5, 0x21, 0x00


	//----- nvinfo : EIATTR_KPARAM_INFO
	.align		4
.L_213:
        /*00a8*/ 	.byte	0x04, 0x17
        /*00aa*/ 	.short	(.L_215 - .L_214)
.L_214:
        /*00ac*/ 	.word	0x00000000
        /*00b0*/ 	.short	0x0000
        /*00b2*/ 	.short	0x0000
        /*00b4*/ 	.byte	0x00, 0xf5, 0x21, 0x00


	//----- nvinfo : EIATTR_SPARSE_MMA_MASK
	.align		4
.L_215:
        /*00b8*/ 	.byte	0x03, 0x50
        /*00ba*/ 	.short	0x0000


	//----- nvinfo : EIATTR_MAXREG_COUNT
	.align		4
        /*00bc*/ 	.byte	0x03, 0x1b
        /*00be*/ 	.short	0x00ff


	//----- nvinfo : EIATTR_MERCURY_ISA_VERSION
	.align		4
        /*00c0*/ 	.byte	0x03, 0x5f
        /*00c2*/ 	.short	0x0101


	//----- nvinfo : EIATTR_VRC_CTA_INIT_COUNT
	.align		4
        /*00c4*/ 	.byte	0x02, 0x4a
	.zero		1
	.zero		1


	//----- nvinfo : EIATTR_EXIT_INSTR_OFFSETS
	.align		4
        /*00c8*/ 	.byte	0x04, 0x1c
        /*00ca*/ 	.short	(.L_217 - .L_216)


	//   ....[0]....
.L_216:
        /*00cc*/ 	.word	0x000000a0


	//   ....[1]....
        /*00d0*/ 	.word	0x00003990


	//----- nvinfo : EIATTR_CRS_STACK_SIZE
	.align		4
.L_217:
        /*00d4*/ 	.byte	0x04, 0x1e
        /*00d6*/ 	.short	(.L_219 - .L_218)
.L_218:
        /*00d8*/ 	.word	0x00000000


	//----- nvinfo : EIATTR_CBANK_PARAM_SIZE
	.align		4
.L_219:
        /*00dc*/ 	.byte	0x03, 0x19
        /*00de*/ 	.short	0x0058


	//----- nvinfo : EIATTR_PARAM_CBANK
	.align		4
        /*00e0*/ 	.byte	0x04, 0x0a
        /*00e2*/ 	.short	(.L_221 - .L_220)
	.align		4
.L_220:
        /*00e4*/ 	.word	index@(.nv.constant0._Z30kernelComputeWignerSingleSlicePdPK7double2iPKiididdiS4_)
        /*00e8*/ 	.short	0x0380
        /*00ea*/ 	.short	0x0058


	//----- nvinfo : EIATTR_SW_WAR
	.align		4
.L_221:
        /*00ec*/ 	.byte	0x04, 0x36
        /*00ee*/ 	.short	(.L_223 - .L_222)
.L_222:
        /*00f0*/ 	.word	0x00000008
.L_223:


//--------------------- .nv.info._Z25kernelApplyScalarRegisterP7double2miiPKid --------------------------
	.section	.nv.info._Z25kernelApplyScalarRegisterP7double2miiPKid,"",@"SHT_CUDA_INFO"
	.sectionflags	@""
	.align	4


	//----- nvinfo : EIATTR_CUDA_API_VERSION
	.align		4
        /*0000*/ 	.byte	0x04, 0x37
        /*0002*/ 	.short	(.L_225 - .L_224)
.L_224:
        /*0004*/ 	.word	0x00000082


	//----- nvinfo : EIATTR_KPARAM_INFO
	.align		4
.L_225:
        /*0008*/ 	.byte	0x04, 0x17
        /*000a*/ 	.short	(.L_227 - .L_226)
.L_226:
        /*000c*/ 	.word	0x00000000
        /*0010*/ 	.short	0x0005
        /*0012*/ 	.short	0x0020
        /*0014*/ 	.byte	0x00, 0xf0, 0x21, 0x00


	//----- nvinfo : EIATTR_KPARAM_INFO
	.align		4
.L_227:
        /*0018*/ 	.byte	0x04, 0x17
        /*001a*/ 	.short	(.L_229 - .L_228)
.L_228:
        /*001c*/ 	.word	0x00000000
        /*0020*/ 	.short	0x0004
        /*0022*/ 	.short	0x0018
        /*0024*/ 	.byte	0x00, 0xf5, 0x21, 0x00


	//----- nvinfo : EIATTR_KPARAM_INFO
	.align		4
.L_229:
        /*0028*/ 	.byte	0x04, 0x17
        /*002a*/ 	.short	(.L_231 - .L_230)
.L_230:
        /*002c*/ 	.word	0x00000000
        /*0030*/ 	.short	0x0003
        /*0032*/ 	.short	0x0014
        /*0034*/ 	.byte	0x00, 0xf0, 0x11, 0x00


	//----- nvinfo : EIATTR_KPARAM_INFO
	.align		4
.L_231:
        /*0038*/ 	.byte	0x04, 0x17
        /*003a*/ 	.short	(.L_233 - .L_232)
.L_232:
        /*003c*/ 	.word	0x00000000
        /*0040*/ 	.short	0x0002
        /*0042*/ 	.short	0x0010
        /*0044*/ 	.byte	0x00, 0xf0, 0x11, 0x00


	//----- nvinfo : EIATTR_KPARAM_INFO
	.align		4
.L_233:
        /*0048*/ 	.byte	0x04, 0x17
        /*004a*/ 	.short	(.L_235 - .L_234)
.L_234:
        /*004c*/ 	.word	0x00000000
        /*0050*/ 	.short	0x0001
        /*0052*/ 	.short	0x0008
        /*0054*/ 	.byte	0x00, 0xf0, 0x21, 0x00


	//----- nvinfo : EIATTR_KPARAM_INFO
	.align		4
.L_235:
        /*0058*/ 	.byte	0x04, 0x17
        /*005a*/ 	.short	(.L_237 - .L_236)
.L_236:
        /*005c*/ 	.word	0x00000000
        /*0060*/ 	.short	0x0000
        /*0062*/ 	.short	0x0000
        /*0064*/ 	.byte	0x00, 0xf5, 0x21, 0x00


	//----- nvinfo : EIATTR_SPARSE_MMA_MASK
	.align		4
.L_237:
        /*0068*/ 	.byte	0x03, 0x50
        /*006a*/ 	.short	0x0000


	//----- nvinfo : EIATTR_MAXREG_COUNT
	.align		4
        /*006c*/ 	.byte	0x03, 0x1b
        /*006e*/ 	.short	0x00ff


	//----- nvinfo : EIATTR_MERCURY_ISA_VERSION
	.align		4
        /*0070*/ 	.byte	0x03, 0x5f
        /*0072*/ 	.short	0x0101


	//----- nvinfo : EIATTR_VRC_CTA_INIT_COUNT
	.align		4
        /*0074*/ 	.byte	0x02, 0x4a
	.zero		1
	.zero		1


	//----- nvinfo : EIATTR_EXIT_INSTR_OFFSETS
	.align		4
        /*0078*/ 	.byte	0x04, 0x1c
        /*007a*/ 	.short	(.L_239 - .L_238)


	//   ....[0]....
.L_238:
        /*007c*/ 	.word	0x00000080


	//   ....[1]....
        /*0080*/ 	.word	0x00000120


	//----- nvinfo : EIATTR_CBANK_PARAM_SIZE
	.align		4
.L_239:
        /*0084*/ 	.byte	0x03, 0x19
        /*0086*/ 	.short	0x0028


	//----- nvinfo : EIATTR_PARAM_CBANK
	.align		4
        /*0088*/ 	.byte	0x04, 0x0a
        /*008a*/ 	.short	(.L_241 - .L_240)
	.align		4
.L_240:
        /*008c*/ 	.word	index@(.nv.constant0._Z25kernelApplyScalarRegisterP7double2miiPKid)
        /*0090*/ 	.short	0x0380
        /*0092*/ 	.short	0x0028


	//----- nvinfo : EIATTR_SW_WAR
	.align		4
.L_241:
        /*0094*/ 	.byte	0x04, 0x36
        /*0096*/ 	.short	(.L_243 - .L_242)
.L_242:
        /*0098*/ 	.word	0x00000008
.L_243:


//--------------------- .nv.info._Z20kernelApplyTwoModeQQP7double2miiiPKiPKdd --------------------------
	.section	.nv.info._Z20kernelApplyTwoModeQQP7double2miiiPKiPKdd,"",@"SHT_CUDA_INFO"
	.sectionflags	@""
	.align	4


	//----- nvinfo : EIATTR_CUDA_API_VERSION
	.align		4
        /*0000*/ 	.byte	0x04, 0x37
        /*0002*/ 	.short	(.L_245 - .L_244)
.L_244:
        /*0004*/ 	.word	0x00000082


	//----- nvinfo : EIATTR_KPARAM_INFO
	.align		4
.L_245:
        /*0008*/ 	.byte	0x04, 0x17
        /*000a*/ 	.short	(.L_247 - .L_246)
.L_246:
        /*000c*/ 	.word	0x00000000
        /*0010*/ 	.short	0x0007
        /*0012*/ 	.short	0x0030
        /*0014*/ 	.byte	0x00, 0xf0, 0x21, 0x00


	//----- nvinfo : EIATTR_KPARAM_INFO
	.align		4
.L_247:
        /*0018*/ 	.byte	0x04, 0x17
        /*001a*/ 	.short	(.L_249 - .L_248)
.L_248:
        /*001c*/ 	.word	0x00000000
        /*0020*/ 	.short	0x0006
        /*0022*/ 	.short	0x0028
        /*0024*/ 	.byte	0x00, 0xf5, 0x21, 0x00


	//----- nvinfo : EIATTR_KPARAM_INFO
	.align		4
.L_249:
        /*0028*/ 	.byte	0x04, 0x17
        /*002a*/ 	.short	(.L_251 - .L_250)
.L_250:
        /*002c*/ 	.word	0x00000000
        /*0030*/ 	.short	0x0005
        /*0032*/ 	.short	0x0020
        /*0034*/ 	.byte	0x00, 0xf5, 0x21, 0x00


	//----- nvinfo : EIATTR_KPARAM_INFO
	.align		4
.L_251:
        /*0038*/ 	.byte	0x04, 0x17
        /*003a*/ 	.short	(.L_253 - .L_252)
.L_252:
        /*003c*/ 	.word	0x00000000
        /*0040*/ 	.short	0x0004
        /*0042*/ 	.short	0x0018
        /*0044*/ 	.byte	0x00, 0xf0, 0x11, 0x00


	//----- nvinfo : EIATTR_KPARAM_INFO
	.align		4
.L_253:
        /*0048*/ 	.byte	0x04, 0x17
        /*004a*/ 	.short	(.L_255 - .L_254)
.L_254:
        /*004c*/ 	.word	0x00000000
        /*0050*/ 	.short	0x0003
        /*0052*/ 	.short	0x0014
        /*0054*/ 	.byte	0x00, 0xf0, 0x11, 0x00


	//----- nvinfo : EIATTR_KPARAM_INFO
	.align		4
.L_255:
        /*0058*/ 	.byte	0x04, 0x17
        /*005a*/ 	.short	(.L_257 - .L_256)
.L_256:
        /*005c*/ 	.word	0x00000000
        /*0060*/ 	.short	0x0002
        /*0062*/ 	.short	0x0010
        /*0064*/ 	.byte	0x00, 0xf0, 0x11, 0x00


	//----- nvinfo : EIATTR_KPARAM_INFO
	.align		4
.L_257:
        /*0068*/ 	.byte	0x04, 0x17
        /*006a*/ 	.short	(.L_259 - .L_258)
.L_258:
        /*006c*/ 	.word	0x00000000
        /*0070*/ 	.short	0x0001
        /*0072*/ 	.short	0x0008
        /*0074*/ 	.byte	0x00, 0xf0, 0x21, 0x00


	//----- nvinfo : EIATTR_KPARAM_INFO
	.align		4
.L_259:
        /*0078*/ 	.byte	0x04, 0x17
        /*007a*/ 	.short	(.L_261 - .L_260)
.L_260:
        /*007c*/ 	.word	0x00000000
        /*0080*/ 	.short	0x0000
        /*0082*/ 	.short	0x0000
        /*0084*/ 	.byte	0x00, 0xf5, 0x21, 0x00


	//----- nvinfo : EIATTR_SPARSE_MMA_MASK
	.align		4
.L_261:
        /*0088*/ 	.byte	0x03, 0x50
        /*008a*/ 	.short	0x0000


	//----- nvinfo : EIATTR_MAXREG_COUNT
	.align		4
        /*008c*/ 	.byte	0x03, 0x1b
        /*008e*/ 	.short	0x00ff


	//----- nvinfo : EIATTR_MERCURY_ISA_VERSION
	.align		4
        /*0090*/ 	.byte	0x03, 0x5f
        /*0092*/ 	.short	0x0101


	//----- nvinfo : EIATTR_VRC_CTA_INIT_COUNT
	.align		4
        /*0094*/ 	.byte	0x02, 0x4a
	.zero		1
	.zero		1


	//----- nvinfo : EIATTR_EXIT_INSTR_OFFSETS
	.align		4
        /*0098*/ 	.byte	0x04, 0x1c
        /*009a*/ 	.short	(.L_263 - .L_262)


	//   ....[0]....
.L_262:
        /*009c*/ 	.word	0x000000a0


	//   ....[1]....
        /*00a0*/ 	.word	0x00003170


	//----- nvinfo : EIATTR_CRS_STACK_SIZE
	.align		4
.L_263:
        /*00a4*/ 	.byte	0x04, 0x1e
        /*00a6*/ 	.short	(.L_265 - .L_264)
.L_264:
        /*00a8*/ 	.word	0x00000000


	//----- nvinfo : EIATTR_CBANK_PARAM_SIZE
	.align		4
.L_265:
        /*00ac*/ 	.byte	0x03, 0x19
        /*00ae*/ 	.short	0x0038


	//----- nvinfo : EIATTR_PARAM_CBANK
	.align		4
        /*00b0*/ 	.byte	0x04, 0x0a
        /*00b2*/ 	.short	(.L_267 - .L_266)
	.align		4
.L_266:
        /*00b4*/ 	.word	index@(.nv.constant0._Z20kernelApplyTwoModeQQP7double2miiiPKiPKdd)
        /*00b8*/ 	.short	0x0380
        /*00ba*/ 	.short	0x0038


	//----- nvinfo : EIATTR_SW_WAR
	.align		4
.L_267:
        /*00bc*/ 	.byte	0x04, 0x36
        /*00be*/ 	.short	(.L_269 - .L_268)
.L_268:
        /*00c0*/ 	.word	0x00000008
.L_269:


//--------------------- .nv.info._Z20kernelApplyOneModeQ2P7double2miiPKiPKdd --------------------------
	.section	.nv.info._Z20kernelApplyOneModeQ2P7double2miiPKiPKdd,"",@"SHT_CUDA_INFO"
	.sectionflags	@""
	.align	4


	//----- nvinfo : EIATTR_CUDA_API_VERSION
	.align		4
        /*0000*/ 	.byte	0x04, 0x37
        /*0002*/ 	.short	(.L_271 - .L_270)
.L_270:
        /*0004*/ 	.word	0x00000082


	//----- nvinfo : EIATTR_KPARAM_INFO
	.align		4
.L_271:
        /*0008*/ 	.byte	0x04, 0x17
        /*000a*/ 	.short	(.L_273 - .L_272)
.L_272:
        /*000c*/ 	.word	0x00000000
        /*0010*/ 	.short	0x0006
        /*0012*/ 	.short	0x0028
        /*0014*/ 	.byte	0x00, 0xf0, 0x21, 0x00


	//----- nvinfo : EIATTR_KPARAM_INFO
	.align		4
.L_273:
        /*0018*/ 	.byte	0x04, 0x17
        /*001a*/ 	.short	(.L_275 - .L_274)
.L_274:
        /*001c*/ 	.word	0x00000000
        /*0020*/ 	.short	0x0005
        /*0022*/ 	.short	0x0020
        /*0024*/ 	.byte	0x00, 0xf5, 0x21, 0x00


	//----- nvinfo : EIATTR_KPARAM_INFO
	.align		4
.L_275:
        /*0028*/ 	.byte	0x04, 0x17
        /*002a*/ 	.short	(.L_277 - .L_276)
.L_276:
        /*002c*/ 	.word	0x00000000
        /*0030*/ 	.short	0x0004
        /*0032*/ 	.short	0x0018
        /*0034*/ 	.byte	0x00, 0xf5, 0x21, 0x00


	//----- nvinfo : EIATTR_KPARAM_INFO
	.align		4
.L_277:
        /*0038*/ 	.byte	0x04, 0x17
        /*003a*/ 	.short	(.L_279 - .L_278)
.L_278:
        /*003c*/ 	.word	0x00000000
        /*0040*/ 	.short	0x0003
        /*0042*/ 	.short	0x0014
        /*0044*/ 	.byte	0x00, 0xf0, 0x11, 0x00


	//----- nvinfo : EIATTR_KPARAM_INFO
	.align		4
.L_279:
        /*0048*/ 	.byte	0x04, 0x17
        /*004a*/ 	.short	(.L_281 - .L_280)
.L_280:
        /*004c*/ 	.word	0x00000000
        /*0050*/ 	.short	0x0002
        /*0052*/ 	.short	0x0010
        /*0054*/ 	.byte	0x00, 0xf0, 0x11, 0x00


	//----- nvinfo : EIATTR_KPARAM_INFO
	.align		4
.L_281:
        /*0058*/ 	.byte	0x04, 0x17
        /*005a*/ 	.short	(.L_283 - .L_282)
.L_282:
        /*005c*/ 	.word	0x00000000
        /*0060*/ 	.short	0x0001
        /*0062*/ 	.short	0x0008
        /*0064*/ 	.byte	0x00, 0xf0, 0x21, 0x00


	//----- nvinfo : EIATTR_KPARAM_INFO
	.align		4
.L_283:
        /*0068*/ 	.byte	0x04, 0x17
        /*006a*/ 	.short	(.L_285 - .L_284)
.L_284:
        /*006c*/ 	.word	0x00000000
        /*0070*/ 	.short	0x0000
        /*0072*/ 	.short	0x0000
        /*0074*/ 	.byte	0x00, 0xf5, 0x21, 0x00


	//----- nvinfo : EIATTR_SPARSE_MMA_MASK
	.align		4
.L_285:
        /*0078*/ 	.byte	0x03, 0x50
        /*007a*/ 	.short	0x0000


	//----- nvinfo : EIATTR_MAXREG_COUNT
	.align		4
        /*007c*/ 	.byte	0x03, 0x1b
        /*007e*/ 	.short	0x00ff


	//----- nvinfo : EIATTR_MERCURY_ISA_VERSION
	.align		4
        /*0080*/ 	.byte	0x03, 0x5f
        /*0082*/ 	.short	0x0101


	//----- nvinfo : EIATTR_VRC_CTA_INIT_COUNT
	.align		4
        /*0084*/ 	.byte	0x02, 0x4a
	.zero		1
	.zero		1


	//----- nvinfo : EIATTR_EXIT_INSTR_OFFSETS
	.align		4
        /*0088*/ 	.byte	0x04, 0x1c
        /*008a*/ 	.short	(.L_287 - .L_286)


	//   ....[0]....
.L_286:
        /*008c*/ 	.word	0x000000a0


	//   ....[1]....
        /*0090*/ 	.word	0x00001ce0


	//----- nvinfo : EIATTR_CRS_STACK_SIZE
	.align		4
.L_287:
        /*0094*/ 	.byte	0x04, 0x1e
        /*0096*/ 	.short	(.L_289 - .L_288)
.L_288:
        /*0098*/ 	.word	0x00000000


	//----- nvinfo : EIATTR_CBANK_PARAM_SIZE
	.align		4
.L_289:
        /*009c*/ 	.byte	0x03, 0x19
        /*009e*/ 	.short	0x0030


	//----- nvinfo : EIATTR_PARAM_CBANK
	.align		4
        /*00a0*/ 	.byte	0x04, 0x0a
        /*00a2*/ 	.short	(.L_291 - .L_290)
	.align		4
.L_290:
        /*00a4*/ 	.word	index@(.nv.constant0._Z20kernelApplyOneModeQ2P7double2miiPKiPKdd)
        /*00a8*/ 	.short	0x0380
        /*00aa*/ 	.short	0x0030


	//----- nvinfo : EIATTR_SW_WAR
	.align		4
.L_291:
        /*00ac*/ 	.byte	0x04, 0x36
        /*00ae*/ 	.short	(.L_293 - .L_292)
.L_292:
        /*00b0*/ 	.word	0x00000008
.L_293:


//--------------------- .nv.info._Z14kernelHadamardP7double2miiiPKi --------------------------
	.section	.nv.info._Z14kernelHadamardP7double2miiiPKi,"",@"SHT_CUDA_INFO"
	.sectionflags	@""
	.align	4


	//----- nvinfo : EIATTR_CUDA_API_VERSION
	.align		4
        /*0000*/ 	.byte	0x04, 0x37
        /*0002*/ 	.short	(.L_295 - .L_294)
.L_294:
        /*0004*/ 	.word	0x00000082


	//----- nvinfo : EIATTR_KPARAM_INFO
	.align		4
.L_295:
        /*0008*/ 	.byte	0x04, 0x17
        /*000a*/ 	.short	(.L_297 - .L_296)
.L_296:
        /*000c*/ 	.word	0x00000000
        /*0010*/ 	.short	0x0005
        /*0012*/ 	.short	0x0020
        /*0014*/ 	.byte	0x00, 0xf5, 0x21, 0x00


	//----- nvinfo : EIATTR_KPARAM_INFO
	.align		4
.L_297:
        /*0018*/ 	.byte	0x04, 0x17
        /*001a*/ 	.short	(.L_299 - .L_298)
.L_298:
        /*001c*/ 	.word	0x00000000
        /*0020*/ 	.short	0x0004
        /*0022*/ 	.short	0x0018
        /*0024*/ 	.byte	0x00, 0xf0, 0x11, 0x00


	//----- nvinfo : EIATTR_KPARAM_INFO
	.align		4
.L_299:
        /*0028*/ 	.byte	0x04, 0x17
        /*002a*/ 	.short	(.L_301 - .L_300)
.L_300:
        /*002c*/ 	.word	0x00000000
        /*0030*/ 	.short	0x0003
        /*0032*/ 	.short	0x0014
        /*0034*/ 	.byte	0x00, 0xf0, 0x11, 0x00


	//----- nvinfo : EIATTR_KPARAM_INFO
	.align		4
.L_301:
        /*0038*/ 	.byte	0x04, 0x17
        /*003a*/ 	.short	(.L_303 - .L_302)
.L_302:
        /*003c*/ 	.word	0x00000000
        /*0040*/ 	.short	0x0002
        /*0042*/ 	.short	0x0010
        /*0044*/ 	.byte	0x00, 0xf0, 0x11, 0x00


	//----- nvinfo : EIATTR_KPARAM_INFO
	.align		4
.L_303:
        /*0048*/ 	.byte	0x04, 0x17
        /*004a*/ 	.short	(.L_305 - .L_304)
.L_304:
        /*004c*/ 	.word	0x00000000
        /*0050*/ 	.short	0x0001
        /*0052*/ 	.short	0x0008
        /*0054*/ 	.byte	0x00, 0xf0, 0x21, 0x00


	//----- nvinfo : EIATTR_KPARAM_INFO
	.align		4
.L_305:
        /*0058*/ 	.byte	0x04, 0x17
        /*005a*/ 	.short	(.L_307 - .L_306)
.L_306:
        /*005c*/ 	.word	0x00000000
        /*0060*/ 	.short	0x0000
        /*0062*/ 	.short	0x0000
        /*0064*/ 	.byte	0x00, 0xf5, 0x21, 0x00


	//----- nvinfo : EIATTR_SPARSE_MMA_MASK
	.align		4
.L_307:
        /*0068*/ 	.byte	0x03, 0x50
        /*006a*/ 	.short	0x0000


	//----- nvinfo : EIATTR_MAXREG_COUNT
	.align		4
        /*006c*/ 	.byte	0x03, 0x1b
        /*006e*/ 	.short	0x00ff


	//----- nvinfo : EIATTR_MERCURY_ISA_VERSION
	.align		4
        /*0070*/ 	.byte	0x03, 0x5f
        /*0072*/ 	.short	0x0101


	//----- nvinfo : EIATTR_VRC_CTA_INIT_COUNT
	.align		4
        /*0074*/ 	.byte	0x02, 0x4a
	.zero		1
	.zero		1


	//----- nvinfo : EIATTR_EXIT_INSTR_OFFSETS
	.align		4
        /*0078*/ 	.byte	0x04, 0x1c
        /*007a*/ 	.short	(.L_309 - .L_308)


	//   ....[0]....
.L_308:
        /*007c*/ 	.word	0x000000c0


	//   ....[1]....
        /*0080*/ 	.word	0x00001a80


	//----- nvinfo : EIATTR_CRS_STACK_SIZE
	.align		4
.L_309:
        /*0084*/ 	.byte	0x04, 0x1e
        /*0086*/ 	.short	(.L_311 - .L_310)
.L_310:
        /*0088*/ 	.word	0x00000000


	//----- nvinfo : EIATTR_CBANK_PARAM_SIZE
	.align		4
.L_311:
        /*008c*/ 	.byte	0x03, 0x19
        /*008e*/ 	.short	0x0028


	//----- nvinfo : EIATTR_PARAM_CBANK
	.align		4
        /*0090*/ 	.byte	0x04, 0x0a
        /*0092*/ 	.short	(.L_313 - .L_312)
	.align		4
.L_312:
        /*0094*/ 	.word	index@(.nv.constant0._Z14kernelHadamardP7double2miiiPKi)
        /*0098*/ 	.short	0x0380
        /*009a*/ 	.short	0x0028


	//----- nvinfo : EIATTR_SW_WAR
	.align		4
.L_313:
        /*009c*/ 	.byte	0x04, 0x36
        /*009e*/ 	.short	(.L_315 - .L_314)
.L_314:
        /*00a0*/ 	.word	0x00000008
.L_315:


//--------------------- .nv.info._Z19kernelPauliRotationP7double2miiiPKiid --------------------------
	.section	.nv.info._Z19kernelPauliRotationP7double2miiiPKiid,"",@"SHT_CUDA_INFO"
	.sectionflags	@""
	.align	4


	//----- nvinfo : EIATTR_CUDA_API_VERSION
	.align		4
        /*0000*/ 	.byte	0x04, 0x37
        /*0002*/ 	.short	(.L_317 - .L_316)
.L_316:
        /*0004*/ 	.word	0x00000082


	//----- nvinfo : EIATTR_KPARAM_INFO
	.align		4
.L_317:
        /*0008*/ 	.byte	0x04, 0x17
        /*000a*/ 	.short	(.L_319 - .L_318)
.L_318:
        /*000c*/ 	.word	0x00000000
        /*0010*/ 	.short	0x0007
        /*0012*/ 	.short	0x0030
        /*0014*/ 	.byte	0x00, 0xf0, 0x21, 0x00


	//----- nvinfo : EIATTR_KPARAM_INFO
	.align		4
.L_319:
        /*0018*/ 	.byte	0x04, 0x17
        /*001a*/ 	.short	(.L_321 - .L_320)
.L_320:
        /*001c*/ 	.word	0x00000000
        /*0020*/ 	.short	0x0006
        /*0022*/ 	.short	0x0028
        /*0024*/ 	.byte	0x00, 0xf0, 0x11, 0x00


	//----- nvinfo : EIATTR_KPARAM_INFO
	.align		4
.L_321:
        /*0028*/ 	.byte	0x04, 0x17
        /*002a*/ 	.short	(.L_323 - .L_322)
.L_322:
        /*002c*/ 	.word	0x00000000
        /*0030*/ 	.short	0x0005
        /*0032*/ 	.short	0x0020
        /*0034*/ 	.byte	0x00, 0xf5, 0x21, 0x00


	//----- nvinfo : EIATTR_KPARAM_INFO
	.align		4
.L_323:
        /*0038*/ 	.byte	0x04, 0x17
        /*003a*/ 	.short	(.L_325 - .L_324)
.L_324:
        /*003c*/ 	.word	0x00000000
        /*0040*/ 	.short	0x0004
        /*0042*/ 	.short	0x0018
        /*0044*/ 	.byte	0x00, 0xf0, 0x11, 0x00


	//----- nvinfo : EIATTR_KPARAM_INFO
	.align		4
.L_325:
        /*0048*/ 	.byte	0x04, 0x17
        /*004a*/ 	.short	(.L_327 - .L_326)
.L_326:
        /*004c*/ 	.word	0x00000000
        /*0050*/ 	.short	0x0003
        /*0052*/ 	.short	0x0014
        /*0054*/ 	.byte	0x00, 0xf0, 0x11, 0x00


	//----- nvinfo : EIATTR_KPARAM_INFO
	.align		4
.L_327:
        /*0058*/ 	.byte	0x04, 0x17
        /*005a*/ 	.short	(.L_329 - .L_328)
.L_328:
        /*005c*/ 	.word	0x00000000
        /*0060*/ 	.short	0x0002
        /*0062*/ 	.short	0x0010
        /*0064*/ 	.byte	0x00, 0xf0, 0x11, 0x00


	//----- nvinfo : EIATTR_KPARAM_INFO
	.align		4
.L_329:
        /*0068*/ 	.byte	0x04, 0x17
        /*006a*/ 	.short	(.L_331 - .L_330)
.L_330:
        /*006c*/ 	.word	0x00000000
        /*0070*/ 	.short	0x0001
        /*0072*/ 	.short	0x0008
        /*0074*/ 	.byte	0x00, 0xf0, 0x21, 0x00


	//----- nvinfo : EIATTR_KPARAM_INFO
	.align		4
.L_331:
        /*0078*/ 	.byte	0x04, 0x17
        /*007a*/ 	.short	(.L_333 - .L_332)
.L_332:
        /*007c*/ 	.word	0x00000000
        /*0080*/ 	.short	0x0000
        /*0082*/ 	.short	0x0000
        /*0084*/ 	.byte	0x00, 0xf5, 0x21, 0x00


	//----- nvinfo : EIATTR_SPARSE_MMA_MASK
	.align		4
.L_333:
        /*0088*/ 	.byte	0x03, 0x50
        /*008a*/ 	.short	0x0000


	//----- nvinfo : EIATTR_MAXREG_COUNT
	.align		4
        /*008c*/ 	.byte	0x03, 0x1b
        /*008e*/ 	.short	0x00ff


	//----- nvinfo : EIATTR_MERCURY_ISA_VERSION
	.align		4
        /*0090*/ 	.byte	0x03, 0x5f
        /*0092*/ 	.short	0x0101


	//----- nvinfo : EIATTR_VRC_CTA_INIT_COUNT
	.align		4
        /*0094*/ 	.byte	0x02, 0x4a
	.zero		1
	.zero		1


	//----- nvinfo : EIATTR_EXIT_INSTR_OFFSETS
	.align		4
        /*0098*/ 	.byte	0x04, 0x1c
        /*009a*/ 	.short	(.L_335 - .L_334)


	//   ....[0]....
.L_334:
        /*009c*/ 	.word	0x000000d0


	//   ....[1]....
        /*00a0*/ 	.word	0x00002330


	//----- nvinfo : EIATTR_CRS_STACK_SIZE
	.align		4
.L_335:
        /*00a4*/ 	.byte	0x04, 0x1e
        /*00a6*/ 	.short	(.L_337 - .L_336)
.L_336:
        /*00a8*/ 	.word	0x00000000


	//----- nvinfo : EIATTR_CBANK_PARAM_SIZE
	.align		4
.L_337:
        /*00ac*/ 	.byte	0x03, 0x19
        /*00ae*/ 	.short	0x0038


	//----- nvinfo : EIATTR_PARAM_CBANK
	.align		4
        /*00b0*/ 	.byte	0x04, 0x0a
        /*00b2*/ 	.short	(.L_339 - .L_338)
	.align		4
.L_338:
        /*00b4*/ 	.word	index@(.nv.constant0._Z19kernelPauliRotationP7double2miiiPKiid)
        /*00b8*/ 	.short	0x0380
        /*00ba*/ 	.short	0x0038


	//----- nvinfo : EIATTR_SW_WAR
	.align		4
.L_339:
        /*00bc*/ 	.byte	0x04, 0x36
        /*00be*/ 	.short	(.L_341 - .L_340)
.L_340:
        /*00c0*/ 	.word	0x00000008
.L_341:


//--------------------- .nv.info._Z22kernelApplyControlledQP7double2miiiiPKiPKdd --------------------------
	.section	.nv.info._Z22kernelApplyControlledQP7double2miiiiPKiPKdd,"",@"SHT_CUDA_INFO"
	.sectionflags	@""
	.align	4


	//----- nvinfo : EIATTR_CUDA_API_VERSION
	.align		4
        /*0000*/ 	.byte	0x04, 0x37
        /*0002*/ 	.short	(.L_343 - .L_342)
.L_342:
        /*0004*/ 	.word	0x00000082


	//----- nvinfo : EIATTR_KPARAM_INFO
	.align		4
.L_343:
        /*0008*/ 	.byte	0x04, 0x17
        /*000a*/ 	.short	(.L_345 - .L_344)
.L_344:
        /*000c*/ 	.word	0x00000000
        /*0010*/ 	.short	0x0008
        /*0012*/ 	.short	0x0030
        /*0014*/ 	.byte	0x00, 0xf0, 0x21, 0x00


	//----- nvinfo : EIATTR_KPARAM_INFO
	.align		4
.L_345:
        /*0018*/ 	.byte	0x04, 0x17
        /*001a*/ 	.short	(.L_347 - .L_346)
.L_346:
        /*001c*/ 	.word	0x00000000
        /*0020*/ 	.short	0x0007
        /*0022*/ 	.short	0x0028
        /*0024*/ 	.byte	0x00, 0xf5, 0x21, 0x00


	//----- nvinfo : EIATTR_KPARAM_INFO
	.align		4
.L_347:
        /*0028*/ 	.byte	0x04, 0x17
        /*002a*/ 	.short	(.L_349 - .L_348)
.L_348:
        /*002c*/ 	.word	0x00000000
        /*0030*/ 	.short	0x0006
        /*0032*/ 	.short	0x0020
        /*0034*/ 	.byte	0x00, 0xf5, 0x21, 0x00


	//----- nvinfo : EIATTR_KPARAM_INFO
	.align		4
.L_349:
        /*0038*/ 	.byte	0x04, 0x17
        /*003a*/ 	.short	(.L_351 - .L_350)
.L_350:
        /*003c*/ 	.word	0x00000000
        /*0040*/ 	.short	0x0005
        /*0042*/ 	.short	0x001c
        /*0044*/ 	.byte	0x00, 0xf0, 0x11, 0x00


	//----- nvinfo : EIATTR_KPARAM_INFO
	.align		4
.L_351:
        /*0048*/ 	.byte	0x04, 0x17
        /*004a*/ 	.short	(.L_353 - .L_352)
.L_352:
        /*004c*/ 	.word	0x00000000
        /*0050*/ 	.short	0x0004
        /*0052*/ 	.short	0x0018
        /*0054*/ 	.byte	0x00, 0xf0, 0x11, 0x00


	//----- nvinfo : EIATTR_KPARAM_INFO
	.align		4
.L_353:
        /*0058*/ 	.byte	0x04, 0x17
        /*005a*/ 	.short	(.L_355 - .L_354)
.L_354:
        /*005c*/ 	.word	0x00000000
        /*0060*/ 	.short	0x0003
        /*0062*/ 	.short	0x0014
        /*0064*/ 	.byte	0x00, 0xf0, 0x11, 0x00


	//----- nvinfo : EIATTR_KPARAM_INFO
	.align		4
.L_355:
        /*0068*/ 	.byte	0x04, 0x17
        /*006a*/ 	.short	(.L_357 - .L_356)
.L_356:
        /*006c*/ 	.word	0x00000000
        /*0070*/ 	.short	0x0002
        /*0072*/ 	.short	0x0010
        /*0074*/ 	.byte	0x00, 0xf0, 0x11, 0x00


	//----- nvinfo : EIATTR_KPARAM_INFO
	.align		4
.L_357:
        /*0078*/ 	.byte	0x04, 0x17
        /*007a*/ 	.short	(.L_359 - .L_358)
.L_358:
        /*007c*/ 	.word	0x00000000
        /*0080*/ 	.short	0x0001
        /*0082*/ 	.short	0x0008
        /*0084*/ 	.byte	0x00, 0xf0, 0x21, 0x00


	//----- nvinfo : EIATTR_KPARAM_INFO
	.align		4
.L_359:
        /*0088*/ 	.byte	0x04, 0x17
        /*008a*/ 	.short	(.L_361 - .L_360)
.L_360:
        /*008c*/ 	.word	0x00000000
        /*0090*/ 	.short	0x0000
        /*0092*/ 	.short	0x0000
        /*0094*/ 	.byte	0x00, 0xf5, 0x21, 0x00


	//----- nvinfo : EIATTR_SPARSE_MMA_MASK
	.align		4
.L_361:
        /*0098*/ 	.byte	0x03, 0x50
        /*009a*/ 	.short	0x0000


	//----- nvinfo : EIATTR_MAXREG_COUNT
	.align		4
        /*009c*/ 	.byte	0x03, 0x1b
        /*009e*/ 	.short	0x00ff


	//----- nvinfo : EIATTR_MERCURY_ISA_VERSION
	.align		4
        /*00a0*/ 	.byte	0x03, 0x5f
        /*00a2*/ 	.short	0x0101


	//----- nvinfo : EIATTR_VRC_CTA_INIT_COUNT
	.align		4
        /*00a4*/ 	.byte	0x02, 0x4a
	.zero		1
	.zero		1


	//----- nvinfo : EIATTR_EXIT_INSTR_OFFSETS
	.align		4
        /*00a8*/ 	.byte	0x04, 0x1c
        /*00aa*/ 	.short	(.L_363 - .L_362)


	//   ....[0]....
.L_362:
        /*00ac*/ 	.word	0x000000a0


	//   ....[1]....
        /*00b0*/ 	.word	0x00003140


	//   ....[2]....
        /*00b4*/ 	.word	0x00003910


	//----- nvinfo : EIATTR_CRS_STACK_SIZE
	.align		4
.L_363:
        /*00b8*/ 	.byte	0x04, 0x1e
        /*00ba*/ 	.short	(.L_365 - .L_364)
.L_364:
        /*00bc*/ 	.word	0x00000000


	//----- nvinfo : EIATTR_CBANK_PARAM_SIZE
	.align		4
.L_365:
        /*00c0*/ 	.byte	0x03, 0x19
        /*00c2*/ 	.short	0x0038


	//----- nvinfo : EIATTR_PARAM_CBANK
	.align		4
        /*00c4*/ 	.byte	0x04, 0x0a
        /*00c6*/ 	.short	(.L_367 - .L_366)
	.align		4
.L_366:
        /*00c8*/ 	.word	index@(.nv.constant0._Z22kernelApplyControlledQP7double2miiiiPKiPKdd)
        /*00cc*/ 	.short	0x0380
        /*00ce*/ 	.short	0x0038


	//----- nvinfo : EIATTR_SW_WAR
	.align		4
.L_367:
        /*00d0*/ 	.byte	0x04, 0x36
        /*00d2*/ 	.short	(.L_369 - .L_368)
.L_368:
        /*00d4*/ 	.word	0x00000008
.L_369:


//--------------------- .nv.info._Z19kernelApplyOneModeQP7double2miiPKiPKdd --------------------------
	.section	.nv.info._Z19kernelApplyOneModeQP7double2miiPKiPKdd,"",@"SHT_CUDA_INFO"
	.sectionflags	@""
	.align	4


	//----- nvinfo : EIATTR_CUDA_API_VERSION
	.align		4
        /*0000*/ 	.byte	0x04, 0x37
        /*0002*/ 	.short	(.L_371 - .L_370)
.L_370:
        /*0004*/ 	.word	0x00000082


	//----- nvinfo : EIATTR_KPARAM_INFO
	.align		4
.L_371:
        /*0008*/ 	.byte	0x04, 0x17
        /*000a*/ 	.short	(.L_373 - .L_372)
.L_372:
        /*000c*/ 	.word	0x00000000
        /*0010*/ 	.short	0x0006
        /*0012*/ 	.short	0x0028
        /*0014*/ 	.byte	0x00, 0xf0, 0x21, 0x00


	//----- nvinfo : EIATTR_KPARAM_INFO
	.align		4
.L_373:
        /*0018*/ 	.byte	0x04, 0x17
        /*001a*/ 	.short	(.L_375 - .L_374)
.L_374:
        /*001c*/ 	.word	0x00000000
        /*0020*/ 	.short	0x0005
        /*0022*/ 	.short	0x0020
        /*0024*/ 	.byte	0x00, 0xf5, 0x21, 0x00


	//----- nvinfo : EIATTR_KPARAM_INFO
	.align		4
.L_375:
        /*0028*/ 	.byte	0x04, 0x17
        /*002a*/ 	.short	(.L_377 - .L_376)
.L_376:
        /*002c*/ 	.word	0x00000000
        /*0030*/ 	.short	0x0004
        /*0032*/ 	.short	0x0018
        /*0034*/ 	.byte	0x00, 0xf5, 0x21, 0x00


	//----- nvinfo : EIATTR_KPARAM_INFO
	.align		4
.L_377:
        /*0038*/ 	.byte	0x04, 0x17
        /*003a*/ 	.short	(.L_379 - .L_378)
.L_378:
        /*003c*/ 	.word	0x00000000
        /*0040*/ 	.short	0x0003
        /*0042*/ 	.short	0x0014
        /*0044*/ 	.byte	0x00, 0xf0, 0x11, 0x00


	//----- nvinfo : EIATTR_KPARAM_INFO
	.align		4
.L_379:
        /*0048*/ 	.byte	0x04, 0x17
        /*004a*/ 	.short	(.L_381 - .L_380)
.L_380:
        /*004c*/ 	.word	0x00000000
        /*0050*/ 	.short	0x0002
        /*0052*/ 	.short	0x0010
        /*0054*/ 	.byte	0x00, 0xf0, 0x11, 0x00


	//----- nvinfo : EIATTR_KPARAM_INFO
	.align		4
.L_381:
        /*0058*/ 	.byte	0x04, 0x17
        /*005a*/ 	.short	(.L_383 - .L_382)
.L_382:
        /*005c*/ 	.word	0x00000000
        /*0060*/ 	.short	0x0001
        /*0062*/ 	.short	0x0008
        /*0064*/ 	.byte	0x00, 0xf0, 0x21, 0x00


	//----- nvinfo : EIATTR_KPARAM_INFO
	.align		4
.L_383:
        /*0068*/ 	.byte	0x04, 0x17
        /*006a*/ 	.short	(.L_385 - .L_384)
.L_384:
        /*006c*/ 	.word	0x00000000
        /*0070*/ 	.short	0x0000
        /*0072*/ 	.short	0x0000
        /*0074*/ 	.byte	0x00, 0xf5, 0x21, 0x00


	//----- nvinfo : EIATTR_SPARSE_MMA_MASK
	.align		4
.L_385:
        /*0078*/ 	.byte	0x03, 0x50
        /*007a*/ 	.short	0x0000


	//----- nvinfo : EIATTR_MAXREG_COUNT
	.align		4
        /*007c*/ 	.byte	0x03, 0x1b
        /*007e*/ 	.short	0x00ff


	//----- nvinfo : EIATTR_MERCURY_ISA_VERSION
	.align		4
        /*0080*/ 	.byte	0x03, 0x5f
        /*0082*/ 	.short	0x0101


	//----- nvinfo : EIATTR_VRC_CTA_INIT_COUNT
	.align		4
        /*0084*/ 	.byte	0x02, 0x4a
	.zero		1
	.zero		1


	//----- nvinfo : EIATTR_EXIT_INSTR_OFFSETS
	.align		4
        /*0088*/ 	.byte	0x04, 0x1c
        /*008a*/ 	.short	(.L_387 - .L_386)


	//   ....[0]....
.L_386:
        /*008c*/ 	.word	0x000000a0


	//   ....[1]....
        /*0090*/ 	.word	0x00001cd0


	//----- nvinfo : EIATTR_CRS_STACK_SIZE
	.align		4
.L_387:
        /*0094*/ 	.byte	0x04, 0x1e
        /*0096*/ 	.short	(.L_389 - .L_388)
.L_388:
        /*0098*/ 	.word	0x00000000


	//----- nvinfo : EIATTR_CBANK_PARAM_SIZE
	.align		4
.L_389:
        /*009c*/ 	.byte	0x03, 0x19
        /*009e*/ 	.short	0x0030


	//----- nvinfo : EIATTR_PARAM_CBANK
	.align		4
        /*00a0*/ 	.byte	0x04, 0x0a
        /*00a2*/ 	.short	(.L_391 - .L_390)
	.align		4
.L_390:
        /*00a4*/ 	.word	index@(.nv.constant0._Z19kernelApplyOneModeQP7double2miiPKiPKdd)
        /*00a8*/ 	.short	0x0380
        /*00aa*/ 	.short	0x0030


	//----- nvinfo : EIATTR_SW_WAR
	.align		4
.L_391:
        /*00ac*/ 	.byte	0x04, 0x36
        /*00ae*/ 	.short	(.L_393 - .L_392)
.L_392:
        /*00b0*/ 	.word	0x00000008
.L_393:


//--------------------- .nv.info._Z14kernelSetFocksP7double2idPKS_i --------------------------
	.section	.nv.info._Z14kernelSetFocksP7double2idPKS_i,"",@"SHT_CUDA_INFO"
	.sectionflags	@""
	.align	4


	//----- nvinfo : EIATTR_CUDA_API_VERSION
	.align		4
        /*0000*/ 	.byte	0x04, 0x37
        /*0002*/ 	.short	(.L_395 - .L_394)
.L_394:
        /*0004*/ 	.word	0x00000082


	//----- nvinfo : EIATTR_KPARAM_INFO
	.align		4
.L_395:
        /*0008*/ 	.byte	0x04, 0x17
        /*000a*/ 	.short	(.L_397 - .L_396)
.L_396:
        /*000c*/ 	.word	0x00000000
        /*0010*/ 	.short	0x0004
        /*0012*/ 	.short	0x0020
        /*0014*/ 	.byte	0x00, 0xf0, 0x11, 0x00


	//----- nvinfo : EIATTR_KPARAM_INFO
	.align		4
.L_397:
        /*0018*/ 	.byte	0x04, 0x17
        /*001a*/ 	.short	(.L_399 - .L_398)
.L_398:
        /*001c*/ 	.word	0x00000000
        /*0020*/ 	.short	0x0003
        /*0022*/ 	.short	0x0018
        /*0024*/ 	.byte	0x00, 0xf5, 0x21, 0x00


	//----- nvinfo : EIATTR_KPARAM_INFO
	.align		4
.L_399:
        /*0028*/ 	.byte	0x04, 0x17
        /*002a*/ 	.short	(.L_401 - .L_400)
.L_400:
        /*002c*/ 	.word	0x00000000
        /*0030*/ 	.short	0x0002
        /*0032*/ 	.short	0x0010
        /*0034*/ 	.byte	0x00, 0xf0, 0x21, 0x00


	//----- nvinfo : EIATTR_KPARAM_INFO
	.align		4
.L_401:
        /*0038*/ 	.byte	0x04, 0x17
        /*003a*/ 	.short	(.L_403 - .L_402)
.L_402:
        /*003c*/ 	.word	0x00000000
        /*0040*/ 	.short	0x0001
        /*0042*/ 	.short	0x0008
        /*0044*/ 	.byte	0x00, 0xf0, 0x11, 0x00


	//----- nvinfo : EIATTR_KPARAM_INFO
	.align		4
.L_403:
        /*0048*/ 	.byte	0x04, 0x17
        /*004a*/ 	.short	(.L_405 - .L_404)
.L_404:
        /*004c*/ 	.word	0x00000000
        /*0050*/ 	.short	0x0000
        /*0052*/ 	.short	0x0000
        /*0054*/ 	.byte	0x00, 0xf5, 0x21, 0x00


	//----- nvinfo : EIATTR_SPARSE_MMA_MASK
	.align		4
.L_405:
        /*0058*/ 	.byte	0x03, 0x50
        /*005a*/ 	.short	0x0000


	//----- nvinfo : EIATTR_MAXREG_COUNT
	.align		4
        /*005c*/ 	.byte	0x03, 0x1b
        /*005e*/ 	.short	0x00ff


	//----- nvinfo : EIATTR_MERCURY_ISA_VERSION
	.align		4
        /*0060*/ 	.byte	0x03, 0x5f
        /*0062*/ 	.short	0x0101


	//----- nvinfo : EIATTR_VRC_CTA_INIT_COUNT
	.align		4
        /*0064*/ 	.byte	0x02, 0x4a
	.zero		1
	.zero		1


	//----- nvinfo : EIATTR_EXIT_INSTR_OFFSETS
	.align		4
        /*0068*/ 	.byte	0x04, 0x1c
        /*006a*/ 	.short	(.L_407 - .L_406)


	//   ....[0]....
.L_406:
        /*006c*/ 	.word	0x00000070


	//   ....[1]....
        /*0070*/ 	.word	0x000011f0


	//----- nvinfo : EIATTR_CRS_STACK_SIZE
	.align		4
.L_407:
        /*0074*/ 	.byte	0x04, 0x1e
        /*0076*/ 	.short	(.L_409 - .L_408)
.L_408:
        /*0078*/ 	.word	0x00000000


	//----- nvinfo : EIATTR_CBANK_PARAM_SIZE
	.align		4
.L_409:
        /*007c*/ 	.byte	0x03, 0x19
        /*007e*/ 	.short	0x0024


	//----- nvinfo : EIATTR_PARAM_CBANK
	.align		4
        /*0080*/ 	.byte	0x04, 0x0a
        /*0082*/ 	.short	(.L_411 - .L_410)
	.align		4
.L_410:
        /*0084*/ 	.word	index@(.nv.constant0._Z14kernelSetFocksP7double2idPKS_i)
        /*0088*/ 	.short	0x0380
        /*008a*/ 	.short	0x0024


	//----- nvinfo : EIATTR_SW_WAR
	.align		4
.L_411:
        /*008c*/ 	.byte	0x04, 0x36
        /*008e*/ 	.short	(.L_413 - .L_412)
.L_412:
        /*0090*/ 	.word	0x00000008
.L_413:


//--------------------- .nv.info._Z13kernelSetFockP7double2idi --------------------------
	.section	.nv.info._Z13kernelSetFockP7double2idi,"",@"SHT_CUDA_INFO"
	.sectionflags	@""
	.align	4


	//----- nvinfo : EIATTR_CUDA_API_VERSION
	.align		4
        /*0000*/ 	.byte	0x04, 0x37
        /*0002*/ 	.short	(.L_415 - .L_414)
.L_414:
        /*0004*/ 	.word	0x00000082


	//----- nvinfo : EIATTR_KPARAM_INFO
	.align		4
.L_415:
        /*0008*/ 	.byte	0x04, 0x17
        /*000a*/ 	.short	(.L_417 - .L_416)
.L_416:
        /*000c*/ 	.word	0x00000000
        /*0010*/ 	.short	0x0003
        /*0012*/ 	.short	0x0018
        /*0014*/ 	.byte	0x00, 0xf0, 0x11, 0x00


	//----- nvinfo : EIATTR_KPARAM_INFO
	.align		4
.L_417:
        /*0018*/ 	.byte	0x04, 0x17
        /*001a*/ 	.short	(.L_419 - .L_418)
.L_418:
        /*001c*/ 	.word	0x00000000
        /*0020*/ 	.short	0x0002
        /*0022*/ 	.short	0x0010
        /*0024*/ 	.byte	0x00, 0xf0, 0x21, 0x00


	//----- nvinfo : EIATTR_KPARAM_INFO
	.align		4
.L_419:
        /*0028*/ 	.byte	0x04, 0x17
        /*002a*/ 	.short	(.L_421 - .L_420)
.L_420:
        /*002c*/ 	.word	0x00000000
        /*0030*/ 	.short	0x0001
        /*0032*/ 	.short	0x0008
        /*0034*/ 	.byte	0x00, 0xf0, 0x11, 0x00


	//----- nvinfo : EIATTR_KPARAM_INFO
	.align		4
.L_421:
        /*0038*/ 	.byte	0x04, 0x17
        /*003a*/ 	.short	(.L_423 - .L_422)
.L_422:
        /*003c*/ 	.word	0x00000000
        /*0040*/ 	.short	0x0000
        /*0042*/ 	.short	0x0000
        /*0044*/ 	.byte	0x00, 0xf5, 0x21, 0x00


	//----- nvinfo : EIATTR_SPARSE_MMA_MASK
	.align		4
.L_423:
        /*0048*/ 	.byte	0x03, 0x50
        /*004a*/ 	.short	0x0000


	//----- nvinfo : EIATTR_MAXREG_COUNT
	.align		4
        /*004c*/ 	.byte	0x03, 0x1b
        /*004e*/ 	.short	0x00ff


	//----- nvinfo : EIATTR_MERCURY_ISA_VERSION
	.align		4
        /*0050*/ 	.byte	0x03, 0x5f
        /*0052*/ 	.short	0x0101


	//----- nvinfo : EIATTR_VRC_CTA_INIT_COUNT
	.align		4
        /*0054*/ 	.byte	0x02, 0x4a
	.zero		1
	.zero		1


	//----- nvinfo : EIATTR_EXIT_INSTR_OFFSETS
	.align		4
        /*0058*/ 	.byte	0x04, 0x1c
        /*005a*/ 	.short	(.L_425 - .L_424)


	//   ....[0]....
.L_424:
        /*005c*/ 	.word	0x00000070


	//   ....[1]....
        /*0060*/ 	.word	0x00001650


	//----- nvinfo : EIATTR_CRS_STACK_SIZE
	.align		4
.L_425:
        /*0064*/ 	.byte	0x04, 0x1e
        /*0066*/ 	.short	(.L_427 - .L_426)
.L_426:
        /*0068*/ 	.word	0x00000000


	//----- nvinfo : EIATTR_CBANK_PARAM_SIZE
	.align		4
.L_427:
        /*006c*/ 	.byte	0x03, 0x19
        /*006e*/ 	.short	0x001c


	//----- nvinfo : EIATTR_PARAM_CBANK
	.align		4
        /*0070*/ 	.byte	0x04, 0x0a
        /*0072*/ 	.short	(.L_429 - .L_428)
	.align		4
.L_428:
        /*0074*/ 	.word	index@(.nv.constant0._Z13kernelSetFockP7double2idi)
        /*0078*/ 	.short	0x0380
        /*007a*/ 	.short	0x001c


	//----- nvinfo : EIATTR_SW_WAR
	.align		4
.L_429:
        /*007c*/ 	.byte	0x04, 0x36
        /*007e*/ 	.short	(.L_431 - .L_430)
.L_430:
        /*0080*/ 	.word	0x00000008
.L_431:


//--------------------- .nv.info._Z17kernelSetCoherentP7double2iddd --------------------------
	.section	.nv.info._Z17kernelSetCoherentP7double2iddd,"",@"SHT_CUDA_INFO"
	.sectionflags	@""
	.align	4


	//----- nvinfo : EIATTR_CUDA_API_VERSION
	.align		4
        /*0000*/ 	.byte	0x04, 0x37
        /*0002*/ 	.short	(.L_433 - .L_432)
.L_432:
        /*0004*/ 	.word	0x00000082


	//----- nvinfo : EIATTR_KPARAM_INFO
	.align		4
.L_433:
        /*0008*/ 	.byte	0x04, 0x17
        /*000a*/ 	.short	(.L_435 - .L_434)
.L_434:
        /*000c*/ 	.word	0x00000000
        /*0010*/ 	.short	0x0004
        /*0012*/ 	.short	0x0020
        /*0014*/ 	.byte	0x00, 0xf0, 0x21, 0x00


	//----- nvinfo : EIATTR_KPARAM_INFO
	.align		4
.L_435:
        /*0018*/ 	.byte	0x04, 0x17
        /*001a*/ 	.short	(.L_437 - .L_436)
.L_436:
        /*001c*/ 	.word	0x00000000
        /*0020*/ 	.short	0x0003
        /*0022*/ 	.short	0x0018
        /*0024*/ 	.byte	0x00, 0xf0, 0x21, 0x00


	//----- nvinfo : EIATTR_KPARAM_INFO
	.align		4
.L_437:
        /*0028*/ 	.byte	0x04, 0x17
        /*002a*/ 	.short	(.L_439 - .L_438)
.L_438:
        /*002c*/ 	.word	0x00000000
        /*0030*/ 	.short	0x0002
        /*0032*/ 	.short	0x0010
        /*0034*/ 	.byte	0x00, 0xf0, 0x21, 0x00


	//----- nvinfo : EIATTR_KPARAM_INFO
	.align		4
.L_439:
        /*0038*/ 	.byte	0x04, 0x17
        /*003a*/ 	.short	(.L_441 - .L_440)
.L_440:
        /*003c*/ 	.word	0x00000000
        /*0040*/ 	.short	0x0001
        /*0042*/ 	.short	0x0008
        /*0044*/ 	.byte	0x00, 0xf0, 0x11, 0x00


	//----- nvinfo : EIATTR_KPARAM_INFO
	.align		4
.L_441:
        /*0048*/ 	.byte	0x04, 0x17
        /*004a*/ 	.short	(.L_443 - .L_442)
.L_442:
        /*004c*/ 	.word	0x00000000
        /*0050*/ 	.short	0x0000
        /*0052*/ 	.short	0x0000
        /*0054*/ 	.byte	0x00, 0xf5, 0x21, 0x00


	//----- nvinfo : EIATTR_SPARSE_MMA_MASK
	.align		4
.L_443:
        /*0058*/ 	.byte	0x03, 0x50
        /*005a*/ 	.short	0x0000


	//----- nvinfo : EIATTR_MAXREG_COUNT
	.align		4
        /*005c*/ 	.byte	0x03, 0x1b
        /*005e*/ 	.short	0x00ff


	//----- nvinfo : EIATTR_MERCURY_ISA_VERSION
	.align		4
        /*0060*/ 	.byte	0x03, 0x5f
        /*0062*/ 	.short	0x0101


	//----- nvinfo : EIATTR_VRC_CTA_INIT_COUNT
	.align		4
        /*0064*/ 	.byte	0x02, 0x4a
	.zero		1
	.zero		1


	//----- nvinfo : EIATTR_EXIT_INSTR_OFFSETS
	.align		4
        /*0068*/ 	.byte	0x04, 0x1c
        /*006a*/ 	.short	(.L_445 - .L_444)


	//   ....[0]....
.L_444:
        /*006c*/ 	.word	0x00000080


	//   ....[1]....
        /*0070*/ 	.word	0x00000eb0


	//----- nvinfo : EIATTR_CRS_STACK_SIZE
	.align		4
.L_445:
        /*0074*/ 	.byte	0x04, 0x1e
        /*0076*/ 	.short	(.L_447 - .L_446)
.L_446:
        /*0078*/ 	.word	0x00000000


	//----- nvinfo : EIATTR_CBANK_PARAM_SIZE
	.align		4
.L_447:
        /*007c*/ 	.byte	0x03, 0x19
        /*007e*/ 	.short	0x0028


	//----- nvinfo : EIATTR_PARAM_CBANK
	.align		4
        /*0080*/ 	.byte	0x04, 0x0a
        /*0082*/ 	.short	(.L_449 - .L_448)
	.align		4
.L_448:
        /*0084*/ 	.word	index@(.nv.constant0._Z17kernelSetCoherentP7double2iddd)
        /*0088*/ 	.short	0x0380
        /*008a*/ 	.short	0x0028


	//----- nvinfo : EIATTR_SW_WAR
	.align		4
.L_449:
        /*008c*/ 	.byte	0x04, 0x36
        /*008e*/ 	.short	(.L_451 - .L_450)
.L_450:
        /*0090*/ 	.word	0x00000008
.L_451:


//--------------------- .nv.callgraph             --------------------------
	.section	.nv.callgraph,"",@"SHT_CUDA_CALLGRAPH"
	.align	4
	.sectionentsize	8
	.align		4
        /*0000*/ 	.word	0x00000000
	.align		4
        /*0004*/ 	.word	0xffffffff
	.align		4
        /*0008*/ 	.word	0x00000000
	.align		4
        /*000c*/ 	.word	0xfffffffe
	.align		4
        /*0010*/ 	.word	0x00000000
	.align		4
        /*0014*/ 	.word	0xfffffffd
	.align		4
        /*0018*/ 	.word	0x00000000
	.align		4
        /*001c*/ 	.word	0xfffffffc


//--------------------- .nv.constant4             --------------------------
	.section	.nv.constant4,"a",@progbits
	.align	8
	.align		8
.nv.constant4:
        /*0000*/ 	.dword	__cudart_i2opi_d
	.align		8
        /*0008*/ 	.dword	__cudart_sin_cos_coeffs


//--------------------- .text._Z25kernelComputeInnerProductP7double2PKS_PS0_iPKim --------------------------
	.section	.text._Z25kernelComputeInnerProductP7double2PKS_PS0_iPKim,"ax",@progbits
	.align	128
        .global         _Z25kernelComputeInnerProductP7double2PKS_PS0_iPKim
        .type           _Z25kernelComputeInnerProductP7double2PKS_PS0_iPKim,@function
        .size           _Z25kernelComputeInnerProductP7double2PKS_PS0_iPKim,(.L_x_374 - _Z25kernelComputeInnerProductP7double2PKS_PS0_iPKim)
        .other          _Z25kernelComputeInnerProductP7double2PKS_PS0_iPKim,@"STO_CUDA_ENTRY STV_DEFAULT"
_Z25kernelComputeInnerProductP7double2PKS_PS0_iPKim:
.text._Z25kernelComputeInnerProductP7double2PKS_PS0_iPKim:
[----:B------:R-:W-:Y:S01]  /*0000*/  LDC R1, c[0x0][0x37c] ;  /* 0x0000df00ff017b82 */ /* 0x000fe20000000800 */
[----:B------:R-:W0:Y:S01]  /*0010*/  S2R R0, SR_CTAID.X ;  /* 0x0000000000007919 */ /* 0x000e220000002500 */
[----:B------:R-:W1:Y:S01]  /*0020*/  LDCU UR4, c[0x0][0x360] ;  /* 0x00006c00ff0477ac */ /* 0x000e620008000800 */
[----:B------:R-:W-:Y:S01]  /*0030*/  BSSY.RECONVERGENT B0, `(.L_x_0) ;  /* 0x00001aa000007945 */ /* 0x000fe20003800200 */
[----:B------:R-:W-:Y:S01]  /*0040*/  CS2R R10, SRZ ;  /* 0x00000000000a7805 */ /* 0x000fe2000001ff00 */
[----:B------:R-:W0:Y:S01]  /*0050*/  S2R R3, SR_TID.X ;  /* 0x0000000000037919 */ /* 0x000e220000002100 */
[----:B------:R-:W2:Y:S01]  /*0060*/  LDCU.64 UR8, c[0x0][0x3a8] ;  /* 0x00007500ff0877ac */ /* 0x000ea20008000a00 */
[----:B------:R-:W-:Y:S01]  /*0070*/  CS2R R8, SRZ ;  /* 0x0000000000087805 */ /* 0x000fe2000001ff00 */
[----:B------:R-:W3:Y:S01]  /*0080*/  LDCU.64 UR6, c[0x0][0x358] ;  /* 0x00006b00ff0677ac */ /* 0x000ee20008000a00 */
[----:B------:R-:W4:Y:S01]  /*0090*/  LDCU.64 UR10, c[0x0][0x388] ;  /* 0x00007100ff0a77ac */ /* 0x000f220008000a00 */
[----:B-1----:R-:W-:-:S02]  /*00a0*/  IMAD.U32 R2, RZ, RZ, UR4 ;  /* 0x00000004ff027e24 */ /* 0x002fc4000f8e00ff */
[----:B0-----:R-:W-:-:S05]  /*00b0*/  IMAD R4, R0, UR4, R3 ;  /* 0x0000000400047c24 */ /* 0x001fca000f8e0203 */
[----:B--2---:R-:W-:-:S04]  /*00c0*/  ISETP.GE.U32.AND P0, PT, R4, UR8, PT ;  /* 0x0000000804007c0c */ /* 0x004fc8000bf06070 */
[----:B------:R-:W-:-:S13]  /*00d0*/  ISETP.GE.U32.AND.EX P0, PT, RZ, UR9, PT, P0 ;  /* 0x00000009ff007c0c */ /* 0x000fda000bf06100 */
[----:B---34-:R-:W-:Y:S05]  /*00e0*/  @P0 BRA `(.L_x_1) ;  /* 0x0000001800780947 */ /* 0x018fea0003800000 */
[----:B------:R-:W0:Y:S01]  /*00f0*/  LDCU UR5, c[0x0][0x398] ;  /* 0x00007300ff0577ac */ /* 0x000e220008000800 */
[----:B------:R-:W-:Y:S01]  /*0100*/  IMAD.MOV.U32 R5, RZ, RZ, RZ ;  /* 0x000000ffff057224 */ /* 0x000fe200078e00ff */
[----:B------:R-:W1:Y:S01]  /*0110*/  LDCU UR4, c[0x0][0x370] ;  /* 0x00006e00ff0477ac */ /* 0x000e620008000800 */
[----:B0-----:R-:W-:Y:S01]  /*0120*/  UISETP.GT.AND UP0, UPT, UR5, URZ, UPT ;  /* 0x000000ff0500728c */ /* 0x001fe2000bf04270 */
[----:B-1----:R-:W-:-:S08]  /*0130*/  IMAD R7, R2, UR4, RZ ;  /* 0x0000000402077c24 */ /* 0x002fd0000f8e02ff */
[----:B------:R-:W-:Y:S05]  /*0140*/  BRA.U UP0, `(.L_x_2) ;  /* 0x0000000100447547 */ /* 0x000fea000b800000 */
[----:B------:R-:W-:Y:S01]  /*0150*/  BSSY.RECONVERGENT B1, `(.L_x_3) ;  /* 0x000000f000017945 */ /* 0x000fe20003800200 */
[----:B------:R-:W-:Y:S02]  /*0160*/  CS2R R8, SRZ ;  /* 0x0000000000087805 */ /* 0x000fe4000001ff00 */
[----:B------:R-:W-:-:S07]  /*0170*/  CS2R R10, SRZ ;  /* 0x00000000000a7805 */ /* 0x000fce000001ff00 */
.L_x_4:
[----:B------:R-:W-:-:S04]  /*0180*/  LEA R14, P0, R4, UR10, 0x4 ;  /* 0x0000000a040e7c11 */ /* 0x000fc8000f8020ff */
[----:B------:R-:W-:-:S06]  /*0190*/  LEA.HI.X R15, R4, UR11, R5, 0x4, P0 ;  /* 0x0000000b040f7c11 */ /* 0x000fcc00080f2405 */
[----:B------:R-:W2:Y:S01]  /*01a0*/  LDG.E.128 R12, desc[UR6][R14.64] ;  /* 0x000000060e0c7981 */ /* 0x000ea2000c1e1d00 */
[----:B------:R-:W-:-:S04]  /*01b0*/  IADD3 R4, P0, PT, R7, R4, RZ ;  /* 0x0000000407047210 */ /* 0x000fc80007f1e0ff */
[----:B------:R-:W-:Y:S02]  /*01c0*/  IADD3.X R5, PT, PT, RZ, R5, RZ, P0, !PT ;  /* 0x00000005ff057210 */ /* 0x000fe400007fe4ff */
[----:B------:R-:W-:-:S04]  /*01d0*/  ISETP.GE.U32.AND P0, PT, R4, UR8, PT ;  /* 0x0000000804007c0c */ /* 0x000fc8000bf06070 */
[----:B------:R-:W-:Y:S01]  /*01e0*/  ISETP.GE.U32.AND.EX P0, PT, R5, UR9, PT, P0 ;  /* 0x0000000905007c0c */ /* 0x000fe2000bf06100 */
[----:B--2---:R-:W-:Y:S02]  /*01f0*/  DFMA R16, RZ, R14, R12 ;  /* 0x0000000eff10722b */ /* 0x004fe4000000000c */
[----:B------:R-:W-:-:S06]  /*0200*/  DFMA R12, RZ, R12, -R14 ;  /* 0x0000000cff0c722b */ /* 0x000fcc000000080e */
[----:B------:R-:W-:Y:S02]  /*0210*/  DADD R8, R16, R8 ;  /* 0x0000000010087229 */ /* 0x000fe40000000008 */
[----:B------:R-:W-:Y:S02]  /*0220*/  DADD R10, R12, R10 ;  /* 0x000000000c0a7229 */ /* 0x000fe4000000000a */
[----:B------:R-:W-:Y:S09]  /*0230*/  @!P0 BRA `(.L_x_4) ;  /* 0xfffffffc00d08947 */ /* 0x000ff2000383ffff */
[----:B------:R-:W-:Y:S05]  /*0240*/  BSYNC.RECONVERGENT B1 ;  /* 0x0000000000017941 */ /* 0x000fea0003800200 */
.L_x_3:
[----:B------:R-:W-:Y:S05]  /*0250*/  BRA `(.L_x_1) ;  /* 0x00000018001c7947 */ /* 0x000fea0003800000 */
.L_x_2:
[----:B------:R-:W-:Y:S02]  /*0260*/  CS2R R8, SRZ ;  /* 0x0000000000087805 */ /* 0x000fe4000001ff00 */
[----:B------:R-:W-:-:S07]  /*0270*/  CS2R R10, SRZ ;  /* 0x00000000000a7805 */ /* 0x000fce000001ff00 */
.L_x_17:
[----:B------:R-:W-:Y:S01]  /*0280*/  IMAD.MOV.U32 R12, RZ, RZ, RZ ;  /* 0x000000ffff0c7224 */ /* 0x000fe200078e00ff */
[----:B------:R-:W-:Y:S02]  /*0290*/  PRMT R6, RZ, 0x7610, R6 ;  /* 0x00007610ff067816 */ /* 0x000fe40000000006 */
[----:B------:R-:W-:Y:S02]  /*02a0*/  CS2R R18, SRZ ;  /* 0x0000000000127805 */ /* 0x000fe4000001ff00 */
[----:B------:R-:W-:Y:S01]  /*02b0*/  PRMT R16, RZ, 0x7610, R16 ;  /* 0x00007610ff107816 */ /* 0x000fe20000000010 */
[----:B------:R-:W-:Y:S01]  /*02c0*/  IMAD.MOV.U32 R20, RZ, RZ, 0x0 ;  /* 0x00000000ff147424 */ /* 0x000fe200078e00ff */
[----:B------:R-:W-:-:S07]  /*02d0*/  MOV R21, 0x3ff00000 ;  /* 0x3ff0000000157802 */ /* 0x000fce0000000f00 */
.L_x_16:
[----:B------:R-:W0:Y:S01]  /*02e0*/  LDC R13, c[0x0][0x398] ;  /* 0x0000e600ff0d7b82 */ /* 0x000e220000000800 */
[----:B------:R-:W-:Y:S02]  /*02f0*/  VIADD R17, R12, 0x1 ;  /* 0x000000010c117836 */ /* 0x000fe40000000000 */
[----:B------:R-:W-:Y:S02]  /*0300*/  HFMA2 R28, -RZ, RZ, 0, 0 ;  /* 0x00000000ff1c7431 */ /* 0x000fe400000001ff */
[----:B------:R-:W-:Y:S01]  /*0310*/  IMAD.MOV.U32 R24, RZ, RZ, 0x1 ;  /* 0x00000001ff187424 */ /* 0x000fe200078e00ff */
[----:B0-----:R-:W-:-:S13]  /*0320*/  ISETP.GE.AND P0, PT, R17, R13, PT ;  /* 0x0000000d1100720c */ /* 0x001fda0003f06270 */
[----:B------:R-:W-:Y:S05]  /*0330*/  @P0 BRA `(.L_x_5) ;  /* 0x0000001000600947 */ /* 0x000fea0003800000 */
[--C-:B------:R-:W-:Y:S01]  /*0340*/  IADD3 R15, PT, PT, -R12, -0x2, R13.reuse ;  /* 0xfffffffe0c0f7810 */ /* 0x100fe20007ffe10d */
[----:B------:R-:W-:Y:S01]  /*0350*/  IMAD.MOV.U32 R24, RZ, RZ, 0x1 ;  /* 0x00000001ff187424 */ /* 0x000fe200078e00ff */
[----:B------:R-:W-:Y:S02]  /*0360*/  LOP3.LUT R14, RZ, R12, RZ, 0x33, !PT ;  /* 0x0000000cff0e7212 */ /* 0x000fe400078e33ff */
[----:B------:R-:W-:Y:S02]  /*0370*/  ISETP.GE.U32.AND P0, PT, R15, 0xf, PT ;  /* 0x0000000f0f00780c */ /* 0x000fe40003f06070 */
[----:B------:R-:W-:Y:S01]  /*0380*/  MOV R28, RZ ;  /* 0x000000ff001c7202 */ /* 0x000fe20000000f00 */
[----:B------:R-:W-:Y:S02]  /*0390*/  IMAD.IADD R14, R14, 0x1, R13 ;  /* 0x000000010e0e7824 */ /* 0x000fe400078e020d */
[----:B------:R-:W-:-:S08]  /*03a0*/  IMAD.MOV.U32 R13, RZ, RZ, R17 ;  /* 0x000000ffff0d7224 */ /* 0x000fd000078e0011 */
[----:B------:R-:W-:Y:S05]  /*03b0*/  @!P0 BRA `(.L_x_6) ;  /* 0x0000000800048947 */ /* 0x000fea0003800000 */
[----:B------:R-:W0:Y:S01]  /*03c0*/  LDC.64 R22, c[0x0][0x3a0] ;  /* 0x0000e800ff167b82 */ /* 0x000e220000000a00 */
[----:B------:R-:W-:Y:S01]  /*03d0*/  LOP3.LUT R15, R14, 0xfffffff0, RZ, 0xc0, !PT ;  /* 0xfffffff00e0f7812 */ /* 0x000fe200078ec0ff */
[----:B------:R-:W-:Y:S02]  /*03e0*/  IMAD.MOV.U32 R24, RZ, RZ, 0x1 ;  /* 0x00000001ff187424 */ /* 0x000fe400078e00ff */
[----:B------:R-:W-:Y:S01]  /*03f0*/  IMAD.MOV.U32 R28, RZ, RZ, RZ ;  /* 0x000000ffff1c7224 */ /* 0x000fe200078e00ff */
[----:B------:R-:W-:Y:S01]  /*0400*/  IADD3 R15, PT, PT, -R15, RZ, RZ ;  /* 0x000000ff0f0f7210 */ /* 0x000fe20007ffe1ff */
[----:B------:R-:W-:Y:S02]  /*0410*/  IMAD.MOV.U32 R13, RZ, RZ, R12 ;  /* 0x000000ffff0d7224 */ /* 0x000fe400078e000c */
[----:B0-----:R-:W-:-:S03]  /*0420*/  IMAD.WIDE.U32 R22, R12, 0x4, R22 ;  /* 0x000000040c167825 */ /* 0x001fc600078e0016 */
[----:B------:R-:W-:-:S04]  /*0430*/  IADD3 R22, P0, PT, R22, 0x20, RZ ;  /* 0x0000002016167810 */ /* 0x000fc80007f1e0ff */
[----:B------:R-:W-:-:S09]  /*0440*/  IADD3.X R23, PT, PT, RZ, R23, RZ, P0, !PT ;  /* 0x00000017ff177210 */ /* 0x000fd200007fe4ff */
.L_x_7:
[----:B------:R-:W2:Y:S04]  /*0450*/  LDG.E R25, desc[UR6][R22.64+-0x1c] ;  /* 0xffffe40616197981 */ /* 0x000ea8000c1e1900 */
[----:B------:R-:W3:Y:S04]  /*0460*/  LDG.E R31, desc[UR6][R22.64+-0x18] ;  /* 0xffffe806161f7981 */ /* 0x000ee8000c1e1900 */
[----:B------:R-:W4:Y:S04]  /*0470*/  LDG.E R27, desc[UR6][R22.64+-0x14] ;  /* 0xffffec06161b7981 */ /* 0x000f28000c1e1900 */
[----:B------:R-:W5:Y:S04]  /*0480*/  LDG.E R29, desc[UR6][R22.64+-0x10] ;  /* 0xfffff006161d7981 */ /* 0x000f68000c1e1900 */
[----:B------:R-:W5:Y:S01]  /*0490*/  LDG.E R37, desc[UR6][R22.64+-0xc] ;  /* 0xfffff40616257981 */ /* 0x000f62000c1e1900 */
[----:B------:R-:W-:-:S03]  /*04a0*/  IMAD.MOV.U32 R26, RZ, RZ, 0x1 ;  /* 0x00000001ff1a7424 */ /* 0x000fc600078e00ff */
[----:B------:R-:W5:Y:S02]  /*04b0*/  LDG.E R35, desc[UR6][R22.64+-0x8] ;  /* 0xfffff80616237981 */ /* 0x000f64000c1e1900 */
[----:B--2---:R-:W-:-:S04]  /*04c0*/  SHF.L.U32 R25, R26, R25, RZ ;  /* 0x000000191a197219 */ /* 0x004fc800000006ff */
[----:B------:R-:W-:Y:S01]  /*04d0*/  SHF.R.S32.HI R33, RZ, 0x1f, R25 ;  /* 0x0000001fff217819 */ /* 0x000fe20000011419 */
[----:B------:R-:W-:-:S04]  /*04e0*/  IMAD R28, R28, R25, RZ ;  /* 0x000000191c1c7224 */ /* 0x000fc800078e02ff */
[----:B------:R-:W-:Y:S02]  /*04f0*/  IMAD R28, R33, R24, R28 ;  /* 0x00000018211c7224 */ /* 0x000fe400078e021c */
[----:B------:R-:W-:Y:S01]  /*0500*/  IMAD.WIDE.U32 R24, R24, R25, RZ ;  /* 0x0000001918187225 */ /* 0x000fe200078e00ff */
[----:B---3--:R-:W-:Y:S01]  /*0510*/  SHF.L.U32 R31, R26, R31, RZ ;  /* 0x0000001f1a1f7219 */ /* 0x008fe200000006ff */
[----:B------:R-:W2:Y:S02]  /*0520*/  LDG.E R33, desc[UR6][R22.64+-0x4] ;  /* 0xfffffc0616217981 */ /* 0x000ea4000c1e1900 */
[----:B------:R-:W-:Y:S01]  /*0530*/  IMAD.IADD R28, R25, 0x1, R28 ;  /* 0x00000001191c7824 */ /* 0x000fe200078e021c */
[----:B------:R-:W-:-:S03]  /*0540*/  SHF.R.S32.HI R25, RZ, 0x1f, R31 ;  /* 0x0000001fff197819 */ /* 0x000fc6000001141f */
[----:B------:R-:W-:-:S04]  /*0550*/  IMAD R28, R28, R31, RZ ;  /* 0x0000001f1c1c7224 */ /* 0x000fc800078e02ff */
[----:B------:R-:W-:Y:S02]  /*0560*/  IMAD R28, R25, R24, R28 ;  /* 0x00000018191c7224 */ /* 0x000fe400078e021c */
[----:B------:R-:W-:Y:S01]  /*0570*/  IMAD.WIDE.U32 R24, R24, R31, RZ ;  /* 0x0000001f18187225 */ /* 0x000fe200078e00ff */
[----:B----4-:R-:W-:Y:S01]  /*0580*/  SHF.L.U32 R27, R26, R27, RZ ;  /* 0x0000001b1a1b7219 */ /* 0x010fe200000006ff */
[----:B------:R-:W3:Y:S03]  /*0590*/  LDG.E R31, desc[UR6][R22.64] ;  /* 0x00000006161f7981 */ /* 0x000ee6000c1e1900 */
[----:B------:R-:W-:Y:S02]  /*05a0*/  IADD3 R28, PT, PT, R25, R28, RZ ;  /* 0x0000001c191c7210 */ /* 0x000fe40007ffe0ff */
[----:B------:R-:W-:-:S03]  /*05b0*/  SHF.R.S32.HI R25, RZ, 0x1f, R27 ;  /* 0x0000001fff197819 */ /* 0x000fc6000001141b */
[----:B------:R-:W-:-:S04]  /*05c0*/  IMAD R28, R28, R27, RZ ;  /* 0x0000001b1c1c7224 */ /* 0x000fc800078e02ff */
[----:B------:R-:W-:Y:S02]  /*05d0*/  IMAD R30, R25, R24, R28 ;  /* 0x00000018191e7224 */ /* 0x000fe400078e021c */
[----:B------:R-:W-:Y:S02]  /*05e0*/  IMAD.WIDE.U32 R24, R24, R27, RZ ;  /* 0x0000001b18187225 */ /* 0x000fe400078e00ff */
[----:B------:R-:W4:Y:S01]  /*05f0*/  LDG.E R27, desc[UR6][R22.64+0x4] ;  /* 0x00000406161b7981 */ /* 0x000f22000c1e1900 */
[----:B-----5:R-:W-:Y:S01]  /*0600*/  SHF.L.U32 R28, R26, R29, RZ ;  /* 0x0000001d1a1c7219 */ /* 0x020fe200000006ff */
[----:B------:R-:W-:-:S04]  /*0610*/  IMAD.IADD R25, R25, 0x1, R30 ;  /* 0x0000000119197824 */ /* 0x000fc800078e021e */
[----:B------:R-:W-:Y:S01]  /*0620*/  IMAD R29, R25, R28, RZ ;  /* 0x0000001c191d7224 */ /* 0x000fe200078e02ff */
[----:B------:R-:W-:-:S05]  /*0630*/  SHF.R.S32.HI R25, RZ, 0x1f, R28 ;  /* 0x0000001fff197819 */ /* 0x000fca000001141c */
[----:B------:R-:W-:Y:S02]  /*0640*/  IMAD R30, R25, R24, R29 ;  /* 0x00000018191e7224 */ /* 0x000fe400078e021d */
[----:B------:R-:W5:Y:S01]  /*0650*/  LDG.E R29, desc[UR6][R22.64+0x8] ;  /* 0x00000806161d7981 */ /* 0x000f62000c1e1900 */
[----:B------:R-:W-:Y:S01]  /*0660*/  IMAD.WIDE.U32 R24, R24, R28, RZ ;  /* 0x0000001c18187225 */ /* 0x000fe200078e00ff */
[C---:B------:R-:W-:Y:S02]  /*0670*/  SHF.L.U32 R37, R26.reuse, R37, RZ ;  /* 0x000000251a257219 */ /* 0x040fe400000006ff */
[----:B------:R-:W-:Y:S01]  /*0680*/  SHF.L.U32 R35, R26, R35, RZ ;  /* 0x000000231a237219 */ /* 0x000fe200000006ff */
[----:B------:R-:W-:Y:S01]  /*0690*/  IMAD.IADD R28, R25, 0x1, R30 ;  /* 0x00000001191c7824 */ /* 0x000fe200078e021e */
[----:B------:R-:W-:-:S03]  /*06a0*/  SHF.R.S32.HI R25, RZ, 0x1f, R37 ;  /* 0x0000001fff197819 */ /* 0x000fc60000011425 */
[----:B------:R-:W-:-:S04]  /*06b0*/  IMAD R28, R28, R37, RZ ;  /* 0x000000251c1c7224 */ /* 0x000fc800078e02ff */
[----:B------:R-:W-:Y:S02]  /*06c0*/  IMAD R28, R25, R24, R28 ;  /* 0x00000018191c7224 */ /* 0x000fe400078e021c */
[----:B------:R-:W-:Y:S02]  /*06d0*/  IMAD.WIDE.U32 R24, R24, R37, RZ ;  /* 0x0000002518187225 */ /* 0x000fe400078e00ff */
[----:B------:R-:W5:Y:S03]  /*06e0*/  LDG.E R37, desc[UR6][R22.64+0xc] ;  /* 0x00000c0616257981 */ /* 0x000f66000c1e1900 */
[----:B------:R-:W-:Y:S02]  /*06f0*/  IADD3 R28, PT, PT, R25, R28, RZ ;  /* 0x0000001c191c7210 */ /* 0x000fe40007ffe0ff */
[----:B------:R-:W-:-:S03]  /*0700*/  SHF.R.S32.HI R25, RZ, 0x1f, R35 ;  /* 0x0000001fff197819 */ /* 0x000fc60000011423 */
[----:B------:R-:W-:-:S04]  /*0710*/  IMAD R28, R28, R35, RZ ;  /* 0x000000231c1c7224 */ /* 0x000fc800078e02ff */
[----:B------:R-:W-:Y:S02]  /*0720*/  IMAD R28, R25, R24, R28 ;  /* 0x00000018191c7224 */ /* 0x000fe400078e021c */
[----:B------:R-:W-:Y:S02]  /*0730*/  IMAD.WIDE.U32 R24, R24, R35, RZ ;  /* 0x0000002318187225 */ /* 0x000fe400078e00ff */
[----:B------:R-:W5:Y:S02]  /*0740*/  LDG.E R35, desc[UR6][R22.64+0x10] ;  /* 0x0000100616237981 */ /* 0x000f64000c1e1900 */
[----:B------:R-:W-:Y:S01]  /*0750*/  IMAD.IADD R28, R25, 0x1, R28 ;  /* 0x00000001191c7824 */ /* 0x000fe200078e021c */
[----:B--2---:R-:W-:-:S04]  /*0760*/  SHF.L.U32 R33, R26, R33, RZ ;  /* 0x000000211a217219 */ /* 0x004fc800000006ff */
[----:B------:R-:W-:Y:S01]  /*0770*/  SHF.R.S32.HI R25, RZ, 0x1f, R33 ;  /* 0x0000001fff197819 */ /* 0x000fe20000011421 */
[----:B------:R-:W-:-:S04]  /*0780*/  IMAD R28, R28, R33, RZ ;  /* 0x000000211c1c7224 */ /* 0x000fc800078e02ff */
[----:B------:R-:W-:Y:S02]  /*0790*/  IMAD R28, R25, R24, R28 ;  /* 0x00000018191c7224 */ /* 0x000fe400078e021c */
[----:B------:R-:W-:Y:S02]  /*07a0*/  IMAD.WIDE.U32 R24, R24, R33, RZ ;  /* 0x0000002118187225 */ /* 0x000fe400078e00ff */
[----:B------:R-:W2:Y:S01]  /*07b0*/  LDG.E R33, desc[UR6][R22.64+0x14] ;  /* 0x0000140616217981 */ /* 0x000ea2000c1e1900 */
[----:B---3--:R-:W-:Y:S01]  /*07c0*/  SHF.L.U32 R31, R26, R31, RZ ;  /* 0x0000001f1a1f7219 */ /* 0x008fe200000006ff */
[----:B------:R-:W-:-:S03]  /*07d0*/  IMAD.IADD R28, R25, 0x1, R28 ;  /* 0x00000001191c7824 */ /* 0x000fc600078e021c */
[----:B------:R-:W-:Y:S01]  /*07e0*/  SHF.R.S32.HI R25, RZ, 0x1f, R31 ;  /* 0x0000001fff197819 */ /* 0x000fe2000001141f */
[----:B------:R-:W-:-:S04]  /*07f0*/  IMAD R28, R28, R31, RZ ;  /* 0x0000001f1c1c7224 */ /* 0x000fc800078e02ff */
[----:B------:R-:W-:Y:S02]  /*0800*/  IMAD R28, R25, R24, R28 ;  /* 0x00000018191c7224 */ /* 0x000fe400078e021c */
[----:B------:R-:W-:Y:S01]  /*0810*/  IMAD.WIDE.U32 R24, R24, R31, RZ ;  /* 0x0000001f18187225 */ /* 0x000fe200078e00ff */
[----:B----4-:R-:W-:Y:S02]  /*0820*/  SHF.L.U32 R31, R26, R27, RZ ;  /* 0x0000001b1a1f7219 */ /* 0x010fe400000006ff */
[----:B------:R-:W3:Y:S02]  /*0830*/  LDG.E R27, desc[UR6][R22.64+0x18] ;  /* 0x00001806161b7981 */ /* 0x000ee4000c1e1900 */
[----:B------:R-:W-:Y:S02]  /*0840*/  IADD3 R28, PT, PT, R25, R28, RZ ;  /* 0x0000001c191c7210 */ /* 0x000fe40007ffe0ff */
[----:B------:R-:W-:-:S03]  /*0850*/  SHF.R.S32.HI R25, RZ, 0x1f, R31 ;  /* 0x0000001fff197819 */ /* 0x000fc6000001141f */
[----:B------:R-:W-:-:S04]  /*0860*/  IMAD R28, R28, R31, RZ ;  /* 0x0000001f1c1c7224 */ /* 0x000fc800078e02ff */
[----:B------:R-:W-:Y:S01]  /*0870*/  IMAD R30, R25, R24, R28 ;  /* 0x00000018191e7224 */ /* 0x000fe200078e021c */
[----:B-----5:R-:W-:Y:S02]  /*0880*/  SHF.L.U32 R28, R26, R29, RZ ;  /* 0x0000001d1a1c7219 */ /* 0x020fe400000006ff */
[----:B------:R-:W4:Y:S01]  /*0890*/  LDG.E R29, desc[UR6][R22.64+0x1c] ;  /* 0x00001c06161d7981 */ /* 0x000f22000c1e1900 */
[----:B------:R-:W-:-:S03]  /*08a0*/  IMAD.WIDE.U32 R24, R24, R31, RZ ;  /* 0x0000001f18187225 */ /* 0x000fc600078e00ff */
[----:B------:R0:W5:Y:S01]  /*08b0*/  LDG.E R31, desc[UR6][R22.64+0x20] ;  /* 0x00002006161f7981 */ /* 0x000162000c1e1900 */
[----:B------:R-:W-:-:S04]  /*08c0*/  IMAD.IADD R25, R25, 0x1, R30 ;  /* 0x0000000119197824 */ /* 0x000fc800078e021e */
[----:B------:R-:W-:Y:S01]  /*08d0*/  IMAD R30, R25, R28, RZ ;  /* 0x0000001c191e7224 */ /* 0x000fe200078e02ff */
[----:B------:R-:W-:-:S05]  /*08e0*/  SHF.R.S32.HI R25, RZ, 0x1f, R28 ;  /* 0x0000001fff197819 */ /* 0x000fca000001141c */
[----:B------:R-:W-:Y:S02]  /*08f0*/  IMAD R30, R25, R24, R30 ;  /* 0x00000018191e7224 */ /* 0x000fe400078e021e */
[----:B------:R-:W-:Y:S01]  /*0900*/  IMAD.WIDE.U32 R24, R24, R28, RZ ;  /* 0x0000001c18187225 */ /* 0x000fe200078e00ff */
[----:B------:R-:W-:-:S03]  /*0910*/  SHF.L.U32 R37, R26, R37, RZ ;  /* 0x000000251a257219 */ /* 0x000fc600000006ff */
[----:B------:R-:W-:Y:S01]  /*0920*/  IMAD.IADD R28, R25, 0x1, R30 ;  /* 0x00000001191c7824 */ /* 0x000fe200078e021e */
[----:B------:R-:W-:-:S03]  /*0930*/  SHF.R.S32.HI R25, RZ, 0x1f, R37 ;  /* 0x0000001fff197819 */ /* 0x000fc60000011425 */
[----:B------:R-:W-:-:S04]  /*0940*/  IMAD R28, R28, R37, RZ ;  /* 0x000000251c1c7224 */ /* 0x000fc800078e02ff */
[----:B------:R-:W-:Y:S02]  /*0950*/  IMAD R28, R25, R24, R28 ;  /* 0x00000018191c7224 */ /* 0x000fe400078e021c */
[----:B------:R-:W-:Y:S01]  /*0960*/  IMAD.WIDE.U32 R24, R24, R37, RZ ;  /* 0x0000002518187225 */ /* 0x000fe200078e00ff */
[----:B------:R-:W-:-:S04]  /*0970*/  SHF.L.U32 R35, R26, R35, RZ ;  /* 0x000000231a237219 */ /* 0x000fc800000006ff */
[----:B------:R-:W-:Y:S02]  /*0980*/  IADD3 R28, PT, PT, R25, R28, RZ ;  /* 0x0000001c191c7210 */ /* 0x000fe40007ffe0ff */
[----:B------:R-:W-:-:S03]  /*0990*/  SHF.R.S32.HI R25, RZ, 0x1f, R35 ;  /* 0x0000001fff197819 */ /* 0x000fc60000011423 */
[----:B------:R-:W-:-:S04]  /*09a0*/  IMAD R28, R28, R35, RZ ;  /* 0x000000231c1c7224 */ /* 0x000fc800078e02ff */
[----:B------:R-:W-:Y:S02]  /*09b0*/  IMAD R37, R25, R24, R28 ;  /* 0x0000001819257224 */ /* 0x000fe400078e021c */
[----:B------:R-:W-:-:S04]  /*09c0*/  IMAD.WIDE.U32 R24, R24, R35, RZ ;  /* 0x0000002318187225 */ /* 0x000fc800078e00ff */
[----:B------:R-:W-:Y:S02]  /*09d0*/  IMAD.IADD R28, R25, 0x1, R37 ;  /* 0x00000001191c7824 */ /* 0x000fe400078e0225 */
[----:B------:R-:W-:-:S05]  /*09e0*/  VIADD R15, R15, 0x10 ;  /* 0x000000100f0f7836 */ /* 0x000fca0000000000 */
[----:B------:R-:W-:Y:S02]  /*09f0*/  ISETP.NE.AND P0, PT, R15, RZ, PT ;  /* 0x000000ff0f00720c */ /* 0x000fe40003f05270 */
[----:B0-----:R-:W-:Y:S01]  /*0a00*/  IADD3 R22, P1, PT, R22, 0x40, RZ ;  /* 0x0000004016167810 */ /* 0x001fe20007f3e0ff */
[----:B------:R-:W-:-:S03]  /*0a10*/  VIADD R13, R13, 0x10 ;  /* 0x000000100d0d7836 */ /* 0x000fc60000000000 */
[----:B------:R-:W-:Y:S02]  /*0a20*/  IADD3.X R23, PT, PT, RZ, R23, RZ, P1, !PT ;  /* 0x00000017ff177210 */ /* 0x000fe40000ffe4ff */
[----:B--2---:R-:W-:-:S04]  /*0a30*/  SHF.L.U32 R33, R26, R33, RZ ;  /* 0x000000211a217219 */ /* 0x004fc800000006ff */
[----:B------:R-:W-:Y:S01]  /*0a40*/  SHF.R.S32.HI R25, RZ, 0x1f, R33 ;  /* 0x0000001fff197819 */ /* 0x000fe20000011421 */
[----:B------:R-:W-:-:S04]  /*0a50*/  IMAD R28, R28, R33, RZ ;  /* 0x000000211c1c7224 */ /* 0x000fc800078e02ff */
[----:B------:R-:W-:Y:S02]  /*0a60*/  IMAD R35, R25, R24, R28 ;  /* 0x0000001819237224 */ /* 0x000fe400078e021c */
[----:B------:R-:W-:-:S04]  /*0a70*/  IMAD.WIDE.U32 R24, R24, R33, RZ ;  /* 0x0000002118187225 */ /* 0x000fc800078e00ff */
[----:B------:R-:W-:Y:S01]  /*0a80*/  IMAD.IADD R28, R25, 0x1, R35 ;  /* 0x00000001191c7824 */ /* 0x000fe200078e0223 */
[----:B---3--:R-:W-:-:S04]  /*0a90*/  SHF.L.U32 R27, R26, R27, RZ ;  /* 0x0000001b1a1b7219 */ /* 0x008fc800000006ff */
[----:B------:R-:W-:Y:S01]  /*0aa0*/  SHF.R.S32.HI R25, RZ, 0x1f, R27 ;  /* 0x0000001fff197819 */ /* 0x000fe2000001141b */
[----:B------:R-:W-:-:S04]  /*0ab0*/  IMAD R28, R28, R27, RZ ;  /* 0x0000001b1c1c7224 */ /* 0x000fc800078e02ff */
[----:B------:R-:W-:Y:S02]  /*0ac0*/  IMAD R33, R25, R24, R28 ;  /* 0x0000001819217224 */ /* 0x000fe400078e021c */
[----:B------:R-:W-:Y:S01]  /*0ad0*/  IMAD.WIDE.U32 R24, R24, R27, RZ ;  /* 0x0000001b18187225 */ /* 0x000fe200078e00ff */
[----:B----4-:R-:W-:-:S04]  /*0ae0*/  SHF.L.U32 R29, R26, R29, RZ ;  /* 0x0000001d1a1d7219 */ /* 0x010fc800000006ff */
[----:B------:R-:W-:Y:S02]  /*0af0*/  IADD3 R28, PT, PT, R25, R33, RZ ;  /* 0x00000021191c7210 */ /* 0x000fe40007ffe0ff */
[----:B------:R-:W-:-:S03]  /*0b00*/  SHF.R.S32.HI R25, RZ, 0x1f, R29 ;  /* 0x0000001fff197819 */ /* 0x000fc6000001141d */
[-C--:B------:R-:W-:Y:S02]  /*0b10*/  IMAD R27, R28, R29.reuse, RZ ;  /* 0x0000001d1c1b7224 */ /* 0x080fe400078e02ff */
[----:B------:R-:W-:Y:S01]  /*0b20*/  IMAD.WIDE.U32 R28, R24, R29, RZ ;  /* 0x0000001d181c7225 */ /* 0x000fe200078e00ff */
[----:B-----5:R-:W-:-:S03]  /*0b30*/  SHF.L.U32 R31, R26, R31, RZ ;  /* 0x0000001f1a1f7219 */ /* 0x020fc600000006ff */
[----:B------:R-:W-:Y:S01]  /*0b40*/  IMAD R25, R25, R24, R27 ;  /* 0x0000001819197224 */ /* 0x000fe200078e021b */
[----:B------:R-:W-:-:S03]  /*0b50*/  SHF.R.S32.HI R27, RZ, 0x1f, R31 ;  /* 0x0000001fff1b7819 */ /* 0x000fc6000001141f */
[----:B------:R-:W-:-:S04]  /*0b60*/  IMAD.IADD R24, R29, 0x1, R25 ;  /* 0x000000011d187824 */ /* 0x000fc800078e0219 */
[-C--:B------:R-:W-:Y:S02]  /*0b70*/  IMAD R26, R24, R31.reuse, RZ ;  /* 0x0000001f181a7224 */ /* 0x080fe400078e02ff */
[----:B------:R-:W-:-:S04]  /*0b80*/  IMAD.WIDE.U32 R24, R28, R31, RZ ;  /* 0x0000001f1c187225 */ /* 0x000fc800078e00ff */
[----:B------:R-:W-:-:S04]  /*0b90*/  IMAD R27, R27, R28, R26 ;  /* 0x0000001c1b1b7224 */ /* 0x000fc800078e021a */
[----:B------:R-:W-:Y:S01]  /*0ba0*/  IMAD.IADD R28, R25, 0x1, R27 ;  /* 0x00000001191c7824 */ /* 0x000fe200078e021b */
[----:B------:R-:W-:Y:S06]  /*0bb0*/  @P0 BRA `(.L_x_7) ;  /* 0xfffffff800240947 */ /* 0x000fec000383ffff */
[----:B------:R-:W-:-:S07]  /*0bc0*/  IADD3 R13, PT, PT, R13, 0x1, RZ ;  /* 0x000000010d0d7810 */ /* 0x000fce0007ffe0ff */
.L_x_6:
[----:B------:R-:W-:-:S13]  /*0bd0*/  LOP3.LUT P0, RZ, R14, 0xf, RZ, 0xc0, !PT ;  /* 0x0000000f0eff7812 */ /* 0x000fda000780c0ff */
[----:B------:R-:W-:Y:S05]  /*0be0*/  @!P0 BRA `(.L_x_5) ;  /* 0x0000000800348947 */ /* 0x000fea0003800000 */
[----:B------:R-:W0:Y:S01]  /*0bf0*/  LDCU.U16 UR4, c[0x0][0x398] ;  /* 0x00007300ff0477ac */ /* 0x000e220008000400 */
[----:B------:R-:W-:-:S05]  /*0c00*/  LOP3.LUT R14, RZ, R16, RZ, 0x33, !PT ;  /* 0x00000010ff0e7212 */ /* 0x000fca00078e33ff */
[----:B0-----:R-:W-:-:S05]  /*0c10*/  VIADD R14, R14, UR4 ;  /* 0x000000040e0e7c36 */ /* 0x001fca0008000000 */
[----:B------:R-:W-:-:S04]  /*0c20*/  LOP3.LUT R14, R14, 0xf, RZ, 0xc0, !PT ;  /* 0x0000000f0e0e7812 */ /* 0x000fc800078ec0ff */
[C---:B------:R-:W-:Y:S01]  /*0c30*/  LOP3.LUT P1, RZ, R14.reuse, 0x7, RZ, 0xc0, !PT ;  /* 0x000000070eff7812 */ /* 0x040fe2000782c0ff */
[----:B------:R-:W-:-:S05]  /*0c40*/  VIADD R15, R14, 0xffffffff ;  /* 0xffffffff0e0f7836 */ /* 0x000fca0000000000 */
[----:B------:R-:W-:-:S13]  /*0c50*/  ISETP.GE.U32.AND P0, PT, R15, 0x7, PT ;  /* 0x000000070f00780c */ /* 0x000fda0003f06070 */
[----:B------:R-:W-:Y:S05]  /*0c60*/  @!P0 BRA `(.L_x_8) ;  /* 0x0000000000f08947 */ /* 0x000fea0003800000 */
[----:B------:R-:W0:Y:S02]  /*0c70*/  LDC.64 R14, c[0x0][0x3a0] ;  /* 0x0000e800ff0e7b82 */ /* 0x000e240000000a00 */
[----:B0-----:R-:W-:-:S05]  /*0c80*/  IMAD.WIDE.U32 R14, R13, 0x4, R14 ;  /* 0x000000040d0e7825 */ /* 0x001fca00078e000e */
[----:B------:R-:W2:Y:S04]  /*0c90*/  LDG.E R23, desc[UR6][R14.64] ;  /* 0x000000060e177981 */ /* 0x000ea8000c1e1900 */
[----:B------:R-:W3:Y:S04]  /*0ca0*/  LDG.E R37, desc[UR6][R14.64+0x4] ;  /* 0x000004060e257981 */ /* 0x000ee8000c1e1900 */
[----:B------:R-:W4:Y:S04]  /*0cb0*/  LDG.E R35, desc[UR6][R14.64+0x8] ;  /* 0x000008060e237981 */ /* 0x000f28000c1e1900 */
[----:B------:R-:W5:Y:S04]  /*0cc0*/  LDG.E R33, desc[UR6][R14.64+0xc] ;  /* 0x00000c060e217981 */ /* 0x000f68000c1e1900 */
[----:B------:R-:W5:Y:S04]  /*0cd0*/  LDG.E R31, desc[UR6][R14.64+0x10] ;  /* 0x000010060e1f7981 */ /* 0x000f68000c1e1900 */
[----:B------:R-:W5:Y:S04]  /*0ce0*/  LDG.E R29, desc[UR6][R14.64+0x14] ;  /* 0x000014060e1d7981 */ /* 0x000f68000c1e1900 */
[----:B------:R-:W5:Y:S04]  /*0cf0*/  LDG.E R27, desc[UR6][R14.64+0x18] ;  /* 0x000018060e1b7981 */ /* 0x000f68000c1e1900 */
[----:B------:R0:W5:Y:S01]  /*0d00*/  LDG.E R25, desc[UR6][R14.64+0x1c] ;  /* 0x00001c060e197981 */ /* 0x000162000c1e1900 */
[----:B------:R-:W-:-:S02]  /*0d10*/  HFMA2 R26, -RZ, RZ, 0, 5.9604644775390625e-08 ;  /* 0x00000001ff1a7431 */ /* 0x000fc400000001ff */
[----:B------:R-:W-:-:S03]  /*0d20*/  VIADD R13, R13, 0x8 ;  /* 0x000000080d0d7836 */ /* 0x000fc60000000000 */
[----:B--2---:R-:W-:-:S04]  /*0d30*/  SHF.L.U32 R23, R26, R23, RZ ;  /* 0x000000171a177219 */ /* 0x004fc800000006ff */
[----:B------:R-:W-:Y:S01]  /*0d40*/  SHF.R.S32.HI R22, RZ, 0x1f, R23 ;  /* 0x0000001fff167819 */ /* 0x000fe20000011417 */
[----:B------:R-:W-:Y:S01]  /*0d50*/  IMAD R28, R28, R23, RZ ;  /* 0x000000171c1c7224 */ /* 0x000fe200078e02ff */
[C---:B---3--:R-:W-:Y:S02]  /*0d60*/  SHF.L.U32 R37, R26.reuse, R37, RZ ;  /* 0x000000251a257219 */ /* 0x048fe400000006ff */
[----:B----4-:R-:W-:Y:S01]  /*0d70*/  SHF.L.U32 R35, R26, R35, RZ ;  /* 0x000000231a237219 */ /* 0x010fe200000006ff */
[----:B------:R-:W-:Y:S02]  /*0d80*/  IMAD R28, R22, R24, R28 ;  /* 0x00000018161c7224 */ /* 0x000fe400078e021c */
[----:B------:R-:W-:Y:S01]  /*0d90*/  IMAD.WIDE.U32 R22, R24, R23, RZ ;  /* 0x0000001718167225 */ /* 0x000fe200078e00ff */
[----:B-----5:R-:W-:-:S03]  /*0da0*/  SHF.L.U32 R33, R26, R33, RZ ;  /* 0x000000211a217219 */ /* 0x020fc600000006ff */
[----:B------:R-:W-:Y:S01]  /*0db0*/  IMAD.IADD R24, R23, 0x1, R28 ;  /* 0x0000000117187824 */ /* 0x000fe200078e021c */
[----:B------:R-:W-:Y:S02]  /*0dc0*/  SHF.R.S32.HI R23, RZ, 0x1f, R37 ;  /* 0x0000001fff177819 */ /* 0x000fe40000011425 */
[----:B------:R-:W-:Y:S01]  /*0dd0*/  SHF.L.U32 R31, R26, R31, RZ ;  /* 0x0000001f1a1f7219 */ /* 0x000fe200000006ff */
[----:B------:R-:W-:Y:S01]  /*0de0*/  IMAD R24, R24, R37, RZ ;  /* 0x0000002518187224 */ /* 0x000fe200078e02ff */
[----:B------:R-:W-:-:S03]  /*0df0*/  SHF.L.U32 R29, R26, R29, RZ ;  /* 0x0000001d1a1d7219 */ /* 0x000fc600000006ff */
[----:B0-----:R-:W-:Y:S01]  /*0e00*/  IMAD R15, R23, R22, R24 ;  /* 0x00000016170f7224 */ /* 0x001fe200078e0218 */
[----:B------:R-:W-:Y:S01]  /*0e10*/  SHF.L.U32 R27, R26, R27, RZ ;  /* 0x0000001b1a1b7219 */ /* 0x000fe200000006ff */
[----:B------:R-:W-:Y:S01]  /*0e20*/  IMAD.WIDE.U32 R22, R22, R37, RZ ;  /* 0x0000002516167225 */ /* 0x000fe200078e00ff */
[----:B------:R-:W-:-:S03]  /*0e30*/  SHF.L.U32 R25, R26, R25, RZ ;  /* 0x000000191a197219 */ /* 0x000fc600000006ff */
[----:B------:R-:W-:Y:S01]  /*0e40*/  IMAD.IADD R14, R23, 0x1, R15 ;  /* 0x00000001170e7824 */ /* 0x000fe200078e020f */
[----:B------:R-:W-:-:S03]  /*0e50*/  SHF.R.S32.HI R23, RZ, 0x1f, R35 ;  /* 0x0000001fff177819 */ /* 0x000fc60000011423 */
[-C--:B------:R-:W-:Y:S02]  /*0e60*/  IMAD R24, R14, R35.reuse, RZ ;  /* 0x000000230e187224 */ /* 0x080fe400078e02ff */
[----:B------:R-:W-:-:S04]  /*0e70*/  IMAD.WIDE.U32 R14, R22, R35, RZ ;  /* 0x00000023160e7225 */ /* 0x000fc800078e00ff */
[----:B------:R-:W-:-:S05]  /*0e80*/  IMAD R23, R23, R22, R24 ;  /* 0x0000001617177224 */ /* 0x000fca00078e0218 */
[----:B------:R-:W-:Y:S02]  /*0e90*/  IADD3 R22, PT, PT, R15, R23, RZ ;  /* 0x000000170f167210 */ /* 0x000fe40007ffe0ff */
[----:B------:R-:W-:-:S03]  /*0ea0*/  SHF.R.S32.HI R15, RZ, 0x1f, R33 ;  /* 0x0000001fff0f7819 */ /* 0x000fc60000011421 */
[-C--:B------:R-:W-:Y:S02]  /*0eb0*/  IMAD R24, R22, R33.reuse, RZ ;  /* 0x0000002116187224 */ /* 0x080fe400078e02ff */
[----:B------:R-:W-:-:S04]  /*0ec0*/  IMAD.WIDE.U32 R22, R14, R33, RZ ;  /* 0x000000210e167225 */ /* 0x000fc800078e00ff */
[----:B------:R-:W-:-:S04]  /*0ed0*/  IMAD R15, R15, R14, R24 ;  /* 0x0000000e0f0f7224 */ /* 0x000fc800078e0218 */
        /* <DEDUP_REMOVED lines=19> */
[----:B------:R-:W-:-:S05]  /*1010*/  IMAD R15, R15, R14, R22 ;  /* 0x0000000e0f0f7224 */ /* 0x000fca00078e0216 */
[----:B------:R-:W-:-:S07]  /*1020*/  IADD3 R28, PT, PT, R25, R15, RZ ;  /* 0x0000000f191c7210 */ /* 0x000fce0007ffe0ff */
.L_x_8:
[----:B------:R-:W-:Y:S05]  /*1030*/  @!P1 BRA `(.L_x_5) ;  /* 0x0000000400209947 */ /* 0x000fea0003800000 */
[----:B------:R-:W-:-:S05]  /*1040*/  LOP3.LUT R14, RZ, R6, RZ, 0x33, !PT ;  /* 0x00000006ff0e7212 */ /* 0x000fca00078e33ff */
[----:B------:R-:W-:-:S05]  /*1050*/  VIADD R14, R14, UR4 ;  /* 0x000000040e0e7c36 */ /* 0x000fca0008000000 */
[----:B------:R-:W-:-:S04]  /*1060*/  LOP3.LUT R14, R14, 0xffff, RZ, 0xc0, !PT ;  /* 0x0000ffff0e0e7812 */ /* 0x000fc800078ec0ff */
[C---:B------:R-:W-:Y:S02]  /*1070*/  LOP3.LUT R15, R14.reuse, 0x7, RZ, 0xc0, !PT ;  /* 0x000000070e0f7812 */ /* 0x040fe400078ec0ff */
[----:B------:R-:W-:Y:S02]  /*1080*/  LOP3.LUT R26, R14, 0x3, RZ, 0xc0, !PT ;  /* 0x000000030e1a7812 */ /* 0x000fe400078ec0ff */
[----:B------:R-:W-:Y:S02]  /*1090*/  IADD3 R15, PT, PT, R15, -0x1, RZ ;  /* 0xffffffff0f0f7810 */ /* 0x000fe40007ffe0ff */
[----:B------:R-:W-:Y:S02]  /*10a0*/  ISETP.NE.AND P1, PT, R26, RZ, PT ;  /* 0x000000ff1a00720c */ /* 0x000fe40003f25270 */
[----:B------:R-:W-:-:S13]  /*10b0*/  ISETP.GE.U32.AND P0, PT, R15, 0x3, PT ;  /* 0x000000030f00780c */ /* 0x000fda0003f06070 */
[----:B------:R-:W-:Y:S05]  /*10c0*/  @!P0 BRA `(.L_x_9) ;  /* 0x0000000000808947 */ /* 0x000fea0003800000 */
[----:B------:R-:W0:Y:S02]  /*10d0*/  LDC.64 R14, c[0x0][0x3a0] ;  /* 0x0000e800ff0e7b82 */ /* 0x000e240000000a00 */
[----:B0-----:R-:W-:-:S05]  /*10e0*/  IMAD.WIDE.U32 R14, R13, 0x4, R14 ;  /* 0x000000040d0e7825 */ /* 0x001fca00078e000e */
[----:B------:R-:W2:Y:S04]  /*10f0*/  LDG.E R23, desc[UR6][R14.64] ;  /* 0x000000060e177981 */ /* 0x000ea8000c1e1900 */
[----:B------:R-:W3:Y:S04]  /*1100*/  LDG.E R33, desc[UR6][R14.64+0x4] ;  /* 0x000004060e217981 */ /* 0x000ee8000c1e1900 */
[----:B------:R-:W4:Y:S04]  /*1110*/  LDG.E R27, desc[UR6][R14.64+0x8] ;  /* 0x000008060e1b7981 */ /* 0x000f28000c1e1900 */
[----:B------:R-:W5:Y:S01]  /*1120*/  LDG.E R29, desc[UR6][R14.64+0xc] ;  /* 0x00000c060e1d7981 */ /* 0x000f62000c1e1900 */
[----:B------:R-:W-:-:S02]  /*1130*/  IMAD.MOV.U32 R30, RZ, RZ, 0x1 ;  /* 0x00000001ff1e7424 */ /* 0x000fc400078e00ff */
        /* <DEDUP_REMOVED lines=8> */
[----:B-----5:R-:W-:-:S04]  /*11c0*/  SHF.L.U32 R29, R30, R29, RZ ;  /* 0x0000001d1e1d7219 */ /* 0x020fc800000006ff */
[----:B------:R-:W-:Y:S01]  /*11d0*/  IADD3 R31, PT, PT, R25, R31, RZ ;  /* 0x0000001f191f7210 */ /* 0x000fe20007ffe0ff */
[----:B------:R-:W-:Y:S01]  /*11e0*/  IMAD.WIDE.U32 R22, R24, R33, RZ ;  /* 0x0000002118167225 */ /* 0x000fe200078e00ff */
[----:B------:R-:W-:-:S03]  /*11f0*/  SHF.R.S32.HI R25, RZ, 0x1f, R33 ;  /* 0x0000001fff197819 */ /* 0x000fc60000011421 */
[----:B------:R-:W-:Y:S02]  /*1200*/  IMAD R31, R31, R33, RZ ;  /* 0x000000211f1f7224 */ /* 0x000fe400078e02ff */
[----:B------:R-:W-:-:S04]  /*1210*/  IMAD.WIDE.U32 R14, R22, R27, RZ ;  /* 0x0000001b160e7225 */ /* 0x000fc800078e00ff */
[----:B------:R-:W-:-:S04]  /*1220*/  IMAD R25, R25, R24, R31 ;  /* 0x0000001819197224 */ /* 0x000fc800078e021f */
[----:B------:R-:W-:Y:S01]  /*1230*/  IMAD.IADD R25, R23, 0x1, R25 ;  /* 0x0000000117197824 */ /* 0x000fe200078e0219 */
[----:B------:R-:W-:-:S03]  /*1240*/  SHF.R.S32.HI R23, RZ, 0x1f, R27 ;  /* 0x0000001fff177819 */ /* 0x000fc6000001141b */
[----:B------:R-:W-:-:S04]  /*1250*/  IMAD R25, R25, R27, RZ ;  /* 0x0000001b19197224 */ /* 0x000fc800078e02ff */
[----:B------:R-:W-:Y:S02]  /*1260*/  IMAD R23, R23, R22, R25 ;  /* 0x0000001617177224 */ /* 0x000fe400078e0219 */
[----:B------:R-:W-:-:S03]  /*1270*/  IMAD.WIDE.U32 R24, R14, R29, RZ ;  /* 0x0000001d0e187225 */ /* 0x000fc600078e00ff */
[----:B------:R-:W-:Y:S02]  /*1280*/  IADD3 R23, PT, PT, R15, R23, RZ ;  /* 0x000000170f177210 */ /* 0x000fe40007ffe0ff */
[----:B------:R-:W-:-:S03]  /*1290*/  SHF.R.S32.HI R15, RZ, 0x1f, R29 ;  /* 0x0000001fff0f7819 */ /* 0x000fc6000001141d */
[----:B------:R-:W-:-:S04]  /*12a0*/  IMAD R23, R23, R29, RZ ;  /* 0x0000001d17177224 */ /* 0x000fc800078e02ff */
[----:B------:R-:W-:-:S05]  /*12b0*/  IMAD R15, R15, R14, R23 ;  /* 0x0000000e0f0f7224 */ /* 0x000fca00078e0217 */
[----:B------:R-:W-:-:S07]  /*12c0*/  IADD3 R28, PT, PT, R25, R15, RZ ;  /* 0x0000000f191c7210 */ /* 0x000fce0007ffe0ff */
.L_x_9:
[----:B------:R-:W-:Y:S05]  /*12d0*/  @!P1 BRA `(.L_x_5) ;  /* 0x0000000000789947 */ /* 0x000fea0003800000 */
[----:B------:R-:W0:Y:S02]  /*12e0*/  LDC.64 R14, c[0x0][0x3a0] ;  /* 0x0000e800ff0e7b82 */ /* 0x000e240000000a00 */
[----:B0-----:R-:W-:-:S05]  /*12f0*/  IMAD.WIDE.U32 R14, R13, 0x4, R14 ;  /* 0x000000040d0e7825 */ /* 0x001fca00078e000e */
[----:B------:R-:W2:Y:S01]  /*1300*/  LDG.E R22, desc[UR6][R14.64] ;  /* 0x000000060e167981 */ /* 0x000ea2000c1e1900 */
[----:B------:R-:W-:Y:S01]  /*1310*/  IMAD.MOV.U32 R13, RZ, RZ, 0x1 ;  /* 0x00000001ff0d7424 */ /* 0x000fe200078e00ff */
[----:B------:R-:W-:-:S04]  /*1320*/  ISETP.NE.AND P0, PT, R26, 0x1, PT ;  /* 0x000000011a00780c */ /* 0x000fc80003f05270 */
[----:B--2---:R-:W-:-:S04]  /*1330*/  SHF.L.U32 R23, R13, R22, RZ ;  /* 0x000000160d177219 */ /* 0x004fc800000006ff */
[----:B------:R-:W-:Y:S01]  /*1340*/  SHF.R.S32.HI R25, RZ, 0x1f, R23 ;  /* 0x0000001fff197819 */ /* 0x000fe20000011417 */
[-C--:B------:R-:W-:Y:S02]  /*1350*/  IMAD R28, R28, R23.reuse, RZ ;  /* 0x000000171c1c7224 */ /* 0x080fe400078e02ff */
[----:B------:R-:W-:-:S04]  /*1360*/  IMAD.WIDE.U32 R22, R24, R23, RZ ;  /* 0x0000001718167225 */ /* 0x000fc800078e00ff */
[----:B------:R-:W-:Y:S02]  /*1370*/  IMAD R25, R25, R24, R28 ;  /* 0x0000001819197224 */ /* 0x000fe400078e021c */
[----:B------:R-:W-:-:S03]  /*1380*/  IMAD.MOV.U32 R24, RZ, RZ, R22 ;  /* 0x000000ffff187224 */ /* 0x000fc600078e0016 */
[----:B------:R-:W-:Y:S01]  /*1390*/  IADD3 R28, PT, PT, R23, R25, RZ ;  /* 0x00000019171c7210 */ /* 0x000fe20007ffe0ff */
[----:B------:R-:W-:Y:S06]  /*13a0*/  @!P0 BRA `(.L_x_5) ;  /* 0x0000000000448947 */ /* 0x000fec0003800000 */
[----:B------:R-:W2:Y:S01]  /*13b0*/  LDG.E R22, desc[UR6][R14.64+0x4] ;  /* 0x000004060e167981 */ /* 0x000ea2000c1e1900 */
[----:B------:R-:W-:-:S13]  /*13c0*/  ISETP.NE.AND P0, PT, R26, 0x2, PT ;  /* 0x000000021a00780c */ /* 0x000fda0003f05270 */
[----:B------:R-:W3:Y:S01]  /*13d0*/  @P0 LDG.E R26, desc[UR6][R14.64+0x8] ;  /* 0x000008060e1a0981 */ /* 0x000ee2000c1e1900 */
[----:B--2---:R-:W-:-:S04]  /*13e0*/  SHF.L.U32 R23, R13, R22, RZ ;  /* 0x000000160d177219 */ /* 0x004fc800000006ff */
[----:B------:R-:W-:Y:S01]  /*13f0*/  SHF.R.S32.HI R25, RZ, 0x1f, R23 ;  /* 0x0000001fff197819 */ /* 0x000fe20000011417 */
[-C--:B------:R-:W-:Y:S02]  /*1400*/  IMAD R28, R28, R23.reuse, RZ ;  /* 0x000000171c1c7224 */ /* 0x080fe400078e02ff */
[----:B------:R-:W-:-:S04]  /*1410*/  IMAD.WIDE.U32 R22, R24, R23, RZ ;  /* 0x0000001718167225 */ /* 0x000fc800078e00ff */
[----:B------:R-:W-:Y:S01]  /*1420*/  IMAD R25, R25, R24, R28 ;  /* 0x0000001819197224 */ /* 0x000fe200078e021c */
[----:B---3--:R-:W-:-:S04]  /*1430*/  @P0 SHF.L.U32 R13, R13, R26, RZ ;  /* 0x0000001a0d0d0219 */ /* 0x008fc800000006ff */
[----:B------:R-:W-:Y:S01]  /*1440*/  IADD3 R28, PT, PT, R23, R25, RZ ;  /* 0x00000019171c7210 */ /* 0x000fe20007ffe0ff */
[----:B------:R-:W-:Y:S01]  /*1450*/  IMAD.MOV.U32 R24, RZ, RZ, R22 ;  /* 0x000000ffff187224 */ /* 0x000fe200078e0016 */
[----:B------:R-:W-:-:S03]  /*1460*/  @P0 SHF.R.S32.HI R23, RZ, 0x1f, R13 ;  /* 0x0000001fff170819 */ /* 0x000fc6000001140d */
[-C--:B------:R-:W-:Y:S02]  /*1470*/  @P0 IMAD R22, R28, R13.reuse, RZ ;  /* 0x0000000d1c160224 */ /* 0x080fe400078e02ff */
[----:B------:R-:W-:-:S04]  /*1480*/  @P0 IMAD.WIDE.U32 R14, R24, R13, RZ ;  /* 0x0000000d180e0225 */ /* 0x000fc800078e00ff */
[----:B------:R-:W-:Y:S02]  /*1490*/  @P0 IMAD R23, R23, R24, R22 ;  /* 0x0000001817170224 */ /* 0x000fe400078e0216 */
[----:B------:R-:W-:-:S03]  /*14a0*/  @P0 IMAD.MOV.U32 R24, RZ, RZ, R14 ;  /* 0x000000ffff180224 */ /* 0x000fc600078e000e */
[----:B------:R-:W-:-:S07]  /*14b0*/  @P0 IADD3 R28, PT, PT, R15, R23, RZ ;  /* 0x000000170f1c0210 */ /* 0x000fce0007ffe0ff */
.L_x_5:
[----:B------:R-:W0:Y:S02]  /*14c0*/  LDC.64 R14, c[0x0][0x3a0] ;  /* 0x0000e800ff0e7b82 */ /* 0x000e240000000a00 */
[----:B0-----:R-:W-:-:S05]  /*14d0*/  IMAD.WIDE.U32 R22, R12, 0x4, R14 ;  /* 0x000000040c167825 */ /* 0x001fca00078e000e */
[----:B------:R-:W2:Y:S01]  /*14e0*/  LDG.E R14, desc[UR6][R22.64] ;  /* 0x00000006160e7981 */ /* 0x000ea2000c1e1900 */
[----:B------:R-:W-:Y:S01]  /*14f0*/  LOP3.LUT R13, R5, R28, RZ, 0xfc, !PT ;  /* 0x0000001c050d7212 */ /* 0x000fe200078efcff */
[----:B------:R-:W-:Y:S01]  /*1500*/  BSSY.RECONVERGENT B1, `(.L_x_10) ;  /* 0x0000020000017945 */ /* 0x000fe20003800200 */
[----:B------:R-:W-:Y:S02]  /*1510*/  MOV R15, 0x1 ;  /* 0x00000001000f7802 */ /* 0x000fe40000000f00 */
[----:B------:R-:W-:Y:S02]  /*1520*/  ISETP.NE.U32.AND P0, PT, R13, RZ, PT ;  /* 0x000000ff0d00720c */ /* 0x000fe40003f05070 */
[----:B--2---:R-:W-:-:S04]  /*1530*/  SHF.L.U32 R14, R15, R14, RZ ;  /* 0x0000000e0f0e7219 */ /* 0x004fc800000006ff */
[----:B------:R-:W-:-:S07]  /*1540*/  SHF.R.S32.HI R15, RZ, 0x1f, R14 ;  /* 0x0000001fff0f7819 */ /* 0x000fce000001140e */
[----:B------:R-:W-:Y:S05]  /*1550*/  @P0 BRA `(.L_x_11) ;  /* 0x0000000000500947 */ /* 0x000fea0003800000 */
[----:B------:R-:W0:Y:S01]  /*1560*/  I2F.U32.RP R13, R24 ;  /* 0x00000018000d7306 */ /* 0x000e220000209000 */
[----:B------:R-:W-:Y:S02]  /*1570*/  ISETP.NE.U32.AND P2, PT, R24, RZ, PT ;  /* 0x000000ff1800720c */ /* 0x000fe40003f45070 */
[----:B------:R-:W-:-:S05]  /*1580*/  MOV R27, RZ ;  /* 0x000000ff001b7202 */ /* 0x000fca0000000f00 */
[----:B0-----:R-:W0:Y:S02]  /*1590*/  MUFU.RCP R13, R13 ;  /* 0x0000000d000d7308 */ /* 0x001e240000001000 */
[----:B0-----:R-:W-:-:S06]  /*15a0*/  VIADD R22, R13, 0xffffffe ;  /* 0x0ffffffe0d167836 */ /* 0x001fcc0000000000 */
[----:B------:R0:W1:Y:S02]  /*15b0*/  F2I.FTZ.U32.TRUNC.NTZ R23, R22 ;  /* 0x0000001600177305 */ /* 0x000064000021f000 */
[----:B0-----:R-:W-:Y:S01]  /*15c0*/  IMAD.MOV.U32 R22, RZ, RZ, RZ ;  /* 0x000000ffff167224 */ /* 0x001fe200078e00ff */
[----:B-1----:R-:W-:-:S05]  /*15d0*/  IADD3 R25, PT, PT, RZ, -R23, RZ ;  /* 0x80000017ff197210 */ /* 0x002fca0007ffe0ff */
[----:B------:R-:W-:-:S04]  /*15e0*/  IMAD R25, R25, R24, RZ ;  /* 0x0000001819197224 */ /* 0x000fc800078e02ff */
[----:B------:R-:W-:-:S06]  /*15f0*/  IMAD.HI.U32 R23, R23, R25, R22 ;  /* 0x0000001917177227 */ /* 0x000fcc00078e0016 */
[----:B------:R-:W-:-:S05]  /*1600*/  IMAD.HI.U32 R26, R23, R4, RZ ;  /* 0x00000004171a7227 */ /* 0x000fca00078e00ff */
[----:B------:R-:W-:-:S05]  /*1610*/  IADD3 R23, PT, PT, -R26, RZ, RZ ;  /* 0x000000ff1a177210 */ /* 0x000fca0007ffe1ff */
[----:B------:R-:W-:-:S05]  /*1620*/  IMAD R23, R24, R23, R4 ;  /* 0x0000001718177224 */ /* 0x000fca00078e0204 */
[----:B------:R-:W-:-:S13]  /*1630*/  ISETP.GE.U32.AND P0, PT, R23, R24, PT ;  /* 0x000000181700720c */ /* 0x000fda0003f06070 */
[----:B------:R-:W-:Y:S01]  /*1640*/  @P0 IMAD.IADD R23, R23, 0x1, -R24 ;  /* 0x0000000117170824 */ /* 0x000fe200078e0a18 */
[----:B------:R-:W-:-:S04]  /*1650*/  @P0 IADD3 R26, PT, PT, R26, 0x1, RZ ;  /* 0x000000011a1a0810 */ /* 0x000fc80007ffe0ff */
[----:B------:R-:W-:-:S13]  /*1660*/  ISETP.GE.U32.AND P1, PT, R23, R24, PT ;  /* 0x000000181700720c */ /* 0x000fda0003f26070 */
[----:B------:R-:W-:Y:S01]  /*1670*/  @P1 VIADD R26, R26, 0x1 ;  /* 0x000000011a1a1836 */ /* 0x000fe20000000000 */
[----:B------:R-:W-:Y:S01]  /*1680*/  @!P2 LOP3.LUT R26, RZ, R24, RZ, 0x33, !PT ;  /* 0x00000018ff1aa212 */ /* 0x000fe200078e33ff */
[----:B------:R-:W-:Y:S06]  /*1690*/  BRA `(.L_x_12) ;  /* 0x0000000000187947 */ /* 0x000fec0003800000 */
.L_x_11:
[----:B------:R-:W-:Y:S01]  /*16a0*/  IMAD.MOV.U32 R27, RZ, RZ, R24 ;  /* 0x000000ffff1b7224 */ /* 0x000fe200078e0018 */
[----:B------:R-:W-:Y:S02]  /*16b0*/  MOV R13, R28 ;  /* 0x0000001c000d7202 */ /* 0x000fe40000000f00 */
[----:B------:R-:W-:-:S07]  /*16c0*/  MOV R26, 0x16e0 ;  /* 0x000016e0001a7802 */ /* 0x000fce0000000f00 */
[----:B------:R-:W-:Y:S05]  /*16d0*/  CALL.REL.NOINC `($__internal_0_$__cuda_sm20_div_u64) ;  /* 0x0000000400787944 */ /* 0x000fea0003c00000 */
[----:B------:R-:W-:Y:S01]  /*16e0*/  IMAD.MOV.U32 R26, RZ, RZ, R13 ;  /* 0x000000ffff1a7224 */ /* 0x000fe200078e000d */
[----:B------:R-:W-:-:S07]  /*16f0*/  MOV R27, R22 ;  /* 0x00000016001b7202 */ /* 0x000fce0000000f00 */
.L_x_12:
[----:B------:R-:W-:Y:S05]  /*1700*/  BSYNC.RECONVERGENT B1 ;  /* 0x0000000000017941 */ /* 0x000fea0003800200 */
.L_x_10:
[----:B------:R-:W-:Y:S01]  /*1710*/  LOP3.LUT R13, R27, R15, RZ, 0xfc, !PT ;  /* 0x0000000f1b0d7212 */ /* 0x000fe200078efcff */
[----:B------:R-:W-:Y:S03]  /*1720*/  BSSY.RECONVERGENT B1, `(.L_x_13) ;  /* 0x000001a000017945 */ /* 0x000fe60003800200 */
[----:B------:R-:W-:-:S13]  /*1730*/  ISETP.NE.U32.AND P0, PT, R13, RZ, PT ;  /* 0x000000ff0d00720c */ /* 0x000fda0003f05070 */
[----:B------:R-:W-:Y:S05]  /*1740*/  @P0 BRA `(.L_x_14) ;  /* 0x0000000000500947 */ /* 0x000fea0003800000 */
[----:B------:R-:W0:Y:S01]  /*1750*/  I2F.U32.RP R13, R14 ;  /* 0x0000000e000d7306 */ /* 0x000e220000209000 */
[----:B------:R-:W-:Y:S02]  /*1760*/  IADD3 R15, PT, PT, RZ, -R14, RZ ;  /* 0x8000000eff0f7210 */ /* 0x000fe40007ffe0ff */
[----:B------:R-:W-:-:S05]  /*1770*/  ISETP.NE.U32.AND P1, PT, R14, RZ, PT ;  /* 0x000000ff0e00720c */ /* 0x000fca0003f25070 */
[----:B0-----:R-:W0:Y:S02]  /*1780*/  MUFU.RCP R13, R13 ;  /* 0x0000000d000d7308 */ /* 0x001e240000001000 */
[----:B0-----:R-:W-:-:S06]  /*1790*/  VIADD R22, R13, 0xffffffe ;  /* 0x0ffffffe0d167836 */ /* 0x001fcc0000000000 */
[----:B------:R0:W1:Y:S02]  /*17a0*/  F2I.FTZ.U32.TRUNC.NTZ R23, R22 ;  /* 0x0000001600177305 */ /* 0x000064000021f000 */
[----:B0-----:R-:W-:Y:S02]  /*17b0*/  IMAD.MOV.U32 R22, RZ, RZ, RZ ;  /* 0x000000ffff167224 */ /* 0x001fe400078e00ff */
[----:B-1----:R-:W-:-:S04]  /*17c0*/  IMAD R15, R15, R23, RZ ;  /* 0x000000170f0f7224 */ /* 0x002fc800078e02ff */
[----:B------:R-:W-:-:S04]  /*17d0*/  IMAD.HI.U32 R23, R23, R15, R22 ;  /* 0x0000000f17177227 */ /* 0x000fc800078e0016 */
[----:B------:R-:W-:Y:S02]  /*17e0*/  HFMA2 R15, -RZ, RZ, 0, 0 ;  /* 0x00000000ff0f7431 */ /* 0x000fe400000001ff */
[----:B------:R-:W-:-:S05]  /*17f0*/  IMAD.HI.U32 R23, R23, R26, RZ ;  /* 0x0000001a17177227 */ /* 0x000fca00078e00ff */
[----:B------:R-:W-:-:S05]  /*1800*/  IADD3 R23, PT, PT, -R23, RZ, RZ ;  /* 0x000000ff17177210 */ /* 0x000fca0007ffe1ff */
[----:B------:R-:W-:-:S05]  /*1810*/  IMAD R27, R14, R23, R26 ;  /* 0x000000170e1b7224 */ /* 0x000fca00078e021a */
[----:B------:R-:W-:-:S13]  /*1820*/  ISETP.GE.U32.AND P0, PT, R27, R14, PT ;  /* 0x0000000e1b00720c */ /* 0x000fda0003f06070 */
[----:B------:R-:W-:-:S05]  /*1830*/  @P0 IMAD.IADD R27, R27, 0x1, -R14 ;  /* 0x000000011b1b0824 */ /* 0x000fca00078e0a0e */
[----:B------:R-:W-:-:S13]  /*1840*/  ISETP.GE.U32.AND P0, PT, R27, R14, PT ;  /* 0x0000000e1b00720c */ /* 0x000fda0003f06070 */
[----:B------:R-:W-:Y:S02]  /*1850*/  @P0 IADD3 R27, PT, PT, -R14, R27, RZ ;  /* 0x0000001b0e1b0210 */ /* 0x000fe40007ffe1ff */
[----:B------:R-:W-:-:S05]  /*1860*/  @!P1 LOP3.LUT R27, RZ, R14, RZ, 0x33, !PT ;  /* 0x0000000eff1b9212 */ /* 0x000fca00078e33ff */
[----:B------:R-:W-:Y:S01]  /*1870*/  IMAD.MOV.U32 R14, RZ, RZ, R27 ;  /* 0x000000ffff0e7224 */ /* 0x000fe200078e001b */
[----:B------:R-:W-:Y:S06]  /*1880*/  BRA `(.L_x_15) ;  /* 0x00000000000c7947 */ /* 0x000fec0003800000 */
.L_x_14:
[----:B------:R-:W-:Y:S01]  /*1890*/  IMAD.MOV.U32 R13, RZ, RZ, R27 ;  /* 0x000000ffff0d7224 */ /* 0x000fe200078e001b */
[----:B------:R-:W-:-:S07]  /*18a0*/  MOV R28, 0x18c0 ;  /* 0x000018c0001c7802 */ /* 0x000fce0000000f00 */
[----:B------:R-:W-:Y:S05]  /*18b0*/  CALL.REL.NOINC `($__internal_1_$__cuda_sm20_rem_u64) ;  /* 0x0000000800147944 */ /* 0x000fea0003c00000 */
.L_x_15:
[----:B------:R-:W-:Y:S05]  /*18c0*/  BSYNC.RECONVERGENT B1 ;  /* 0x0000000000017941 */ /* 0x000fea0003800200 */
.L_x_13:
[----:B------:R-:W0:Y:S01]  /*18d0*/  LDC.64 R22, c[0x0][0x390] ;  /* 0x0000e400ff167b82 */ /* 0x000e220000000a00 */
[----:B------:R-:W1:Y:S01]  /*18e0*/  LDCU UR4, c[0x0][0x398] ;  /* 0x00007300ff0477ac */ /* 0x000e620008000800 */
[----:B0-----:R-:W-:-:S06]  /*18f0*/  IMAD.WIDE.U32 R22, R12, 0x8, R22 ;  /* 0x000000080c167825 */ /* 0x001fcc00078e0016 */
[----:B------:R-:W2:Y:S02]  /*1900*/  LDG.E.64 R22, desc[UR6][R22.64] ;  /* 0x0000000616167981 */ /* 0x000ea4000c1e1b00 */
[----:B--2---:R-:W-:-:S04]  /*1910*/  LEA R12, P0, R14, R22, 0x4 ;  /* 0x000000160e0c7211 */ /* 0x004fc800078020ff */
[----:B------:R-:W-:-:S06]  /*1920*/  LEA.HI.X R13, R14, R23, R15, 0x4, P0 ;  /* 0x000000170e0d7211 */ /* 0x000fcc00000f240f */
[----:B------:R-:W2:Y:S01]  /*1930*/  LDG.E.128 R12, desc[UR6][R12.64] ;  /* 0x000000060c0c7981 */ /* 0x000ea2000c1e1d00 */
[----:B-1----:R-:W-:Y:S01]  /*1940*/  ISETP.NE.AND P0, PT, R17, UR4, PT ;  /* 0x0000000411007c0c */ /* 0x002fe2000bf05270 */
[----:B------:R-:W-:Y:S01]  /*1950*/  VIADD R6, R6, 0x1 ;  /* 0x0000000106067836 */ /* 0x000fe20000000000 */
[----:B------:R-:W-:Y:S01]  /*1960*/  IADD3 R16, PT, PT, R16, 0x1, RZ ;  /* 0x0000000110107810 */ /* 0x000fe20007ffe0ff */
[C---:B--2---:R-:W-:Y:S02]  /*1970*/  DMUL R24, R14.reuse, R18 ;  /* 0x000000120e187228 */ /* 0x044fe40000000000 */
[----:B------:R-:W-:-:S06]  /*1980*/  DMUL R14, R14, R20 ;  /* 0x000000140e0e7228 */ /* 0x000fcc0000000000 */
[C---:B------:R-:W-:Y:S02]  /*1990*/  DFMA R20, R12.reuse, R20, -R24 ;  /* 0x000000140c14722b */ /* 0x040fe40000000818 */
[----:B------:R-:W-:Y:S01]  /*19a0*/  DFMA R18, R12, R18, R14 ;  /* 0x000000120c12722b */ /* 0x000fe2000000000e */
[----:B------:R-:W-:Y:S01]  /*19b0*/  MOV R12, R17 ;  /* 0x00000011000c7202 */ /* 0x000fe20000000f00 */
[----:B------:R-:W-:Y:S09]  /*19c0*/  @P0 BRA `(.L_x_16) ;  /* 0xffffffe800440947 */ /* 0x000ff2000383ffff */
[----:B------:R-:W0:Y:S02]  /*19d0*/  LDCU.64 UR4, c[0x0][0x388] ;  /* 0x00007100ff0477ac */ /* 0x000e240008000a00 */
[----:B0-----:R-:W-:-:S04]  /*19e0*/  LEA R12, P0, R4, UR4, 0x4 ;  /* 0x00000004040c7c11 */ /* 0x001fc8000f8020ff */
[----:B------:R-:W-:Y:S01]  /*19f0*/  LEA.HI.X R13, R4, UR5, R5, 0x4, P0 ;  /* 0x00000005040d7c11 */ /* 0x000fe200080f2405 */
[----:B------:R-:W0:Y:S05]  /*1a00*/  LDCU.64 UR4, c[0x0][0x3a8] ;  /* 0x00007500ff0477ac */ /* 0x000e2a0008000a00 */
[----:B------:R-:W2:Y:S01]  /*1a10*/  LDG.E.128 R12, desc[UR6][R12.64] ;  /* 0x000000060c0c7981 */ /* 0x000ea2000c1e1d00 */
[----:B------:R-:W-:-:S05]  /*1a20*/  IADD3 R4, P0, PT, R7, R4, RZ ;  /* 0x0000000407047210 */ /* 0x000fca0007f1e0ff */
[----:B------:R-:W-:Y:S01]  /*1a30*/  IMAD.X R5, RZ, RZ, R5, P0 ;  /* 0x000000ffff057224 */ /* 0x000fe200000e0605 */
[----:B0-----:R-:W-:-:S04]  /*1a40*/  ISETP.GE.U32.AND P0, PT, R4, UR4, PT ;  /* 0x0000000404007c0c */ /* 0x001fc8000bf06070 */
[----:B------:R-:W-:Y:S01]  /*1a50*/  ISETP.GE.U32.AND.EX P0, PT, R5, UR5, PT, P0 ;  /* 0x0000000505007c0c */ /* 0x000fe2000bf06100 */
[-C--:B--2---:R-:W-:Y:S02]  /*1a60*/  DMUL R16, R18, R14.reuse ;  /* 0x0000000e12107228 */ /* 0x084fe40000000000 */
[----:B------:R-:W-:-:S06]  /*1a70*/  DMUL R14, R20, R14 ;  /* 0x0000000e140e7228 */ /* 0x000fcc0000000000 */
[-C--:B------:R-:W-:Y:S02]  /*1a80*/  DFMA R16, R20, R12.reuse, R16 ;  /* 0x0000000c1410722b */ /* 0x080fe40000000010 */
[----:B------:R-:W-:-:S06]  /*1a90*/  DFMA R14, R18, R12, -R14 ;  /* 0x0000000c120e722b */ /* 0x000fcc000000080e */
[----:B------:R-:W-:Y:S02]  /*1aa0*/  DADD R8, R16, R8 ;  /* 0x0000000010087229 */ /* 0x000fe40000000008 */
[----:B------:R-:W-:Y:S01]  /*1ab0*/  DADD R10, R14, R10 ;  /* 0x000000000e0a7229 */ /* 0x000fe2000000000a */
[----:B------:R-:W-:Y:S10]  /*1ac0*/  @!P0 BRA `(.L_x_17) ;  /* 0xffffffe400ec8947 */ /* 0x000ff4000383ffff */
.L_x_1:
[----:B------:R-:W-:Y:S05]  /*1ad0*/  BSYNC.RECONVERGENT B0 ;  /* 0x0000000000007941 */ /* 0x000fea0003800200 */
.L_x_0:
[----:B------:R-:W0:Y:S01]  /*1ae0*/  S2UR UR5, SR_CgaCtaId ;  /* 0x00000000000579c3 */ /* 0x000e220000008800 */
[----:B------:R-:W-:Y:S01]  /*1af0*/  UMOV UR4, 0x400 ;  /* 0x0000040000047882 */ /* 0x000fe20000000000 */
[----:B------:R-:W-:Y:S02]  /*1b00*/  ISETP.GE.U32.AND P1, PT, R2, 0x2, PT ;  /* 0x000000020200780c */ /* 0x000fe40003f26070 */
[----:B------:R-:W-:Y:S01]  /*1b10*/  ISETP.NE.AND P0, PT, R3, RZ, PT ;  /* 0x000000ff0300720c */ /* 0x000fe20003f05270 */
[----:B0-----:R-:W-:-:S06]  /*1b20*/  ULEA UR4, UR5, UR4, 0x18 ;  /* 0x0000000405047291 */ /* 0x001fcc000f8ec0ff */
[----:B------:R-:W-:-:S05]  /*1b30*/  LEA R13, R3, UR4, 0x4 ;  /* 0x00000004030d7c11 */ /* 0x000fca000f8e20ff */
[----:B------:R0:W-:Y:S01]  /*1b40*/  STS.128 [R13], R8 ;  /* 0x000000080d007388 */ /* 0x0001e20000000c00 */
[----:B------:R-:W-:Y:S06]  /*1b50*/  BAR.SYNC.DEFER_BLOCKING 0x0 ;  /* 0x0000000000007b1d */ /* 0x000fec0000010000 */
[----:B------:R-:W-:Y:S05]  /*1b60*/  @!P1 BRA `(.L_x_18) ;  /* 0x0000000000309947 */ /* 0x000fea0003800000 */
.L_x_19:
[----:B------:R-:W-:-:S04]  /*1b70*/  SHF.R.U32.HI R12, RZ, 0x1, R2 ;  /* 0x00000001ff0c7819 */ /* 0x000fc80000011602 */
[----:B------:R-:W-:-:S13]  /*1b80*/  ISETP.GE.U32.AND P1, PT, R3, R12, PT ;  /* 0x0000000c0300720c */ /* 0x000fda0003f26070 */
[----:B0-----:R-:W-:Y:S01]  /*1b90*/  @!P1 LEA R8, R12, R13, 0x4 ;  /* 0x0000000d0c089211 */ /* 0x001fe200078e20ff */
[----:B-1----:R-:W-:Y:S05]  /*1ba0*/  @!P1 LDS.128 R4, [R13] ;  /* 0x000000000d049984 */ /* 0x002fea0000000c00 */
[----:B------:R-:W0:Y:S02]  /*1bb0*/  @!P1 LDS.128 R8, [R8] ;  /* 0x0000000008089984 */ /* 0x000e240000000c00 */
[----:B0-----:R-:W-:Y:S02]  /*1bc0*/  @!P1 DADD R4, R4, R8 ;  /* 0x0000000004049229 */ /* 0x001fe40000000008 */
[----:B------:R-:W-:-:S07]  /*1bd0*/  @!P1 DADD R6, R6, R10 ;  /* 0x0000000006069229 */ /* 0x000fce000000000a */
[----:B------:R1:W-:Y:S01]  /*1be0*/  @!P1 STS.128 [R13], R4 ;  /* 0x000000040d009388 */ /* 0x0003e20000000c00 */
[----:B------:R-:W-:Y:S01]  /*1bf0*/  BAR.SYNC.DEFER_BLOCKING 0x0 ;  /* 0x0000000000007b1d */ /* 0x000fe20000010000 */
[----:B------:R-:W-:Y:S01]  /*1c00*/  ISETP.GT.U32.AND P1, PT, R2, 0x3, PT ;  /* 0x000000030200780c */ /* 0x000fe20003f24070 */
[----:B------:R-:W-:-:S12]  /*1c10*/  IMAD.MOV.U32 R2, RZ, RZ, R12 ;  /* 0x000000ffff027224 */ /* 0x000fd800078e000c */
[----:B------:R-:W-:Y:S05]  /*1c20*/  @P1 BRA `(.L_x_19) ;  /* 0xfffffffc00d01947 */ /* 0x000fea000383ffff */
.L_x_18:
[----:B------:R-:W-:Y:S05]  /*1c30*/  @P0 EXIT ;  /* 0x000000000000094d */ /* 0x000fea0003800000 */
[----:B------:R-:W2:Y:S01]  /*1c40*/  S2UR UR5, SR_CgaCtaId ;  /* 0x00000000000579c3 */ /* 0x000ea20000008800 */
[----:B------:R-:W-:-:S07]  /*1c50*/  UMOV UR4, 0x400 ;  /* 0x0000040000047882 */ /* 0x000fce0000000000 */
[----:B------:R-:W3:Y:S01]  /*1c60*/  LDC.64 R2, c[0x0][0x380] ;  /* 0x0000e000ff027b82 */ /* 0x000ee20000000a00 */
[----:B--2---:R-:W-:Y:S01]  /*1c70*/  ULEA UR4, UR5, UR4, 0x18 ;  /* 0x0000000405047291 */ /* 0x004fe2000f8ec0ff */
[----:B---3--:R-:W-:-:S08]  /*1c80*/  IMAD.WIDE.U32 R2, R0, 0x10, R2 ;  /* 0x0000001000027825 */ /* 0x008fd000078e0002 */
[----:B-1----:R-:W1:Y:S04]  /*1c90*/  LDS.128 R4, [UR4] ;  /* 0x00000004ff047984 */ /* 0x002e680008000c00 */
[----:B-1----:R-:W-:Y:S01]  /*1ca0*/  STG.E.128 desc[UR6][R2.64], R4 ;  /* 0x0000000402007986 */ /* 0x002fe2000c101d06 */
[----:B------:R-:W-:Y:S05]  /*1cb0*/  EXIT ;  /* 0x000000000000794d */ /* 0x000fea0003800000 */
        .weak           $__internal_0_$__cuda_sm20_div_u64
        .type           $__internal_0_$__cuda_sm20_div_u64,@function
        .size           $__internal_0_$__cuda_sm20_div_u64,($__internal_1_$__cuda_sm20_rem_u64 - $__internal_0_$__cuda_sm20_div_u64)
$__internal_0_$__cuda_sm20_div_u64:
[----:B------:R-:W-:Y:S01]  /*1cc0*/  MOV R28, R27 ;  /* 0x0000001b001c7202 */ /* 0x000fe20000000f00 */
[----:B------:R-:W-:-:S05]  /*1cd0*/  IMAD.MOV.U32 R29, RZ, RZ, R13 ;  /* 0x000000ffff1d7224 */ /* 0x000fca00078e000d */
[----:B------:R-:W0:Y:S08]  /*1ce0*/  I2F.U64.RP R28, R28 ;  /* 0x0000001c001c7312 */ /* 0x000e300000309000 */
[----:B0-----:R-:W0:Y:S02]  /*1cf0*/  MUFU.RCP R22, R28 ;  /* 0x0000001c00167308 */ /* 0x001e240000001000 */
[----:B0-----:R-:W-:-:S06]  /*1d00*/  IADD3 R22, PT, PT, R22, 0x1ffffffe, RZ ;  /* 0x1ffffffe16167810 */ /* 0x001fcc0007ffe0ff */
[----:B------:R-:W0:Y:S02]  /*1d10*/  F2I.U64.TRUNC R22, R22 ;  /* 0x0000001600167311 */ /* 0x000e24000020d800 */
[----:B0-----:R-:W-:-:S04]  /*1d20*/  IMAD.WIDE.U32 R24, R22, R27, RZ ;  /* 0x0000001b16187225 */ /* 0x001fc800078e00ff */
[----:B------:R-:W-:Y:S01]  /*1d30*/  IMAD R25, R22, R13, R25 ;  /* 0x0000000d16197224 */ /* 0x000fe200078e0219 */
[----:B------:R-:W-:-:S03]  /*1d40*/  IADD3 R31, P0, PT, RZ, -R24, RZ ;  /* 0x80000018ff1f7210 */ /* 0x000fc60007f1e0ff */
[----:B------:R-:W-:Y:S02]  /*1d50*/  IMAD R25, R23, R27, R25 ;  /* 0x0000001b17197224 */ /* 0x000fe400078e0219 */
[----:B------:R-:W-:-:S04]  /*1d60*/  IMAD.HI.U32 R24, R22, R31, RZ ;  /* 0x0000001f16187227 */ /* 0x000fc800078e00ff */
[----:B------:R-:W-:Y:S01]  /*1d70*/  IMAD.X R33, RZ, RZ, ~R25, P0 ;  /* 0x000000ffff217224 */ /* 0x000fe200000e0e19 */
[----:B------:R-:W-:-:S03]  /*1d80*/  MOV R25, R22 ;  /* 0x0000001600197202 */ /* 0x000fc60000000f00 */
[-C--:B------:R-:W-:Y:S02]  /*1d90*/  IMAD R29, R23, R33.reuse, RZ ;  /* 0x00000021171d7224 */ /* 0x080fe400078e02ff */
[----:B------:R-:W-:-:S04]  /*1da0*/  IMAD.WIDE.U32 R24, P0, R22, R33, R24 ;  /* 0x0000002116187225 */ /* 0x000fc80007800018 */
[----:B------:R-:W-:-:S04]  /*1db0*/  IMAD.HI.U32 R33, R23, R33, RZ ;  /* 0x0000002117217227 */ /* 0x000fc800078e00ff */
[----:B------:R-:W-:-:S04]  /*1dc0*/  IMAD.HI.U32 R24, P1, R23, R31, R24 ;  /* 0x0000001f17187227 */ /* 0x000fc80007820018 */
[----:B------:R-:W-:Y:S01]  /*1dd0*/  IMAD.X R28, R33, 0x1, R23, P0 ;  /* 0x00000001211c7824 */ /* 0x000fe200000e0617 */
[----:B------:R-:W-:-:S04]  /*1de0*/  IADD3 R25, P2, PT, R29, R24, RZ ;  /* 0x000000181d197210 */ /* 0x000fc80007f5e0ff */
[----:B------:R-:W-:Y:S01]  /*1df0*/  IADD3.X R28, PT, PT, RZ, RZ, R28, P2, P1 ;  /* 0x000000ffff1c7210 */ /* 0x000fe200017e241c */
[----:B------:R-:W-:-:S04]  /*1e00*/  IMAD.WIDE.U32 R22, R25, R27, RZ ;  /* 0x0000001b19167225 */ /* 0x000fc800078e00ff */
[----:B------:R-:W-:Y:S01]  /*1e10*/  IMAD R23, R25, R13, R23 ;  /* 0x0000000d19177224 */ /* 0x000fe200078e0217 */
[----:B------:R-:W-:-:S03]  /*1e20*/  IADD3 R29, P0, PT, RZ, -R22, RZ ;  /* 0x80000016ff1d7210 */ /* 0x000fc60007f1e0ff */
[----:B------:R-:W-:Y:S02]  /*1e30*/  IMAD R23, R28, R27, R23 ;  /* 0x0000001b1c177224 */ /* 0x000fe400078e0217 */
[----:B------:R-:W-:-:S03]  /*1e40*/  IMAD.HI.U32 R24, R25, R29, RZ ;  /* 0x0000001d19187227 */ /* 0x000fc600078e00ff */
[----:B------:R-:W-:-:S05]  /*1e50*/  IADD3.X R23, PT, PT, RZ, ~R23, RZ, P0, !PT ;  /* 0x80000017ff177210 */ /* 0x000fca00007fe4ff */
[----:B------:R-:W-:-:S04]  /*1e60*/  IMAD.WIDE.U32 R24, P0, R25, R23, R24 ;  /* 0x0000001719187225 */ /* 0x000fc80007800018 */
[C---:B------:R-:W-:Y:S02]  /*1e70*/  IMAD R22, R28.reuse, R23, RZ ;  /* 0x000000171c167224 */ /* 0x040fe400078e02ff */
[----:B------:R-:W-:-:S04]  /*1e80*/  IMAD.HI.U32 R25, P1, R28, R29, R24 ;  /* 0x0000001d1c197227 */ /* 0x000fc80007820018 */
[----:B------:R-:W-:Y:S01]  /*1e90*/  IMAD.HI.U32 R23, R28, R23, RZ ;  /* 0x000000171c177227 */ /* 0x000fe200078e00ff */
[----:B------:R-:W-:-:S03]  /*1ea0*/  IADD3 R25, P2, PT, R22, R25, RZ ;  /* 0x0000001916197210 */ /* 0x000fc60007f5e0ff */
[----:B------:R-:W-:Y:S02]  /*1eb0*/  IMAD.X R28, R23, 0x1, R28, P0 ;  /* 0x00000001171c7824 */ /* 0x000fe400000e061c */
[----:B------:R-:W-:Y:S02]  /*1ec0*/  HFMA2 R23, -RZ, RZ, 0, 0 ;  /* 0x00000000ff177431 */ /* 0x000fe400000001ff */
[----:B------:R-:W-:Y:S01]  /*1ed0*/  IMAD.HI.U32 R22, R25, R4, RZ ;  /* 0x0000000419167227 */ /* 0x000fe200078e00ff */
[----:B------:R-:W-:-:S05]  /*1ee0*/  IADD3.X R28, PT, PT, RZ, RZ, R28, P2, P1 ;  /* 0x000000ffff1c7210 */ /* 0x000fca00017e241c */
[----:B------:R-:W-:-:S04]  /*1ef0*/  IMAD.HI.U32 R24, R28, R5, RZ ;  /* 0x000000051c187227 */ /* 0x000fc800078e00ff */
[----:B------:R-:W-:-:S04]  /*1f00*/  IMAD.WIDE.U32 R22, R25, R5, R22 ;  /* 0x0000000519167225 */ /* 0x000fc800078e0016 */
[C---:B------:R-:W-:Y:S02]  /*1f10*/  IMAD R25, R28.reuse, R5, RZ ;  /* 0x000000051c197224 */ /* 0x040fe400078e02ff */
[----:B------:R-:W-:-:S04]  /*1f20*/  IMAD.HI.U32 R22, P0, R28, R4, R22 ;  /* 0x000000041c167227 */ /* 0x000fc80007800016 */
[----:B------:R-:W-:Y:S01]  /*1f30*/  IMAD.X R24, RZ, RZ, R24, P0 ;  /* 0x000000ffff187224 */ /* 0x000fe200000e0618 */
[----:B------:R-:W-:-:S04]  /*1f40*/  IADD3 R28, P1, PT, R25, R22, RZ ;  /* 0x00000016191c7210 */ /* 0x000fc80007f3e0ff */
[----:B------:R-:W-:Y:S01]  /*1f50*/  IADD3.X R24, PT, PT, RZ, R24, RZ, P1, !PT ;  /* 0x00000018ff187210 */ /* 0x000fe20000ffe4ff */
[----:B------:R-:W-:-:S04]  /*1f60*/  IMAD.WIDE.U32 R22, R28, R27, RZ ;  /* 0x0000001b1c167225 */ /* 0x000fc800078e00ff */
[----:B------:R-:W-:Y:S01]  /*1f70*/  IMAD R23, R28, R13, R23 ;  /* 0x0000000d1c177224 */ /* 0x000fe200078e0217 */
[----:B------:R-:W-:-:S03]  /*1f80*/  IADD3 R30, P1, PT, -R22, R4, RZ ;  /* 0x00000004161e7210 */ /* 0x000fc60007f3e1ff */
[-C--:B------:R-:W-:Y:S01]  /*1f90*/  IMAD R22, R24, R27.reuse, R23 ;  /* 0x0000001b18167224 */ /* 0x080fe200078e0217 */
[----:B------:R-:W-:-:S03]  /*1fa0*/  ISETP.GE.U32.AND P0, PT, R30, R27, PT ;  /* 0x0000001b1e00720c */ /* 0x000fc60003f06070 */
[----:B------:R-:W-:Y:S01]  /*1fb0*/  IMAD.X R32, R5, 0x1, ~R22, P1 ;  /* 0x0000000105207824 */ /* 0x000fe200008e0e16 */
[----:B------:R-:W-:Y:S02]  /*1fc0*/  IADD3 R25, P1, PT, R28, 0x1, RZ ;  /* 0x000000011c197810 */ /* 0x000fe40007f3e0ff */
[----:B------:R-:W-:Y:S02]  /*1fd0*/  IADD3 R22, P2, PT, -R27, R30, RZ ;  /* 0x0000001e1b167210 */ /* 0x000fe40007f5e1ff */
[----:B------:R-:W-:Y:S01]  /*1fe0*/  ISETP.GE.U32.AND.EX P0, PT, R32, R13, PT, P0 ;  /* 0x0000000d2000720c */ /* 0x000fe20003f06100 */
[----:B------:R-:W-:Y:S01]  /*1ff0*/  IMAD.X R23, RZ, RZ, R24, P1 ;  /* 0x000000ffff177224 */ /* 0x000fe200008e0618 */
[----:B------:R-:W-:Y:S02]  /*2000*/  IADD3.X R29, PT, PT, ~R13, R32, RZ, P2, !PT ;  /* 0x000000200d1d7210 */ /* 0x000fe400017fe5ff */
[----:B------:R-:W-:Y:S02]  /*2010*/  SEL R22, R22, R30, P0 ;  /* 0x0000001e16167207 */ /* 0x000fe40000000000 */
[----:B------:R-:W-:-:S02]  /*2020*/  SEL R25, R25, R28, P0 ;  /* 0x0000001c19197207 */ /* 0x000fc40000000000 */
[----:B------:R-:W-:Y:S02]  /*2030*/  SEL R28, R29, R32, P0 ;  /* 0x000000201d1c7207 */ /* 0x000fe40000000000 */
[----:B------:R-:W-:Y:S02]  /*2040*/  SEL R24, R23, R24, P0 ;  /* 0x0000001817187207 */ /* 0x000fe40000000000 */
[----:B------:R-:W-:Y:S02]  /*2050*/  ISETP.GE.U32.AND P0, PT, R22, R27, PT ;  /* 0x0000001b1600720c */ /* 0x000fe40003f06070 */
[----:B------:R-:W-:Y:S02]  /*2060*/  IADD3 R22, P2, PT, R25, 0x1, RZ ;  /* 0x0000000119167810 */ /* 0x000fe40007f5e0ff */
[----:B------:R-:W-:Y:S01]  /*2070*/  ISETP.NE.U32.AND P1, PT, R27, RZ, PT ;  /* 0x000000ff1b00720c */ /* 0x000fe20003f25070 */
[----:B------:R-:W-:Y:S01]  /*2080*/  IMAD.MOV.U32 R27, RZ, RZ, 0x0 ;  /* 0x00000000ff1b7424 */ /* 0x000fe200078e00ff */
[----:B------:R-:W-:-:S02]  /*2090*/  ISETP.GE.U32.AND.EX P0, PT, R28, R13, PT, P0 ;  /* 0x0000000d1c00720c */ /* 0x000fc40003f06100 */
[-C--:B------:R-:W-:Y:S02]  /*20a0*/  IADD3.X R23, PT, PT, RZ, R24.reuse, RZ, P2, !PT ;  /* 0x00000018ff177210 */ /* 0x080fe400017fe4ff */
[----:B------:R-:W-:Y:S02]  /*20b0*/  ISETP.NE.AND.EX P1, PT, R13, RZ, PT, P1 ;  /* 0x000000ff0d00720c */ /* 0x000fe40003f25310 */
[----:B------:R-:W-:Y:S02]  /*20c0*/  SEL R13, R22, R25, P0 ;  /* 0x00000019160d7207 */ /* 0x000fe40000000000 */
[----:B------:R-:W-:Y:S02]  /*20d0*/  SEL R22, R23, R24, P0 ;  /* 0x0000001817167207 */ /* 0x000fe40000000000 */
[----:B------:R-:W-:Y:S02]  /*20e0*/  SEL R13, R13, 0xffffffff, P1 ;  /* 0xffffffff0d0d7807 */ /* 0x000fe40000800000 */
[----:B------:R-:W-:Y:S01]  /*20f0*/  SEL R22, R22, 0xffffffff, P1 ;  /* 0xffffffff16167807 */ /* 0x000fe20000800000 */
[----:B------:R-:W-:Y:S06]  /*2100*/  RET.REL.NODEC R26 `(_Z25kernelComputeInnerProductP7double2PKS_PS0_iPKim) ;  /* 0xffffffdc1abc7950 */ /* 0x000fec0003c3ffff */
        .weak           $__internal_1_$__cuda_sm20_rem_u64
        .type           $__internal_1_$__cuda_sm20_rem_u64,@function
        .size           $__internal_1_$__cuda_sm20_rem_u64,(.L_x_374 - $__internal_1_$__cuda_sm20_rem_u64)
$__internal_1_$__cuda_sm20_rem_u64:
        /* <DEDUP_REMOVED lines=23> */
[----:B------:R-:W-:Y:S01]  /*2280*/  IADD3.X R22, PT, PT, RZ, ~R23, RZ, P0, !PT ;  /* 0x80000017ff167210 */ /* 0x000fe200007fe4ff */
[----:B------:R-:W-:-:S04]  /*2290*/  HFMA2 R23, -RZ, RZ, 0, 0 ;  /* 0x00000000ff177431 */ /* 0x000fc800000001ff */
[----:B------:R-:W-:-:S04]  /*22a0*/  IMAD.WIDE.U32 R24, P0, R25, R22, R24 ;  /* 0x0000001619187225 */ /* 0x000fc80007800018 */
[C---:B------:R-:W-:Y:S02]  /*22b0*/  IMAD R30, R27.reuse, R22, RZ ;  /* 0x000000161b1e7224 */ /* 0x040fe400078e02ff */
[----:B------:R-:W-:-:S04]  /*22c0*/  IMAD.HI.U32 R25, P1, R27, R29, R24 ;  /* 0x0000001d1b197227 */ /* 0x000fc80007820018 */
[----:B------:R-:W-:Y:S01]  /*22d0*/  IMAD.HI.U32 R22, R27, R22, RZ ;  /* 0x000000161b167227 */ /* 0x000fe200078e00ff */
[----:B------:R-:W-:-:S03]  /*22e0*/  IADD3 R25, P2, PT, R30, R25, RZ ;  /* 0x000000191e197210 */ /* 0x000fc60007f5e0ff */
[----:B------:R-:W-:Y:S02]  /*22f0*/  IMAD.X R27, R22, 0x1, R27, P0 ;  /* 0x00000001161b7824 */ /* 0x000fe400000e061b */
[----:B------:R-:W-:-:S03]  /*2300*/  IMAD.HI.U32 R22, R25, R26, RZ ;  /* 0x0000001a19167227 */ /* 0x000fc600078e00ff */
[----:B------:R-:W-:Y:S01]  /*2310*/  IADD3.X R27, PT, PT, RZ, RZ, R27, P2, P1 ;  /* 0x000000ffff1b7210 */ /* 0x000fe200017e241b */
[----:B------:R-:W-:-:S04]  /*2320*/  IMAD.WIDE.U32 R22, R25, R13, R22 ;  /* 0x0000000d19167225 */ /* 0x000fc800078e0016 */
[C---:B------:R-:W-:Y:S02]  /*2330*/  IMAD R25, R27.reuse, R13, RZ ;  /* 0x0000000d1b197224 */ /* 0x040fe400078e02ff */
[----:B------:R-:W-:-:S04]  /*2340*/  IMAD.HI.U32 R22, P0, R27, R26, R22 ;  /* 0x0000001a1b167227 */ /* 0x000fc80007800016 */
[----:B------:R-:W-:Y:S01]  /*2350*/  IMAD.HI.U32 R24, R27, R13, RZ ;  /* 0x0000000d1b187227 */ /* 0x000fe200078e00ff */
[----:B------:R-:W-:-:S03]  /*2360*/  IADD3 R25, P1, PT, R25, R22, RZ ;  /* 0x0000001619197210 */ /* 0x000fc60007f3e0ff */
[----:B------:R-:W-:Y:S02]  /*2370*/  IMAD.X R24, RZ, RZ, R24, P0 ;  /* 0x000000ffff187224 */ /* 0x000fe400000e0618 */
[----:B------:R-:W-:-:S03]  /*2380*/  IMAD.WIDE.U32 R22, R25, R14, RZ ;  /* 0x0000000e19167225 */ /* 0x000fc600078e00ff */
[----:B------:R-:W-:Y:S01]  /*2390*/  IADD3.X R27, PT, PT, RZ, R24, RZ, P1, !PT ;  /* 0x00000018ff1b7210 */ /* 0x000fe20000ffe4ff */
[----:B------:R-:W-:Y:S01]  /*23a0*/  IMAD R25, R25, R15, R23 ;  /* 0x0000000f19197224 */ /* 0x000fe200078e0217 */
[----:B------:R-:W-:-:S03]  /*23b0*/  IADD3 R29, P1, PT, -R22, R26, RZ ;  /* 0x0000001a161d7210 */ /* 0x000fc60007f3e1ff */
[-C--:B------:R-:W-:Y:S01]  /*23c0*/  IMAD R22, R27, R14.reuse, R25 ;  /* 0x0000000e1b167224 */ /* 0x080fe200078e0219 */
[----:B------:R-:W-:-:S03]  /*23d0*/  ISETP.GE.U32.AND P0, PT, R29, R14, PT ;  /* 0x0000000e1d00720c */ /* 0x000fc60003f06070 */
[----:B------:R-:W-:Y:S01]  /*23e0*/  IMAD.X R22, R13, 0x1, ~R22, P1 ;  /* 0x000000010d167824 */ /* 0x000fe200008e0e16 */
[----:B------:R-:W-:-:S04]  /*23f0*/  IADD3 R23, P1, PT, -R14, R29, RZ ;  /* 0x0000001d0e177210 */ /* 0x000fc80007f3e1ff */
[----:B------:R-:W-:Y:S02]  /*2400*/  ISETP.GE.U32.AND.EX P0, PT, R22, R15, PT, P0 ;  /* 0x0000000f1600720c */ /* 0x000fe40003f06100 */
[-C--:B------:R-:W-:Y:S02]  /*2410*/  IADD3.X R24, PT, PT, ~R15, R22.reuse, RZ, P1, !PT ;  /* 0x000000160f187210 */ /* 0x080fe40000ffe5ff */
[----:B------:R-:W-:Y:S02]  /*2420*/  SEL R23, R23, R29, P0 ;  /* 0x0000001d17177207 */ /* 0x000fe40000000000 */
[----:B------:R-:W-:Y:S02]  /*2430*/  SEL R24, R24, R22, P0 ;  /* 0x0000001618187207 */ /* 0x000fe40000000000 */
[----:B------:R-:W-:Y:S02]  /*2440*/  IADD3 R13, P2, PT, -R14, R23, RZ ;  /* 0x000000170e0d7210 */ /* 0x000fe40007f5e1ff */
[----:B------:R-:W-:-:S02]  /*2450*/  ISETP.GE.U32.AND P0, PT, R23, R14, PT ;  /* 0x0000000e1700720c */ /* 0x000fc40003f06070 */
[----:B------:R-:W-:Y:S01]  /*2460*/  ISETP.NE.U32.AND P1, PT, R14, RZ, PT ;  /* 0x000000ff0e00720c */ /* 0x000fe20003f25070 */
[C---:B------:R-:W-:Y:S01]  /*2470*/  IMAD.X R22, R24.reuse, 0x1, ~R15, P2 ;  /* 0x0000000118167824 */ /* 0x040fe200010e0e0f */
[----:B------:R-:W-:Y:S02]  /*2480*/  ISETP.GE.U32.AND.EX P0, PT, R24, R15, PT, P0 ;  /* 0x0000000f1800720c */ /* 0x000fe40003f06100 */
[----:B------:R-:W-:Y:S02]  /*2490*/  MOV R29, 0x0 ;  /* 0x00000000001d7802 */ /* 0x000fe40000000f00 */
[----:B------:R-:W-:Y:S02]  /*24a0*/  ISETP.NE.AND.EX P1, PT, R15, RZ, PT, P1 ;  /* 0x000000ff0f00720c */ /* 0x000fe40003f25310 */
[----:B------:R-:W-:Y:S02]  /*24b0*/  SEL R14, R13, R23, P0 ;  /* 0x000000170d0e7207 */ /* 0x000fe40000000000 */
[----:B------:R-:W-:-:S02]  /*24c0*/  SEL R15, R22, R24, P0 ;  /* 0x00000018160f7207 */ /* 0x000fc40000000000 */
[----:B------:R-:W-:Y:S02]  /*24d0*/  SEL R14, R14, 0xffffffff, P1 ;  /* 0xffffffff0e0e7807 */ /* 0x000fe40000800000 */
[----:B------:R-:W-:Y:S01]  /*24e0*/  SEL R15, R15, 0xffffffff, P1 ;  /* 0xffffffff0f0f7807 */ /* 0x000fe20000800000 */
[----:B------:R-:W-:Y:S06]  /*24f0*/  RET.REL.NODEC R28 `(_Z25kernelComputeInnerProductP7double2PKS_PS0_iPKim) ;  /* 0xffffffd81cc07950 */ /* 0x000fec0003c3ffff */
.L_x_20:
[----:B------:R-:W-:-:S00]  /*2500*/  BRA `(.L_x_20) ;  /* 0xfffffffc00fc7947 */ /* 0x000fc0000383ffff */
[----:B------:R-:W-:-:S00]  /*2510*/  NOP ;  /* 0x0000000000007918 */ /* 0x000fc00000000000 */
        /* <DEDUP_REMOVED lines=14> */
.L_x_374:


//--------------------- .text._Z27kernelComputeWignerFullModePdPK7double2iididdiPKi --------------------------
	.section	.text._Z27kernelComputeWignerFullModePdPK7double2iididdiPKi,"ax",@progbits
	.align	128
        .global         _Z27kernelComputeWignerFullModePdPK7double2iididdiPKi
        .type           _Z27kernelComputeWignerFullModePdPK7double2iididdiPKi,@function
        .size           _Z27kernelComputeWignerFullModePdPK7double2iididdiPKi,(.L_x_377 - _Z27kernelComputeWignerFullModePdPK7double2iididdiPKi)
        .other          _Z27kernelComputeWignerFullModePdPK7double2iididdiPKi,@"STO_CUDA_ENTRY STV_DEFAULT"
_Z27kernelComputeWignerFullModePdPK7double2iididdiPKi:
.text._Z27kernelComputeWignerFullModePdPK7double2iididdiPKi:
[----:B------:R-:W0:Y:S01]  /*0000*/  LDC R1, c[0x0][0x37c] ;  /* 0x0000df00ff017b82 */ /* 0x000e220000000800 */
[----:B------:R-:W1:Y:S01]  /*0010*/  LDCU UR4, c[0x0][0x3a0] ;  /* 0x00007400ff0477ac */ /* 0x000e620008000800 */
[----:B------:R-:W-:-:S06]  /*0020*/  IMAD.MOV.U32 R4, RZ, RZ, 0x1 ;  /* 0x00000001ff047424 */ /* 0x000fcc00078e00ff */
[----:B------:R-:W2:Y:S01]  /*0030*/  LDC.64 R16, c[0x0][0x3a8] ;  /* 0x0000ea00ff107b82 */ /* 0x000ea20000000a00 */
[----:B0-----:R-:W-:Y:S01]  /*0040*/  VIADD R1, R1, 0xffffffd8 ;  /* 0xffffffd801017836 */ /* 0x001fe20000000000 */
[----:B-1----:R-:W-:Y:S01]  /*0050*/  UIADD3 UR4, UPT, UPT, UR4, -0x1, URZ ;  /* 0xffffffff04047890 */ /* 0x002fe2000fffe0ff */
[----:B--2---:R-:W-:-:S08]  /*0060*/  DADD R16, R16, R16 ;  /* 0x0000000010107229 */ /* 0x004fd00000000010 */
[----:B------:R-:W0:Y:S02]  /*0070*/  I2F.F64 R2, UR4 ;  /* 0x0000000400027d12 */ /* 0x000e240008201c00 */
[----:B------:R-:W1:Y:S01]  /*0080*/  S2UR UR4, SR_CTAID.X ;  /* 0x00000000000479c3 */ /* 0x000e620000002500 */
[----:B------:R-:W-:-:S05]  /*0090*/  FSETP.GEU.AND P1, PT, |R17|, 6.5827683646048100446e-37, PT ;  /* 0x036000001100780b */ /* 0x000fca0003f2e200 */
[----:B0-----:R-:W0:Y:S02]  /*00a0*/  MUFU.RCP64H R5, R3 ;  /* 0x0000000300057308 */ /* 0x001e240000001800 */
[----:B0-----:R-:W-:-:S08]  /*00b0*/  DFMA R6, -R2, R4, 1 ;  /* 0x3ff000000206742b */ /* 0x001fd00000000104 */
[----:B------:R-:W-:-:S08]  /*00c0*/  DFMA R6, R6, R6, R6 ;  /* 0x000000060606722b */ /* 0x000fd00000000006 */
[----:B------:R-:W-:-:S08]  /*00d0*/  DFMA R6, R4, R6, R4 ;  /* 0x000000060406722b */ /* 0x000fd00000000004 */
[----:B------:R-:W-:-:S08]  /*00e0*/  DFMA R4, -R2, R6, 1 ;  /* 0x3ff000000204742b */ /* 0x000fd00000000106 */
[----:B------:R-:W-:Y:S01]  /*00f0*/  DFMA R4, R6, R4, R6 ;  /* 0x000000040604722b */ /* 0x000fe20000000006 */
[----:B------:R-:W1:Y:S01]  /*0100*/  S2R R7, SR_TID.X ;  /* 0x0000000000077919 */ /* 0x000e620000002100 */
[----:B------:R-:W1:Y:S06]  /*0110*/  LDC R6, c[0x0][0x360] ;  /* 0x0000d800ff067b82 */ /* 0x000e6c0000000800 */
[----:B------:R-:W-:-:S08]  /*0120*/  DMUL R32, R16, R4 ;  /* 0x0000000410207228 */ /* 0x000fd00000000000 */
[----:B------:R-:W-:-:S08]  /*0130*/  DFMA R8, -R2, R32, R16 ;  /* 0x000000200208722b */ /* 0x000fd00000000110 */
[----:B------:R-:W-:-:S10]  /*0140*/  DFMA R32, R4, R8, R32 ;  /* 0x000000080420722b */ /* 0x000fd40000000020 */
[----:B------:R-:W-:Y:S01]  /*0150*/  FFMA R0, RZ, R3, R33 ;  /* 0x00000003ff007223 */ /* 0x000fe20000000021 */
[----:B-1----:R-:W-:-:S04]  /*0160*/  IMAD R5, R6, UR4, R7 ;  /* 0x0000000406057c24 */ /* 0x002fc8000f8e0207 */
[----:B------:R-:W-:-:S13]  /*0170*/  FSETP.GT.AND P0, PT, |R0|, 1.469367938527859385e-39, PT ;  /* 0x001000000000780b */ /* 0x000fda0003f04200 */
[----:B------:R-:W-:Y:S05]  /*0180*/  @P0 BRA P1, `(.L_x_21) ;  /* 0x0000000000180947 */ /* 0x000fea0000800000 */
[----:B------:R-:W-:Y:S01]  /*0190*/  MOV R14, R2 ;  /* 0x00000002000e7202 */ /* 0x000fe20000000f00 */
[----:B------:R-:W-:Y:S01]  /*01a0*/  IMAD.MOV.U32 R15, RZ, RZ, R3 ;  /* 0x000000ffff0f7224 */ /* 0x000fe200078e0003 */
[----:B------:R-:W-:-:S07]  /*01b0*/  MOV R36, 0x1d0 ;  /* 0x000001d000247802 */ /* 0x000fce0000000f00 */
[----:B------:R-:W-:Y:S05]  /*01c0*/  CALL.REL.NOINC `($__internal_2_$__cuda_sm20_div_rn_f64_full) ;  /* 0x0000006800887944 */ /* 0x000fea0003c00000 */
[----:B------:R-:W-:Y:S01]  /*01d0*/  IMAD.MOV.U32 R32, RZ, RZ, R12 ;  /* 0x000000ffff207224 */ /* 0x000fe200078e000c */
[----:B------:R-:W-:-:S07]  /*01e0*/  MOV R33, R13 ;  /* 0x0000000d00217202 */ /* 0x000fce0000000f00 */
.L_x_21:
[----:B------:R-:W0:Y:S01]  /*01f0*/  MUFU.RCP64H R9, R3 ;  /* 0x0000000300097308 */ /* 0x000e220000001800 */
[----:B------:R-:W-:Y:S01]  /*0200*/  IMAD.MOV.U32 R8, RZ, RZ, 0x1 ;  /* 0x00000001ff087424 */ /* 0x000fe200078e00ff */
[----:B------:R-:W1:Y:S05]  /*0210*/  LDC.64 R16, c[0x0][0x3b0] ;  /* 0x0000ec00ff107b82 */ /* 0x000e6a0000000a00 */
[----:B0-----:R-:W-:-:S08]  /*0220*/  DFMA R10, -R2, R8, 1 ;  /* 0x3ff00000020a742b */ /* 0x001fd00000000108 */
[----:B------:R-:W-:Y:S02]  /*0230*/  DFMA R10, R10, R10, R10 ;  /* 0x0000000a0a0a722b */ /* 0x000fe4000000000a */
[----:B-1----:R-:W-:-:S06]  /*0240*/  DADD R16, R16, R16 ;  /* 0x0000000010107229 */ /* 0x002fcc0000000010 */
[----:B------:R-:W-:-:S04]  /*0250*/  DFMA R10, R8, R10, R8 ;  /* 0x0000000a080a722b */ /* 0x000fc80000000008 */
[----:B------:R-:W-:-:S04]  /*0260*/  FSETP.GEU.AND P1, PT, |R17|, 6.5827683646048100446e-37, PT ;  /* 0x036000001100780b */ /* 0x000fc80003f2e200 */
[----:B------:R-:W-:-:S08]  /*0270*/  DFMA R8, -R2, R10, 1 ;  /* 0x3ff000000208742b */ /* 0x000fd0000000010a */
[----:B------:R-:W-:-:S08]  /*0280*/  DFMA R10, R10, R8, R10 ;  /* 0x000000080a0a722b */ /* 0x000fd0000000000a */
[----:B------:R-:W-:-:S08]  /*0290*/  DMUL R30, R10, R16 ;  /* 0x000000100a1e7228 */ /* 0x000fd00000000000 */
[----:B------:R-:W-:-:S08]  /*02a0*/  DFMA R8, -R2, R30, R16 ;  /* 0x0000001e0208722b */ /* 0x000fd00000000110 */
[----:B------:R-:W-:-:S10]  /*02b0*/  DFMA R30, R10, R8, R30 ;  /* 0x000000080a1e722b */ /* 0x000fd4000000001e */
[----:B------:R-:W-:-:S05]  /*02c0*/  FFMA R0, RZ, R3, R31 ;  /* 0x00000003ff007223 */ /* 0x000fca000000001f */
[----:B------:R-:W-:-:S13]  /*02d0*/  FSETP.GT.AND P0, PT, |R0|, 1.469367938527859385e-39, PT ;  /* 0x001000000000780b */ /* 0x000fda0003f04200 */
[----:B------:R-:W-:Y:S05]  /*02e0*/  @P0 BRA P1, `(.L_x_22) ;  /* 0x0000000000180947 */ /* 0x000fea0000800000 */
[----:B------:R-:W-:Y:S01]  /*02f0*/  IMAD.MOV.U32 R14, RZ, RZ, R2 ;  /* 0x000000ffff0e7224 */ /* 0x000fe200078e0002 */
[----:B------:R-:W-:Y:S02]  /*0300*/  MOV R15, R3 ;  /* 0x00000003000f7202 */ /* 0x000fe40000000f00 */
[----:B------:R-:W-:-:S07]  /*0310*/  MOV R36, 0x330 ;  /* 0x0000033000247802 */ /* 0x000fce0000000f00 */
[----:B------:R-:W-:Y:S05]  /*0320*/  CALL.REL.NOINC `($__internal_2_$__cuda_sm20_div_rn_f64_full) ;  /* 0x0000006800307944 */ /* 0x000fea0003c00000 */
[----:B------:R-:W-:Y:S02]  /*0330*/  IMAD.MOV.U32 R30, RZ, RZ, R12 ;  /* 0x000000ffff1e7224 */ /* 0x000fe400078e000c */
[----:B------:R-:W-:-:S07]  /*0340*/  IMAD.MOV.U32 R31, RZ, RZ, R13 ;  /* 0x000000ffff1f7224 */ /* 0x000fce00078e000d */
.L_x_22:
[----:B------:R-:W0:Y:S01]  /*0350*/  LDCU UR7, c[0x0][0x390] ;  /* 0x00007200ff0777ac */ /* 0x000e220008000800 */
[----:B------:R-:W-:Y:S01]  /*0360*/  MOV R4, 0x1 ;  /* 0x0000000100047802 */ /* 0x000fe20000000f00 */
[----:B------:R-:W-:Y:S01]  /*0370*/  IMAD.MOV.U32 R3, RZ, RZ, RZ ;  /* 0x000000ffff037224 */ /* 0x000fe200078e00ff */
[----:B------:R-:W1:Y:S01]  /*0380*/  LDCU UR8, c[0x0][0x3b8] ;  /* 0x00007700ff0877ac */ /* 0x000e620008000800 */
[----:B------:R-:W2:Y:S01]  /*0390*/  LDCU.64 UR10, c[0x0][0x358] ;  /* 0x00006b00ff0a77ac */ /* 0x000ea20008000a00 */
[----:B0-----:R-:W-:-:S04]  /*03a0*/  UIADD3 UR5, UPT, UPT, UR7, 0x1, URZ ;  /* 0x0000000107057890 */ /* 0x001fc8000fffe0ff */
[----:B-1----:R-:W-:-:S09]  /*03b0*/  UISETP.GE.AND UP0, UPT, UR5, UR8, UPT ;  /* 0x000000080500728c */ /* 0x002fd2000bf06270 */
[----:B--2---:R-:W-:Y:S05]  /*03c0*/  BRA.U UP0, `(.L_x_23) ;  /* 0x0000000d00f87547 */ /* 0x004fea000b800000 */
[----:B------:R-:W-:Y:S01]  /*03d0*/  UIADD3 UR9, UPT, UPT, -UR7, -0x2, UR8 ;  /* 0xfffffffe07097890 */ /* 0x000fe2000fffe108 */
[----:B------:R-:W-:Y:S01]  /*03e0*/  IMAD.U32 R7, RZ, RZ, UR5 ;  /* 0x00000005ff077e24 */ /* 0x000fe2000f8e00ff */
[----:B------:R-:W-:Y:S01]  /*03f0*/  ULOP3.LUT UR6, URZ, UR7, URZ, 0x33, !UPT ;  /* 0x00000007ff067292 */ /* 0x000fe2000f8e33ff */
[----:B------:R-:W-:Y:S01]  /*0400*/  MOV R4, 0x1 ;  /* 0x0000000100047802 */ /* 0x000fe20000000f00 */
[----:B------:R-:W-:Y:S01]  /*0410*/  UISETP.GE.U32.AND UP0, UPT, UR9, 0xf, UPT ;  /* 0x0000000f0900788c */ /* 0x000fe2000bf06070 */
[----:B------:R-:W-:Y:S01]  /*0420*/  IMAD.MOV.U32 R3, RZ, RZ, RZ ;  /* 0x000000ffff037224 */ /* 0x000fe200078e00ff */
[----:B------:R-:W-:-:S04]  /*0430*/  UIADD3 UR4, UPT, UPT, UR6, UR8, URZ ;  /* 0x0000000806047290 */ /* 0x000fc8000fffe0ff */
[----:B------:R-:W-:-:S04]  /*0440*/  ULOP3.LUT UR12, UR4, 0xf, URZ, 0xc0, !UPT ;  /* 0x0000000f040c7892 */ /* 0x000fc8000f8ec0ff */
[----:B------:R-:W-:Y:S01]  /*0450*/  UISETP.NE.AND UP1, UPT, UR12, URZ, UPT ;  /* 0x000000ff0c00728c */ /* 0x000fe2000bf25270 */
[----:B------:R-:W-:Y:S10]  /*0460*/  BRA.U !UP0, `(.L_x_24) ;  /* 0x0000000508ec7547 */ /* 0x000ff4000b800000 */
[----:B------:R-:W0:Y:S01]  /*0470*/  LDC.64 R8, c[0x0][0x3c0] ;  /* 0x0000f000ff087b82 */ /* 0x000e220000000a00 */
[----:B------:R-:W-:Y:S02]  /*0480*/  HFMA2 R3, -RZ, RZ, 0, 0 ;  /* 0x00000000ff037431 */ /* 0x000fe400000001ff */
[----:B------:R-:W-:Y:S01]  /*0490*/  IMAD.MOV.U32 R4, RZ, RZ, 0x1 ;  /* 0x00000001ff047424 */ /* 0x000fe200078e00ff */
[----:B------:R-:W-:-:S12]  /*04a0*/  ULOP3.LUT UR5, UR4, 0xfffffff0, URZ, 0xc0, !UPT ;  /* 0xfffffff004057892 */ /* 0x000fd8000f8ec0ff */
.L_x_25:
[----:B0-----:R-:W-:-:S05]  /*04b0*/  IMAD.WIDE R10, R7, 0x4, R8 ;  /* 0x00000004070a7825 */ /* 0x001fca00078e0208 */
[----:B------:R-:W2:Y:S04]  /*04c0*/  LDG.E R2, desc[UR10][R10.64] ;  /* 0x0000000a0a027981 */ /* 0x000ea8000c1e1900 */
[----:B------:R-:W3:Y:S04]  /*04d0*/  LDG.E R38, desc[UR10][R10.64+0x4] ;  /* 0x0000040a0a267981 */ /* 0x000ee8000c1e1900 */
[----:B------:R-:W4:Y:S04]  /*04e0*/  LDG.E R40, desc[UR10][R10.64+0x8] ;  /* 0x0000080a0a287981 */ /* 0x000f28000c1e1900 */
[----:B------:R-:W5:Y:S04]  /*04f0*/  LDG.E R36, desc[UR10][R10.64+0xc] ;  /* 0x00000c0a0a247981 */ /* 0x000f68000c1e1900 */
        /* <DEDUP_REMOVED lines=11> */
[----:B------:R4:W5:Y:S01]  /*05b0*/  LDG.E R16, desc[UR10][R10.64+0x3c] ;  /* 0x00003c0a0a107981 */ /* 0x000962000c1e1900 */
[----:B------:R-:W-:-:S02]  /*05c0*/  IMAD.MOV.U32 R17, RZ, RZ, 0x1 ;  /* 0x00000001ff117424 */ /* 0x000fc400078e00ff */
[----:B------:R-:W-:-:S03]  /*05d0*/  VIADD R7, R7, 0x10 ;  /* 0x0000001007077836 */ /* 0x000fc60000000000 */
[----:B--2---:R-:W-:-:S04]  /*05e0*/  SHF.L.U32 R2, R17, R2, RZ ;  /* 0x0000000211027219 */ /* 0x004fc800000006ff */
[----:B------:R-:W-:Y:S01]  /*05f0*/  SHF.R.S32.HI R19, RZ, 0x1f, R2 ;  /* 0x0000001fff137819 */ /* 0x000fe20000011402 */
[-C--:B------:R-:W-:Y:S02]  /*0600*/  IMAD R3, R3, R2.reuse, RZ ;  /* 0x0000000203037224 */ /* 0x080fe400078e02ff */
[----:B------:R-:W-:Y:S01]  /*0610*/  IMAD.WIDE.U32 R22, R4, R2, RZ ;  /* 0x0000000204167225 */ /* 0x000fe200078e00ff */
[----:B----4-:R-:W-:-:S03]  /*0620*/  SHF.L.U32 R11, R17, R40, RZ ;  /* 0x00000028110b7219 */ /* 0x010fc600000006ff */
[----:B------:R-:W-:Y:S01]  /*0630*/  IMAD R19, R19, R4, R3 ;  /* 0x0000000413137224 */ /* 0x000fe200078e0203 */
[----:B---3--:R-:W-:-:S03]  /*0640*/  SHF.L.U32 R3, R17, R38, RZ ;  /* 0x0000002611037219 */ /* 0x008fc600000006ff */
        /* <DEDUP_REMOVED lines=8> */
[----:B------:R-:W-:Y:S01]  /*06d0*/  IMAD.WIDE.U32 R10, R2, R11, RZ ;  /* 0x0000000b020a7225 */ /* 0x000fe200078e00ff */
[----:B-----5:R-:W-:-:S03]  /*06e0*/  SHF.L.U32 R15, R17, R15, RZ ;  /* 0x0000000f110f7219 */ /* 0x020fc600000006ff */
[----:B------:R-:W-:Y:S01]  /*06f0*/  IMAD R19, R3, R2, R4 ;  /* 0x0000000203137224 */ /* 0x000fe200078e0204 */
[----:B------:R-:W-:-:S03]  /*0700*/  SHF.L.U32 R3, R17, R36, RZ ;  /* 0x0000002411037219 */ /* 0x000fc600000006ff */
[----:B------:R-:W-:Y:S01]  /*0710*/  IMAD.IADD R2, R11, 0x1, R19 ;  /* 0x000000010b027824 */ /* 0x000fe200078e0213 */
[----:B------:R-:W-:Y:S02]  /*0720*/  SHF.R.S32.HI R11, RZ, 0x1f, R3 ;  /* 0x0000001fff0b7819 */ /* 0x000fe40000011403 */
[----:B------:R-:W-:Y:S01]  /*0730*/  SHF.L.U32 R13, R17, R13, RZ ;  /* 0x0000000d110d7219 */ /* 0x000fe200000006ff */
[-C--:B------:R-:W-:Y:S02]  /*0740*/  IMAD R4, R2, R3.reuse, RZ ;  /* 0x0000000302047224 */ /* 0x080fe400078e02ff */
[----:B------:R-:W-:-:S04]  /*0750*/  IMAD.WIDE.U32 R2, R10, R3, RZ ;  /* 0x000000030a027225 */ /* 0x000fc800078e00ff */
[----:B------:R-:W-:Y:S01]  /*0760*/  IMAD R19, R11, R10, R4 ;  /* 0x0000000a0b137224 */ /* 0x000fe200078e0204 */
[----:B------:R-:W-:-:S03]  /*0770*/  SHF.L.U32 R11, R17, R34, RZ ;  /* 0x00000022110b7219 */ /* 0x000fc600000006ff */
[----:B------:R-:W-:Y:S01]  /*0780*/  IMAD.IADD R4, R3, 0x1, R19 ;  /* 0x0000000103047824 */ /* 0x000fe200078e0213 */
[----:B------:R-:W-:-:S03]  /*0790*/  SHF.R.S32.HI R3, RZ, 0x1f, R11 ;  /* 0x0000001fff037819 */ /* 0x000fc6000001140b */
[-C--:B------:R-:W-:Y:S02]  /*07a0*/  IMAD R4, R4, R11.reuse, RZ ;  /* 0x0000000b04047224 */ /* 0x080fe400078e02ff */
[----:B------:R-:W-:-:S04]  /*07b0*/  IMAD.WIDE.U32 R10, R2, R11, RZ ;  /* 0x0000000b020a7225 */ /* 0x000fc800078e00ff */
[----:B------:R-:W-:Y:S01]  /*07c0*/  IMAD R19, R3, R2, R4 ;  /* 0x0000000203137224 */ /* 0x000fe200078e0204 */
[----:B------:R-:W-:-:S04]  /*07d0*/  SHF.L.U32 R3, R17, R28, RZ ;  /* 0x0000001c11037219 */ /* 0x000fc800000006ff */
[----:B------:R-:W-:Y:S02]  /*07e0*/  IADD3 R2, PT, PT, R11, R19, RZ ;  /* 0x000000130b027210 */ /* 0x000fe40007ffe0ff */
[----:B------:R-:W-:-:S03]  /*07f0*/  SHF.R.S32.HI R11, RZ, 0x1f, R3 ;  /* 0x0000001fff0b7819 */ /* 0x000fc60000011403 */
        /* <DEDUP_REMOVED lines=26> */
[----:B------:R-:W-:-:S04]  /*09a0*/  IMAD R11, R11, R10, R4 ;  /* 0x0000000a0b0b7224 */ /* 0x000fc800078e0204 */
[----:B------:R-:W-:Y:S01]  /*09b0*/  IMAD.IADD R4, R3, 0x1, R11 ;  /* 0x0000000103047824 */ /* 0x000fe200078e020b */
[----:B------:R-:W-:Y:S01]  /*09c0*/  SHF.R.S32.HI R3, RZ, 0x1f, R15 ;  /* 0x0000001fff037819 */ /* 0x000fe2000001140f */
[----:B------:R-:W-:-:S04]  /*09d0*/  IMAD.WIDE.U32 R10, R2, R15, RZ ;  /* 0x0000000f020a7225 */ /* 0x000fc800078e00ff */
[----:B------:R-:W-:-:S04]  /*09e0*/  IMAD R4, R4, R15, RZ ;  /* 0x0000000f04047224 */ /* 0x000fc800078e02ff */
[----:B------:R-:W-:Y:S01]  /*09f0*/  IMAD R15, R3, R2, R4 ;  /* 0x00000002030f7224 */ /* 0x000fe200078e0204 */
[----:B------:R-:W-:-:S04]  /*0a00*/  SHF.L.U32 R3, R17, R14, RZ ;  /* 0x0000000e11037219 */ /* 0x000fc800000006ff */
[----:B------:R-:W-:Y:S02]  /*0a10*/  IADD3 R2, PT, PT, R11, R15, RZ ;  /* 0x0000000f0b027210 */ /* 0x000fe40007ffe0ff */
        /* <DEDUP_REMOVED lines=21> */
[----:B------:R-:W-:Y:S02]  /*0b70*/  IADD3 R2, PT, PT, R7, UR6, RZ ;  /* 0x0000000607027c10 */ /* 0x000fe4000fffe0ff */
[----:B------:R-:W-:Y:S01]  /*0b80*/  SHF.L.U32 R3, R17, R16, RZ ;  /* 0x0000001011037219 */ /* 0x000fe200000006ff */
[----:B------:R-:W-:Y:S01]  /*0b90*/  IMAD.IADD R0, R11, 0x1, R13 ;  /* 0x000000010b007824 */ /* 0x000fe200078e020d */
[----:B------:R-:W-:Y:S02]  /*0ba0*/  ISETP.NE.AND P0, PT, R2, UR5, PT ;  /* 0x0000000502007c0c */ /* 0x000fe4000bf05270 */
[----:B------:R-:W-:Y:S01]  /*0bb0*/  SHF.R.S32.HI R11, RZ, 0x1f, R3 ;  /* 0x0000001fff0b7819 */ /* 0x000fe20000011403 */
[-C--:B------:R-:W-:Y:S02]  /*0bc0*/  IMAD R0, R0, R3.reuse, RZ ;  /* 0x0000000300007224 */ /* 0x080fe400078e02ff */
[----:B------:R-:W-:-:S04]  /*0bd0*/  IMAD.WIDE.U32 R2, R10, R3, RZ ;  /* 0x000000030a027225 */ /* 0x000fc800078e00ff */
[----:B------:R-:W-:Y:S02]  /*0be0*/  IMAD R11, R11, R10, R0 ;  /* 0x0000000a0b0b7224 */ /* 0x000fe400078e0200 */
[----:B------:R-:W-:Y:S02]  /*0bf0*/  IMAD.MOV.U32 R4, RZ, RZ, R2 ;  /* 0x000000ffff047224 */ /* 0x000fe400078e0002 */
[----:B------:R-:W-:Y:S01]  /*0c00*/  IMAD.IADD R3, R3, 0x1, R11 ;  /* 0x0000000103037824 */ /* 0x000fe200078e020b */
[----:B------:R-:W-:Y:S06]  /*0c10*/  @P0 BRA `(.L_x_25) ;  /* 0xfffffff800240947 */ /* 0x000fec000383ffff */
.L_x_24:
[----:B------:R-:W-:Y:S05]  /*0c20*/  BRA.U !UP1, `(.L_x_23) ;  /* 0x0000000509e07547 */ /* 0x000fea000b800000 */
[----:B------:R-:W-:Y:S02]  /*0c30*/  UISETP.GE.U32.AND UP0, UPT, UR12, 0x8, UPT ;  /* 0x000000080c00788c */ /* 0x000fe4000bf06070 */
[----:B------:R-:W-:-:S04]  /*0c40*/  ULOP3.LUT UR6, UR4, 0x7, URZ, 0xc0, !UPT ;  /* 0x0000000704067892 */ /* 0x000fc8000f8ec0ff */
[----:B------:R-:W-:-:S03]  /*0c50*/  UISETP.NE.AND UP1, UPT, UR6, URZ, UPT ;  /* 0x000000ff0600728c */ /* 0x000fc6000bf25270 */
[----:B------:R-:W-:Y:S08]  /*0c60*/  BRA.U !UP0, `(.L_x_26) ;  /* 0x0000000108f47547 */ /* 0x000ff0000b800000 */
[----:B------:R-:W0:Y:S02]  /*0c70*/  LDC.64 R12, c[0x0][0x3c0] ;  /* 0x0000f000ff0c7b82 */ /* 0x000e240000000a00 */
        /* <DEDUP_REMOVED lines=9> */
[----:B------:R-:W-:Y:S01]  /*0d10*/  MOV R9, 0x1 ;  /* 0x0000000100097802 */ /* 0x000fe20000000f00 */
[----:B------:R-:W-:-:S03]  /*0d20*/  VIADD R7, R7, 0x8 ;  /* 0x0000000807077836 */ /* 0x000fc60000000000 */
[----:B--2---:R-:W-:-:S04]  /*0d30*/  SHF.L.U32 R14, R9, R14, RZ ;  /* 0x0000000e090e7219 */ /* 0x004fc800000006ff */
[----:B------:R-:W-:Y:S01]  /*0d40*/  SHF.R.S32.HI R11, RZ, 0x1f, R14 ;  /* 0x0000001fff0b7819 */ /* 0x000fe2000001140e */
[-C--:B------:R-:W-:Y:S02]  /*0d50*/  IMAD R3, R3, R14.reuse, RZ ;  /* 0x0000000e03037224 */ /* 0x080fe400078e02ff */
[----:B------:R-:W-:-:S04]  /*0d60*/  IMAD.WIDE.U32 R14, R4, R14, RZ ;  /* 0x0000000e040e7225 */ /* 0x000fc800078e00ff */
[----:B------:R-:W-:Y:S01]  /*0d70*/  IMAD R11, R11, R4, R3 ;  /* 0x000000040b0b7224 */ /* 0x000fe200078e0203 */
[----:B---3--:R-:W-:-:S03]  /*0d80*/  SHF.L.U32 R3, R9, R16, RZ ;  /* 0x0000001009037219 */ /* 0x008fc600000006ff */
[----:B------:R-:W-:Y:S01]  /*0d90*/  IMAD.IADD R4, R15, 0x1, R11 ;  /* 0x000000010f047824 */ /* 0x000fe200078e020b */
[----:B------:R-:W-:Y:S01]  /*0da0*/  SHF.R.S32.HI R11, RZ, 0x1f, R3 ;  /* 0x0000001fff0b7819 */ /* 0x000fe20000011403 */
[----:B0-----:R-:W-:Y:S01]  /*0db0*/  IMAD.WIDE.U32 R12, R14, R3, RZ ;  /* 0x000000030e0c7225 */ /* 0x001fe200078e00ff */
[----:B----4-:R-:W-:-:S03]  /*0dc0*/  SHF.L.U32 R15, R9, R18, RZ ;  /* 0x00000012090f7219 */ /* 0x010fc600000006ff */
[----:B------:R-:W-:Y:S01]  /*0dd0*/  IMAD R4, R4, R3, RZ ;  /* 0x0000000304047224 */ /* 0x000fe200078e02ff */
[----:B------:R-:W-:-:S03]  /*0de0*/  SHF.R.S32.HI R3, RZ, 0x1f, R15 ;  /* 0x0000001fff037819 */ /* 0x000fc6000001140f */
[----:B------:R-:W-:-:S04]  /*0df0*/  IMAD R11, R11, R14, R4 ;  /* 0x0000000e0b0b7224 */ /* 0x000fc800078e0204 */
[----:B------:R-:W-:Y:S01]  /*0e00*/  IMAD.IADD R4, R13, 0x1, R11 ;  /* 0x000000010d047824 */ /* 0x000fe200078e020b */
[C---:B-----5:R-:W-:Y:S02]  /*0e10*/  SHF.L.U32 R13, R9.reuse, R20, RZ ;  /* 0x00000014090d7219 */ /* 0x060fe400000006ff */
[----:B------:R-:W-:Y:S01]  /*0e20*/  SHF.L.U32 R11, R9, R10, RZ ;  /* 0x0000000a090b7219 */ /* 0x000fe200000006ff */
        /* <DEDUP_REMOVED lines=9> */
[----:B------:R-:W-:Y:S02]  /*0ec0*/  SHF.R.S32.HI R3, RZ, 0x1f, R11 ;  /* 0x0000001fff037819 */ /* 0x000fe4000001140b */
[----:B------:R-:W-:Y:S01]  /*0ed0*/  SHF.L.U32 R13, R9, R8, RZ ;  /* 0x00000008090d7219 */ /* 0x000fe200000006ff */
[-C--:B------:R-:W-:Y:S02]  /*0ee0*/  IMAD R4, R4, R11.reuse, RZ ;  /* 0x0000000b04047224 */ /* 0x080fe400078e02ff */
[----:B------:R-:W-:-:S04]  /*0ef0*/  IMAD.WIDE.U32 R10, R12, R11, RZ ;  /* 0x0000000b0c0a7225 */ /* 0x000fc800078e00ff */
[----:B------:R-:W-:-:S04]  /*0f00*/  IMAD R3, R3, R12, R4 ;  /* 0x0000000c03037224 */ /* 0x000fc800078e0204 */
[----:B------:R-:W-:Y:S01]  /*0f10*/  IMAD.IADD R4, R11, 0x1, R3 ;  /* 0x000000010b047824 */ /* 0x000fe200078e0203 */
[----:B------:R-:W-:-:S03]  /*0f20*/  SHF.R.S32.HI R3, RZ, 0x1f, R13 ;  /* 0x0000001fff037819 */ /* 0x000fc6000001140d */
[-C--:B------:R-:W-:Y:S02]  /*0f30*/  IMAD R4, R4, R13.reuse, RZ ;  /* 0x0000000d04047224 */ /* 0x080fe400078e02ff */
[----:B------:R-:W-:-:S04]  /*0f40*/  IMAD.WIDE.U32 R12, R10, R13, RZ ;  /* 0x0000000d0a0c7225 */ /* 0x000fc800078e00ff */
[----:B------:R-:W-:Y:S01]  /*0f50*/  IMAD R11, R3, R10, R4 ;  /* 0x0000000a030b7224 */ /* 0x000fe200078e0204 */
[C---:B------:R-:W-:Y:S02]  /*0f60*/  SHF.L.U32 R3, R9.reuse, R2, RZ ;  /* 0x0000000209037219 */ /* 0x040fe400000006ff */
[----:B------:R-:W-:Y:S02]  /*0f70*/  SHF.L.U32 R9, R9, R0, RZ ;  /* 0x0000000009097219 */ /* 0x000fe400000006ff */
        /* <DEDUP_REMOVED lines=10> */
[----:B------:R-:W-:-:S03]  /*1020*/  MOV R4, R8 ;  /* 0x0000000800047202 */ /* 0x000fc60000000f00 */
[----:B------:R-:W-:-:S07]  /*1030*/  IMAD.IADD R3, R9, 0x1, R3 ;  /* 0x0000000109037824 */ /* 0x000fce00078e0203 */
.L_x_26:
        /* <DEDUP_REMOVED lines=10> */
[----:B------:R-:W5:Y:S01]  /*10e0*/  LDG.E R14, desc[UR10][R8.64+0xc] ;  /* 0x00000c0a080e7981 */ /* 0x000f62000c1e1900 */
[----:B------:R-:W-:Y:S01]  /*10f0*/  IMAD.MOV.U32 R11, RZ, RZ, 0x1 ;  /* 0x00000001ff0b7424 */ /* 0x000fe200078e00ff */
[----:B------:R-:W-:-:S04]  /*1100*/  IADD3 R7, PT, PT, R7, 0x4, RZ ;  /* 0x0000000407077810 */ /* 0x000fc80007ffe0ff */
        /* <DEDUP_REMOVED lines=11> */
[----:B------:R-:W-:-:S04]  /*11c0*/  IMAD R13, R13, R10, RZ ;  /* 0x0000000a0d0d7224 */ /* 0x000fc800078e02ff */
[----:B------:R-:W-:-:S04]  /*11d0*/  IMAD R3, R3, R2, R13 ;  /* 0x0000000203037224 */ /* 0x000fc800078e020d */
[----:B------:R-:W-:Y:S01]  /*11e0*/  IMAD.IADD R3, R9, 0x1, R3 ;  /* 0x0000000109037824 */ /* 0x000fe200078e0203 */
        /* <DEDUP_REMOVED lines=8> */
[----:B------:R-:W-:Y:S02]  /*1270*/  IMAD R3, R3, R2, R0 ;  /* 0x0000000203037224 */ /* 0x000fe400078e0200 */
[----:B------:R-:W-:Y:S02]  /*1280*/  IMAD.MOV.U32 R4, RZ, RZ, R8 ;  /* 0x000000ffff047224 */ /* 0x000fe400078e0008 */
[----:B------:R-:W-:-:S07]  /*1290*/  IMAD.IADD R3, R9, 0x1, R3 ;  /* 0x0000000109037824 */ /* 0x000fce00078e0203 */
.L_x_27:
[----:B------:R-:W-:Y:S05]  /*12a0*/  BRA.U !UP1, `(.L_x_23) ;  /* 0x0000000109407547 */ /* 0x000fea000b800000 */
[----:B------:R-:W0:Y:S01]  /*12b0*/  LDC.64 R8, c[0x0][0x3c0] ;  /* 0x0000f000ff087b82 */ /* 0x000e220000000a00 */
[----:B------:R-:W-:-:S05]  /*12c0*/  UMOV UR4, URZ ;  /* 0x000000ff00047c82 */ /* 0x000fca0008000000 */
.L_x_28:
[----:B0-----:R-:W-:-:S06]  /*12d0*/  IMAD.WIDE R10, R7, 0x4, R8 ;  /* 0x00000004070a7825 */ /* 0x001fcc00078e0208 */
[----:B------:R-:W2:Y:S01]  /*12e0*/  LDG.E R10, desc[UR10][R10.64] ;  /* 0x0000000a0a0a7981 */ /* 0x000ea2000c1e1900 */
[----:B------:R-:W-:Y:S01]  /*12f0*/  HFMA2 R13, -RZ, RZ, 0, 5.9604644775390625e-08 ;  /* 0x00000001ff0d7431 */ /* 0x000fe200000001ff */
[----:B------:R-:W-:Y:S01]  /*1300*/  UIADD3 UR4, UPT, UPT, UR4, 0x1, URZ ;  /* 0x0000000104047890 */ /* 0x000fe2000fffe0ff */
[----:B------:R-:W-:-:S03]  /*1310*/  IADD3 R7, PT, PT, R7, 0x1, RZ ;  /* 0x0000000107077810 */ /* 0x000fc60007ffe0ff */
[----:B------:R-:W-:Y:S01]  /*1320*/  UISETP.NE.AND UP0, UPT, UR4, UR5, UPT ;  /* 0x000000050400728c */ /* 0x000fe2000bf05270 */
[----:B--2---:R-:W-:-:S04]  /*1330*/  SHF.L.U32 R2, R13, R10, RZ ;  /* 0x0000000a0d027219 */ /* 0x004fc800000006ff */
[----:B------:R-:W-:Y:S01]  /*1340*/  SHF.R.S32.HI R13, RZ, 0x1f, R2 ;  /* 0x0000001fff0d7819 */ /* 0x000fe20000011402 */
[-C--:B------:R-:W-:Y:S02]  /*1350*/  IMAD R0, R3, R2.reuse, RZ ;  /* 0x0000000203007224 */ /* 0x080fe400078e02ff */
[----:B------:R-:W-:-:S04]  /*1360*/  IMAD.WIDE.U32 R2, R4, R2, RZ ;  /* 0x0000000204027225 */ /* 0x000fc800078e00ff */
[----:B------:R-:W-:Y:S02]  /*1370*/  IMAD R13, R13, R4, R0 ;  /* 0x000000040d0d7224 */ /* 0x000fe400078e0200 */
[----:B------:R-:W-:Y:S02]  /*1380*/  IMAD.MOV.U32 R4, RZ, RZ, R2 ;  /* 0x000000ffff047224 */ /* 0x000fe400078e0002 */
[----:B------:R-:W-:Y:S01]  /*1390*/  IMAD.IADD R3, R3, 0x1, R13 ;  /* 0x0000000103037824 */ /* 0x000fe200078e020d */
[----:B------:R-:W-:Y:S06]  /*13a0*/  BRA.U UP0, `(.L_x_28) ;  /* 0xfffffffd00c87547 */ /* 0x000fec000b83ffff */
.L_x_23:
[----:B------:R-:W0:Y:S01]  /*13b0*/  LDCU UR6, c[0x0][0x3a0] ;  /* 0x00007400ff0677ac */ /* 0x000e220008000800 */
[----:B------:R-:W-:Y:S02]  /*13c0*/  IMAD.MOV.U32 R2, RZ, RZ, 0x1 ;  /* 0x00000001ff027424 */ /* 0x000fe400078e00ff */
[----:B------:R-:W-:Y:S01]  /*13d0*/  IMAD.MOV.U32 R0, RZ, RZ, RZ ;  /* 0x000000ffff007224 */ /* 0x000fe200078e00ff */
[----:B------:R-:W-:Y:S02]  /*13e0*/  UISETP.GE.AND UP0, UPT, UR8, 0x1, UPT ;  /* 0x000000010800788c */ /* 0x000fe4000bf06270 */
[----:B0-----:R-:W-:-:S07]  /*13f0*/  UIMAD UR6, UR6, UR6, URZ ;  /* 0x00000006060672a4 */ /* 0x001fce000f8e02ff */
[----:B------:R-:W-:Y:S05]  /*1400*/  BRA.U !UP0, `(.L_x_29) ;  /* 0x00000015089c7547 */ /* 0x000fea000b800000 */
[----:B------:R-:W-:Y:S01]  /*1410*/  UISETP.GE.U32.AND UP0, UPT, UR8, 0x10, UPT ;  /* 0x000000100800788c */ /* 0x000fe2000bf06070 */
[----:B------:R-:W-:Y:S01]  /*1420*/  MOV R2, 0x1 ;  /* 0x0000000100027802 */ /* 0x000fe20000000f00 */
[----:B------:R-:W-:Y:S01]  /*1430*/  ULOP3.LUT UR9, UR8, 0xf, URZ, 0xc0, !UPT ;  /* 0x0000000f08097892 */ /* 0x000fe2000f8ec0ff */
[----:B------:R-:W-:Y:S02]  /*1440*/  IMAD.MOV.U32 R0, RZ, RZ, RZ ;  /* 0x000000ffff007224 */ /* 0x000fe400078e00ff */
[----:B------:R-:W-:Y:S01]  /*1450*/  IMAD.MOV.U32 R7, RZ, RZ, RZ ;  /* 0x000000ffff077224 */ /* 0x000fe200078e00ff */
[----:B------:R-:W-:-:S03]  /*1460*/  UISETP.NE.AND UP1, UPT, UR9, URZ, UPT ;  /* 0x000000ff0900728c */ /* 0x000fc6000bf25270 */
[----:B------:R-:W-:Y:S08]  /*1470*/  BRA.U !UP0, `(.L_x_30) ;  /* 0x0000000908e87547 */ /* 0x000ff0000b800000 */
[----:B------:R-:W0:Y:S01]  /*1480*/  LDC.64 R8, c[0x0][0x3c0] ;  /* 0x0000f000ff087b82 */ /* 0x000e220000000a00 */
[----:B------:R-:W-:Y:S01]  /*1490*/  ULOP3.LUT UR4, UR8, 0x7ffffff0, URZ, 0xc0, !UPT ;  /* 0x7ffffff008047892 */ /* 0x000fe2000f8ec0ff */
[----:B------:R-:W-:Y:S02]  /*14a0*/  HFMA2 R2, -RZ, RZ, 0, 5.9604644775390625e-08 ;  /* 0x00000001ff027431 */ /* 0x000fe400000001ff */
[----:B------:R-:W-:Y:S01]  /*14b0*/  IMAD.MOV.U32 R0, RZ, RZ, RZ ;  /* 0x000000ffff007224 */ /* 0x000fe200078e00ff */
[----:B------:R-:W1:Y:S01]  /*14c0*/  LDCU UR7, c[0x0][0x390] ;  /* 0x00007200ff0777ac */ /* 0x000e620008000800 */
[----:B------:R-:W-:Y:S01]  /*14d0*/  IMAD.MOV.U32 R12, RZ, RZ, RZ ;  /* 0x000000ffff0c7224 */ /* 0x000fe200078e00ff */
[----:B------:R-:W-:-:S07]  /*14e0*/  MOV R7, UR4 ;  /* 0x0000000400077c02 */ /* 0x000fce0008000f00 */
.L_x_31:
[C---:B-1----:R-:W-:Y:S01]  /*14f0*/  ISETP.NE.AND P2, PT, R12.reuse, UR7, PT ;  /* 0x000000070c007c0c */ /* 0x042fe2000bf45270 */
[----:B0-----:R-:W-:-:S04]  /*1500*/  IMAD.WIDE.U32 R10, R12, 0x4, R8 ;  /* 0x000000040c0a7825 */ /* 0x001fc800078e0008 */
[----:B------:R-:W-:-:S08]  /*1510*/  VIADD R14, R12, 0x1 ;  /* 0x000000010c0e7836 */ /* 0x000fd00000000000 */
[----:B------:R-:W2:Y:S01]  /*1520*/  @P2 LDG.E R13, desc[UR10][R10.64] ;  /* 0x0000000a0a0d2981 */ /* 0x000ea2000c1e1900 */
[----:B------:R-:W-:-:S13]  /*1530*/  ISETP.NE.AND P3, PT, R14, UR7, PT ;  /* 0x000000070e007c0c */ /* 0x000fda000bf65270 */
[----:B------:R-:W3:Y:S01]  /*1540*/  @P3 LDG.E R20, desc[UR10][R10.64+0x4] ;  /* 0x0000040a0a143981 */ /* 0x000ee2000c1e1900 */
[----:B------:R-:W-:-:S05]  /*1550*/  VIADD R14, R12, 0x2 ;  /* 0x000000020c0e7836 */ /* 0x000fca0000000000 */
[----:B------:R-:W-:Y:S02]  /*1560*/  ISETP.NE.AND P4, PT, R14, UR7, PT ;  /* 0x000000070e007c0c */ /* 0x000fe4000bf85270 */
[----:B------:R-:W-:-:S04]  /*1570*/  IADD3 R14, PT, PT, R12, 0x3, RZ ;  /* 0x000000030c0e7810 */ /* 0x000fc80007ffe0ff */
[----:B------:R-:W-:-:S07]  /*1580*/  ISETP.NE.AND P5, PT, R14, UR7, PT ;  /* 0x000000070e007c0c */ /* 0x000fce000bfa5270 */
[----:B------:R-:W4:Y:S01]  /*1590*/  @P4 LDG.E R19, desc[UR10][R10.64+0x8] ;  /* 0x0000080a0a134981 */ /* 0x000f22000c1e1900 */
[----:B------:R-:W-:-:S05]  /*15a0*/  VIADD R14, R12, 0x4 ;  /* 0x000000040c0e7836 */ /* 0x000fca0000000000 */
[----:B------:R-:W5:Y:S01]  /*15b0*/  @P5 LDG.E R18, desc[UR10][R10.64+0xc] ;  /* 0x00000c0a0a125981 */ /* 0x000f62000c1e1900 */
[----:B------:R-:W-:Y:S01]  /*15c0*/  ISETP.NE.AND P6, PT, R14, UR7, PT ;  /* 0x000000070e007c0c */ /* 0x000fe2000bfc5270 */
[----:B------:R-:W-:-:S05]  /*15d0*/  VIADD R14, R12, 0x5 ;  /* 0x000000050c0e7836 */ /* 0x000fca0000000000 */
[----:B------:R-:W-:-:S07]  /*15e0*/  ISETP.NE.AND P0, PT, R14, UR7, PT ;  /* 0x000000070e007c0c */ /* 0x000fce000bf05270 */
[----:B------:R-:W5:Y:S01]  /*15f0*/  @P6 LDG.E R16, desc[UR10][R10.64+0x10] ;  /* 0x0000100a0a106981 */ /* 0x000f62000c1e1900 */
[----:B------:R-:W-:Y:S01]  /*1600*/  VIADD R14, R12, 0x6 ;  /* 0x000000060c0e7836 */ /* 0x000fe20000000000 */
[----:B------:R-:W-:-:S04]  /*1610*/  @P2 MOV R22, 0x1 ;  /* 0x0000000100162802 */ /* 0x000fc80000000f00 */
[----:B------:R-:W5:Y:S01]  /*1620*/  @P0 LDG.E R17, desc[UR10][R10.64+0x14] ;  /* 0x0000140a0a110981 */ /* 0x000f62000c1e1900 */
[----:B------:R-:W-:Y:S01]  /*1630*/  ISETP.NE.AND P1, PT, R14, UR7, PT ;  /* 0x000000070e007c0c */ /* 0x000fe2000bf25270 */
[----:B------:R-:W-:Y:S01]  /*1640*/  VIADD R21, R12, 0x7 ;  /* 0x000000070c157836 */ /* 0x000fe20000000000 */
[----:B------:R-:W-:Y:S02]  /*1650*/  @P3 MOV R25, 0x1 ;  /* 0x0000000100193802 */ /* 0x000fe40000000f00 */
[----:B--2---:R-:W-:-:S04]  /*1660*/  @P2 SHF.L.U32 R13, R22, R13, RZ ;  /* 0x0000000d160d2219 */ /* 0x004fc800000006ff */
[----:B------:R-:W-:Y:S01]  /*1670*/  @P2 SHF.R.S32.HI R15, RZ, 0x1f, R13 ;  /* 0x0000001fff0f2819 */ /* 0x000fe2000001140d */
[----:B------:R-:W-:-:S04]  /*1680*/  @P2 IMAD R14, R0, R13, RZ ;  /* 0x0000000d000e2224 */ /* 0x000fc800078e02ff */
[----:B------:R-:W-:Y:S02]  /*1690*/  @P2 IMAD R23, R15, R2, R14 ;  /* 0x000000020f172224 */ /* 0x000fe400078e020e */
[----:B------:R-:W-:Y:S02]  /*16a0*/  @P2 IMAD.WIDE.U32 R14, R2, R13, RZ ;  /* 0x0000000d020e2225 */ /* 0x000fe400078e00ff */
[----:B------:R-:W2:Y:S02]  /*16b0*/  @P1 LDG.E R13, desc[UR10][R10.64+0x18] ;  /* 0x0000180a0a0d1981 */ /* 0x000ea4000c1e1900 */
[----:B------:R-:W-:Y:S02]  /*16c0*/  @P2 IMAD.IADD R0, R15, 0x1, R23 ;  /* 0x000000010f002824 */ /* 0x000fe400078e0217 */
[----:B------:R-:W-:Y:S01]  /*16d0*/  @P2 IMAD.MOV.U32 R2, RZ, RZ, R14 ;  /* 0x000000ffff022224 */ /* 0x000fe200078e000e */
[----:B------:R-:W-:Y:S02]  /*16e0*/  ISETP.NE.AND P2, PT, R21, UR7, PT ;  /* 0x0000000715007c0c */ /* 0x000fe4000bf45270 */
[----:B---3--:R-:W-:-:S04]  /*16f0*/  @P3 SHF.L.U32 R21, R25, R20, RZ ;  /* 0x0000001419153219 */ /* 0x008fc800000006ff */
[----:B------:R-:W-:Y:S01]  /*1700*/  @P3 SHF.R.S32.HI R15, RZ, 0x1f, R21 ;  /* 0x0000001fff0f3819 */ /* 0x000fe20000011415 */
[-C--:B------:R-:W-:Y:S02]  /*1710*/  @P3 IMAD R14, R0, R21.reuse, RZ ;  /* 0x00000015000e3224 */ /* 0x080fe400078e02ff */
[----:B------:R-:W-:-:S04]  /*1720*/  @P3 IMAD.WIDE.U32 R20, R2, R21, RZ ;  /* 0x0000001502143225 */ /* 0x000fc800078e00ff */
[----:B------:R-:W-:Y:S01]  /*1730*/  @P3 IMAD R23, R15, R2, R14 ;  /* 0x000000020f173224 */ /* 0x000fe200078e020e */
[----:B------:R-:W-:Y:S01]  /*1740*/  IADD3 R14, PT, PT, R12, 0x8, RZ ;  /* 0x000000080c0e7810 */ /* 0x000fe20007ffe0ff */
[----:B------:R-:W3:Y:S01]  /*1750*/  @P2 LDG.E R15, desc[UR10][R10.64+0x1c] ;  /* 0x00001c0a0a0f2981 */ /* 0x000ee2000c1e1900 */
[----:B------:R-:W-:Y:S02]  /*1760*/  @P3 IMAD.MOV.U32 R2, RZ, RZ, R20 ;  /* 0x000000ffff023224 */ /* 0x000fe400078e0014 */
[----:B------:R-:W-:Y:S01]  /*1770*/  @P3 IMAD.IADD R0, R21, 0x1, R23 ;  /* 0x0000000115003824 */ /* 0x000fe200078e0217 */
[----:B------:R-:W-:-:S13]  /*1780*/  ISETP.NE.AND P3, PT, R14, UR7, PT ;  /* 0x000000070e007c0c */ /* 0x000fda000bf65270 */
[----:B------:R-:W3:Y:S01]  /*1790*/  @P3 LDG.E R14, desc[UR10][R10.64+0x20] ;  /* 0x0000200a0a0e3981 */ /* 0x000ee2000c1e1900 */
[----:B------:R-:W-:-:S04]  /*17a0*/  @P4 MOV R20, 0x1 ;  /* 0x0000000100144802 */ /* 0x000fc80000000f00 */
[----:B----4-:R-:W-:-:S04]  /*17b0*/  @P4 SHF.L.U32 R19, R20, R19, RZ ;  /* 0x0000001314134219 */ /* 0x010fc800000006ff */
[----:B------:R-:W-:Y:S01]  /*17c0*/  @P4 SHF.R.S32.HI R21, RZ, 0x1f, R19 ;  /* 0x0000001fff154819 */ /* 0x000fe20000011413 */
[----:B------:R-:W-:-:S04]  /*17d0*/  @P4 IMAD R20, R0, R19, RZ ;  /* 0x0000001300144224 */ /* 0x000fc800078e02ff */
[----:B------:R-:W-:Y:S02]  /*17e0*/  @P4 IMAD R23, R21, R2, R20 ;  /* 0x0000000215174224 */ /* 0x000fe400078e0214 */
[----:B------:R-:W-:-:S04]  /*17f0*/  @P4 IMAD.WIDE.U32 R20, R2, R19, RZ ;  /* 0x0000001302144225 */ /* 0x000fc800078e00ff */
[----:B------:R-:W-:Y:S02]  /*1800*/  @P5 IMAD.MOV.U32 R19, RZ, RZ, 0x1 ;  /* 0x00000001ff135424 */ /* 0x000fe400078e00ff */
[----:B------:R-:W-:Y:S02]  /*1810*/  @P4 IMAD.IADD R0, R21, 0x1, R23 ;  /* 0x0000000115004824 */ /* 0x000fe400078e0217 */
[----:B------:R-:W-:Y:S01]  /*1820*/  @P4 IMAD.MOV.U32 R2, RZ, RZ, R20 ;  /* 0x000000ffff024224 */ /* 0x000fe200078e0014 */
[----:B-----5:R-:W-:Y:S01]  /*1830*/  @P5 SHF.L.U32 R19, R19, R18, RZ ;  /* 0x0000001213135219 */ /* 0x020fe200000006ff */
[----:B------:R-:W-:Y:S01]  /*1840*/  @P6 IMAD.MOV.U32 R23, RZ, RZ, 0x1 ;  /* 0x00000001ff176424 */ /* 0x000fe200078e00ff */
[----:B------:R-:W-:Y:S02]  /*1850*/  IADD3 R18, PT, PT, R12, 0x9, RZ ;  /* 0x000000090c127810 */ /* 0x000fe40007ffe0ff */
[----:B------:R-:W-:Y:S01]  /*1860*/  @P5 SHF.R.S32.HI R21, RZ, 0x1f, R19 ;  /* 0x0000001fff155819 */ /* 0x000fe20000011413 */
[-C--:B------:R-:W-:Y:S01]  /*1870*/  @P5 IMAD R20, R0, R19.reuse, RZ ;  /* 0x0000001300145224 */ /* 0x080fe200078e02ff */
[----:B------:R-:W-:Y:S01]  /*1880*/  ISETP.NE.AND P4, PT, R18, UR7, PT ;  /* 0x0000000712007c0c */ /* 0x000fe2000bf85270 */
[----:B------:R-:W-:-:S04]  /*1890*/  @P5 IMAD.WIDE.U32 R18, R2, R19, RZ ;  /* 0x0000001302125225 */ /* 0x000fc800078e00ff */
[----:B------:R-:W-:Y:S02]  /*18a0*/  @P5 IMAD R21, R21, R2, R20 ;  /* 0x0000000215155224 */ /* 0x000fe400078e0214 */
[----:B------:R-:W-:Y:S02]  /*18b0*/  VIADD R20, R12, 0xa ;  /* 0x0000000a0c147836 */ /* 0x000fe40000000000 */
[----:B------:R-:W-:Y:S01]  /*18c0*/  @P5 IMAD.MOV.U32 R2, RZ, RZ, R18 ;  /* 0x000000ffff025224 */ /* 0x000fe200078e0012 */
[----:B------:R-:W-:Y:S02]  /*18d0*/  @P5 IADD3 R0, PT, PT, R19, R21, RZ ;  /* 0x0000001513005210 */ /* 0x000fe40007ffe0ff */
[----:B------:R-:W-:Y:S02]  /*18e0*/  @P6 SHF.L.U32 R19, R23, R16, RZ ;  /* 0x0000001017136219 */ /* 0x000fe400000006ff */
[----:B------:R-:W4:Y:S01]  /*18f0*/  @P4 LDG.E R16, desc[UR10][R10.64+0x24] ;  /* 0x0000240a0a104981 */ /* 0x000f22000c1e1900 */
[----:B------:R-:W-:-:S02]  /*1900*/  ISETP.NE.AND P5, PT, R20, UR7, PT ;  /* 0x0000000714007c0c */ /* 0x000fc4000bfa5270 */
[----:B------:R-:W-:Y:S01]  /*1910*/  @P6 SHF.R.S32.HI R21, RZ, 0x1f, R19 ;  /* 0x0000001fff156819 */ /* 0x000fe20000011413 */
[----:B------:R-:W-:Y:S01]  /*1920*/  @P6 IMAD R18, R0, R19, RZ ;  /* 0x0000001300126224 */ /* 0x000fe200078e02ff */
[----:B------:R-:W-:-:S03]  /*1930*/  @P0 MOV R20, 0x1 ;  /* 0x0000000100140802 */ /* 0x000fc60000000f00 */
[----:B------:R-:W-:Y:S02]  /*1940*/  @P6 IMAD R21, R21, R2, R18 ;  /* 0x0000000215156224 */ /* 0x000fe400078e0212 */
[----:B------:R-:W-:-:S04]  /*1950*/  @P6 IMAD.WIDE.U32 R18, R2, R19, RZ ;  /* 0x0000001302126225 */ /* 0x000fc800078e00ff */
[----:B------:R-:W-:Y:S01]  /*1960*/  @P6 IMAD.IADD R0, R19, 0x1, R21 ;  /* 0x0000000113006824 */ /* 0x000fe200078e0215 */
[----:B------:R-:W-:Y:S01]  /*1970*/  @P0 SHF.L.U32 R19, R20, R17, RZ ;  /* 0x0000001114130219 */ /* 0x000fe200000006ff */
[----:B------:R-:W-:Y:S01]  /*1980*/  @P6 IMAD.MOV.U32 R2, RZ, RZ, R18 ;  /* 0x000000ffff026224 */ /* 0x000fe200078e0012 */
[----:B------:R-:W-:Y:S01]  /*1990*/  IADD3 R18, PT, PT, R12, 0xb, RZ ;  /* 0x0000000b0c127810 */ /* 0x000fe20007ffe0ff */
[----:B------:R-:W5:Y:S01]  /*19a0*/  @P5 LDG.E R17, desc[UR10][R10.64+0x28] ;  /* 0x0000280a0a115981 */ /* 0x000f62000c1e1900 */
[----:B------:R-:W-:Y:S01]  /*19b0*/  @P0 SHF.R.S32.HI R21, RZ, 0x1f, R19 ;  /* 0x0000001fff150819 */ /* 0x000fe20000011413 */
[-C--:B------:R-:W-:Y:S01]  /*19c0*/  @P0 IMAD R20, R0, R19.reuse, RZ ;  /* 0x0000001300140224 */ /* 0x080fe200078e02ff */
[----:B------:R-:W-:Y:S01]  /*19d0*/  ISETP.NE.AND P6, PT, R18, UR7, PT ;  /* 0x0000000712007c0c */ /* 0x000fe2000bfc5270 */
[----:B------:R-:W-:-:S04]  /*19e0*/  @P0 IMAD.WIDE.U32 R18, R2, R19, RZ ;  /* 0x0000001302120225 */ /* 0x000fc800078e00ff */
[----:B------:R-:W-:Y:S01]  /*19f0*/  @P0 IMAD R21, R21, R2, R20 ;  /* 0x0000000215150224 */ /* 0x000fe200078e0214 */
[----:B------:R-:W-:Y:S01]  /*1a00*/  @P0 MOV R2, R18 ;  /* 0x0000001200020202 */ /* 0x000fe20000000f00 */
[----:B------:R-:W-:Y:S02]  /*1a10*/  @P1 IMAD.MOV.U32 R20, RZ, RZ, 0x1 ;  /* 0x00000001ff141424 */ /* 0x000fe400078e00ff */
[----:B------:R-:W-:Y:S02]  /*1a20*/  @P0 IMAD.IADD R0, R19, 0x1, R21 ;  /* 0x0000000113000824 */ /* 0x000fe400078e0215 */
[----:B------:R-:W-:-:S05]  /*1a30*/  VIADD R18, R12, 0xc ;  /* 0x0000000c0c127836 */ /* 0x000fca0000000000 */
[----:B------:R-:W-:Y:S01]  /*1a40*/  ISETP.NE.AND P0, PT, R18, UR7, PT ;  /* 0x0000000712007c0c */ /* 0x000fe2000bf05270 */
[----:B------:R-:W-:Y:S01]  /*1a50*/  @P2 IMAD.MOV.U32 R22, RZ, RZ, 0x1 ;  /* 0x00000001ff162424 */ /* 0x000fe200078e00ff */
[----:B------:R-:W-:Y:S02]  /*1a60*/  @P3 MOV R23, 0x1 ;  /* 0x0000000100173802 */ /* 0x000fe40000000f00 */
[----:B--2---:R-:W-:Y:S02]  /*1a70*/  @P1 SHF.L.U32 R19, R20, R13, RZ ;  /* 0x0000000d14131219 */ /* 0x004fe400000006ff */
[----:B------:R-:W2:Y:S02]  /*1a80*/  @P6 LDG.E R13, desc[UR10][R10.64+0x2c] ;  /* 0x00002c0a0a0d6981 */ /* 0x000ea4000c1e1900 */
[----:B------:R-:W-:Y:S01]  /*1a90*/  @P1 SHF.R.S32.HI R21, RZ, 0x1f, R19 ;  /* 0x0000001fff151819 */ /* 0x000fe20000011413 */
[-C--:B------:R-:W-:Y:S02]  /*1aa0*/  @P1 IMAD R20, R0, R19.reuse, RZ ;  /* 0x0000001300141224 */ /* 0x080fe400078e02ff */
[----:B------:R-:W-:-:S04]  /*1ab0*/  @P1 IMAD.WIDE.U32 R18, R2, R19, RZ ;  /* 0x0000001302121225 */ /* 0x000fc800078e00ff */
[----:B------:R-:W-:Y:S02]  /*1ac0*/  @P1 IMAD R21, R21, R2, R20 ;  /* 0x0000000215151224 */ /* 0x000fe400078e0214 */
[----:B------:R-:W-:Y:S02]  /*1ad0*/  VIADD R20, R12, 0xd ;  /* 0x0000000d0c147836 */ /* 0x000fe40000000000 */
[----:B------:R-:W-:Y:S01]  /*1ae0*/  @P1 IMAD.MOV.U32 R2, RZ, RZ, R18 ;  /* 0x000000ffff021224 */ /* 0x000fe200078e0012 */
[----:B------:R-:W-:Y:S02]  /*1af0*/  @P1 IADD3 R0, PT, PT, R19, R21, RZ ;  /* 0x0000001513001210 */ /* 0x000fe40007ffe0ff */
[----:B---3--:R-:W-:Y:S02]  /*1b00*/  @P2 SHF.L.U32 R19, R22, R15, RZ ;  /* 0x0000000f16132219 */ /* 0x008fe400000006ff */
[----:B------:R-:W3:Y:S01]  /*1b10*/  @P0 LDG.E R15, desc[UR10][R10.64+0x30] ;  /* 0x0000300a0a0f0981 */ /* 0x000ee2000c1e1900 */
[----:B------:R-:W-:-:S02]  /*1b20*/  ISETP.NE.AND P1, PT, R20, UR7, PT ;  /* 0x0000000714007c0c */ /* 0x000fc4000bf25270 */
[----:B------:R-:W-:Y:S01]  /*1b30*/  @P2 SHF.R.S32.HI R21, RZ, 0x1f, R19 ;  /* 0x0000001fff152819 */ /* 0x000fe20000011413 */
[----:B------:R-:W-:-:S04]  /*1b40*/  @P2 IMAD R18, R0, R19, RZ ;  /* 0x0000001300122224 */ /* 0x000fc800078e02ff */
[----:B------:R-:W-:Y:S02]  /*1b50*/  @P2 IMAD R21, R21, R2, R18 ;  /* 0x0000000215152224 */ /* 0x000fe400078e0212 */
[----:B------:R-:W-:-:S04]  /*1b60*/  @P2 IMAD.WIDE.U32 R18, R2, R19, RZ ;  /* 0x0000001302122225 */ /* 0x000fc800078e00ff */
[----:B------:R-:W-:Y:S01]  /*1b70*/  @P2 IMAD.IADD R0, R19, 0x1, R21 ;  /* 0x0000000113002824 */ /* 0x000fe200078e0215 */
[----:B------:R-:W-:Y:S01]  /*1b80*/  @P3 SHF.L.U32 R21, R23, R14, RZ ;  /* 0x0000000e17153219 */ /* 0x000fe200000006ff */
[----:B------:R-:W-:Y:S01]  /*1b90*/  VIADD R19, R12, 0xe ;  /* 0x0000000e0c137836 */ /* 0x000fe20000000000 */
[----:B------:R-:W3:Y:S01]  /*1ba0*/  @P1 LDG.E R14, desc[UR10][R10.64+0x34] ;  /* 0x0000340a0a0e1981 */ /* 0x000ee2000c1e1900 */
[----:B------:R-:W-:Y:S02]  /*1bb0*/  @P2 MOV R2, R18 ;  /* 0x0000001200022202 */ /* 0x000fe40000000f00 */
[-C--:B------:R-:W-:Y:S01]  /*1bc0*/  @P3 IMAD R18, R0, R21.reuse, RZ ;  /* 0x0000001500123224 */ /* 0x080fe200078e02ff */
[----:B------:R-:W-:Y:S02]  /*1bd0*/  ISETP.NE.AND P2, PT, R19, UR7, PT ;  /* 0x0000000713007c0c */ /* 0x000fe4000bf45270 */
[----:B------:R-:W-:Y:S01]  /*1be0*/  @P3 SHF.R.S32.HI R19, RZ, 0x1f, R21 ;  /* 0x0000001fff133819 */ /* 0x000fe20000011415 */
[----:B------:R-:W-:-:S04]  /*1bf0*/  @P3 IMAD.WIDE.U32 R20, R2, R21, RZ ;  /* 0x0000001502143225 */ /* 0x000fc800078e00ff */
[----:B------:R-:W-:Y:S02]  /*1c00*/  @P3 IMAD R23, R19, R2, R18 ;  /* 0x0000000213173224 */ /* 0x000fe400078e0212 */
[----:B------:R-:W-:Y:S01]  /*1c10*/  VIADD R19, R12, 0xf ;  /* 0x0000000f0c137836 */ /* 0x000fe20000000000 */
[----:B------:R-:W-:Y:S01]  /*1c20*/  @P3 MOV R2, R20 ;  /* 0x0000001400023202 */ /* 0x000fe20000000f00 */
[----:B------:R-:W-:Y:S02]  /*1c30*/  @P3 IMAD.IADD R0, R21, 0x1, R23 ;  /* 0x0000000115003824 */ /* 0x000fe400078e0217 */
[----:B------:R-:W3:Y:S01]  /*1c40*/  @P2 LDG.E R18, desc[UR10][R10.64+0x38] ;  /* 0x0000380a0a122981 */ /* 0x000ee2000c1e1900 */
[----:B------:R-:W-:-:S13]  /*1c50*/  ISETP.NE.AND P3, PT, R19, UR7, PT ;  /* 0x0000000713007c0c */ /* 0x000fda000bf65270 */
[----:B------:R0:W3:Y:S01]  /*1c60*/  @P3 LDG.E R19, desc[UR10][R10.64+0x3c] ;  /* 0x00003c0a0a133981 */ /* 0x0000e2000c1e1900 */
[----:B------:R-:W-:Y:S02]  /*1c70*/  @P4 IMAD.MOV.U32 R21, RZ, RZ, 0x1 ;  /* 0x00000001ff154424 */ /* 0x000fe400078e00ff */
[----:B------:R-:W-:-:S03]  /*1c80*/  VIADD R12, R12, 0x10 ;  /* 0x000000100c0c7836 */ /* 0x000fc60000000000 */
[----:B----4-:R-:W-:-:S04]  /*1c90*/  @P4 SHF.L.U32 R21, R21, R16, RZ ;  /* 0x0000001015154219 */ /* 0x010fc800000006ff */
[----:B------:R-:W-:Y:S01]  /*1ca0*/  @P4 SHF.R.S32.HI R23, RZ, 0x1f, R21 ;  /* 0x0000001fff174819 */ /* 0x000fe20000011415 */
[-C--:B------:R-:W-:Y:S02]  /*1cb0*/  @P4 IMAD R16, R0, R21.reuse, RZ ;  /* 0x0000001500104224 */ /* 0x080fe400078e02ff */
[----:B------:R-:W-:-:S04]  /*1cc0*/  @P4 IMAD.WIDE.U32 R20, R2, R21, RZ ;  /* 0x0000001502144225 */ /* 0x000fc800078e00ff */
[----:B------:R-:W-:Y:S02]  /*1cd0*/  @P4 IMAD R23, R23, R2, R16 ;  /* 0x0000000217174224 */ /* 0x000fe400078e0210 */
[----:B------:R-:W-:Y:S02]  /*1ce0*/  @P5 IMAD.MOV.U32 R16, RZ, RZ, 0x1 ;  /* 0x00000001ff105424 */ /* 0x000fe400078e00ff */
[----:B------:R-:W-:Y:S01]  /*1cf0*/  @P4 IMAD.MOV.U32 R2, RZ, RZ, R20 ;  /* 0x000000ffff024224 */ /* 0x000fe200078e0014 */
[----:B------:R-:W-:Y:S02]  /*1d00*/  @P4 IADD3 R0, PT, PT, R21, R23, RZ ;  /* 0x0000001715004210 */ /* 0x000fe40007ffe0ff */
[----:B-----5:R-:W-:Y:S01]  /*1d10*/  @P5 SHF.L.U32 R17, R16, R17, RZ ;  /* 0x0000001110115219 */ /* 0x020fe200000006ff */
[----:B------:R-:W-:-:S03]  /*1d20*/  @P6 IMAD.MOV.U32 R16, RZ, RZ, 0x1 ;  /* 0x00000001ff106424 */ /* 0x000fc600078e00ff */
[----:B0-----:R-:W-:Y:S01]  /*1d30*/  @P5 SHF.R.S32.HI R11, RZ, 0x1f, R17 ;  /* 0x0000001fff0b5819 */ /* 0x001fe20000011411 */
[----:B------:R-:W-:-:S04]  /*1d40*/  @P5 IMAD R10, R0, R17, RZ ;  /* 0x00000011000a5224 */ /* 0x000fc800078e02ff */
[----:B------:R-:W-:Y:S02]  /*1d50*/  @P5 IMAD R21, R11, R2, R10 ;  /* 0x000000020b155224 */ /* 0x000fe400078e020a */
[----:B------:R-:W-:-:S04]  /*1d60*/  @P5 IMAD.WIDE.U32 R10, R2, R17, RZ ;  /* 0x00000011020a5225 */ /* 0x000fc800078e00ff */
[----:B------:R-:W-:Y:S01]  /*1d70*/  @P5 IMAD.MOV.U32 R2, RZ, RZ, R10 ;  /* 0x000000ffff025224 */ /* 0x000fe200078e000a */
[----:B------:R-:W-:Y:S02]  /*1d80*/  @P5 IADD3 R0, PT, PT, R11, R21, RZ ;  /* 0x000000150b005210 */ /* 0x000fe40007ffe0ff */
[----:B--2---:R-:W-:Y:S01]  /*1d90*/  @P6 SHF.L.U32 R13, R16, R13, RZ ;  /* 0x0000000d100d6219 */ /* 0x004fe200000006ff */
[----:B------:R-:W-:-:S03]  /*1da0*/  @P0 IMAD.MOV.U32 R16, RZ, RZ, 0x1 ;  /* 0x00000001ff100424 */ /* 0x000fc600078e00ff */
[----:B------:R-:W-:Y:S01]  /*1db0*/  @P6 SHF.R.S32.HI R11, RZ, 0x1f, R13 ;  /* 0x0000001fff0b6819 */ /* 0x000fe2000001140d */
[----:B------:R-:W-:-:S04]  /*1dc0*/  @P6 IMAD R10, R0, R13, RZ ;  /* 0x0000000d000a6224 */ /* 0x000fc800078e02ff */
[----:B------:R-:W-:Y:S02]  /*1dd0*/  @P6 IMAD R17, R11, R2, R10 ;  /* 0x000000020b116224 */ /* 0x000fe400078e020a */
[----:B------:R-:W-:-:S04]  /*1de0*/  @P6 IMAD.WIDE.U32 R10, R2, R13, RZ ;  /* 0x0000000d020a6225 */ /* 0x000fc800078e00ff */
[----:B------:R-:W-:Y:S01]  /*1df0*/  @P6 IMAD.MOV.U32 R2, RZ, RZ, R10 ;  /* 0x000000ffff026224 */ /* 0x000fe200078e000a */
[----:B------:R-:W-:Y:S02]  /*1e00*/  @P6 IADD3 R0, PT, PT, R11, R17, RZ ;  /* 0x000000110b006210 */ /* 0x000fe40007ffe0ff */
[----:B---3--:R-:W-:-:S04]  /*1e10*/  @P0 SHF.L.U32 R15, R16, R15, RZ ;  /* 0x0000000f100f0219 */ /* 0x008fc800000006ff */
[----:B------:R-:W-:Y:S01]  /*1e20*/  @P0 SHF.R.S32.HI R11, RZ, 0x1f, R15 ;  /* 0x0000001fff0b0819 */ /* 0x000fe2000001140f */
[----:B------:R-:W-:-:S04]  /*1e30*/  @P0 IMAD R10, R0, R15, RZ ;  /* 0x0000000f000a0224 */ /* 0x000fc800078e02ff */
[----:B------:R-:W-:Y:S02]  /*1e40*/  @P0 IMAD R13, R11, R2, R10 ;  /* 0x000000020b0d0224 */ /* 0x000fe400078e020a */
[----:B------:R-:W-:-:S04]  /*1e50*/  @P0 IMAD.WIDE.U32 R10, R2, R15, RZ ;  /* 0x0000000f020a0225 */ /* 0x000fc800078e00ff */
[----:B------:R-:W-:Y:S01]  /*1e60*/  @P1 IMAD.MOV.U32 R15, RZ, RZ, 0x1 ;  /* 0x00000001ff0f1424 */ /* 0x000fe200078e00ff */
[----:B------:R-:W-:Y:S01]  /*1e70*/  @P0 IADD3 R0, PT, PT, R11, R13, RZ ;  /* 0x0000000d0b000210 */ /* 0x000fe20007ffe0ff */
[----:B------:R-:W-:Y:S01]  /*1e80*/  @P0 IMAD.MOV.U32 R2, RZ, RZ, R10 ;  /* 0x000000ffff020224 */ /* 0x000fe200078e000a */
[----:B------:R-:W-:Y:S02]  /*1e90*/  ISETP.NE.AND P0, PT, R12, R7, PT ;  /* 0x000000070c00720c */ /* 0x000fe40003f05270 */
[----:B------:R-:W-:Y:S01]  /*1ea0*/  @P1 SHF.L.U32 R11, R15, R14, RZ ;  /* 0x0000000e0f0b1219 */ /* 0x000fe200000006ff */
[----:B------:R-:W-:-:S03]  /*1eb0*/  @P3 IMAD.MOV.U32 R14, RZ, RZ, 0x1 ;  /* 0x00000001ff0e3424 */ /* 0x000fc600078e00ff */
[----:B------:R-:W-:Y:S01]  /*1ec0*/  @P1 SHF.R.S32.HI R13, RZ, 0x1f, R11 ;  /* 0x0000001fff0d1819 */ /* 0x000fe2000001140b */
[----:B------:R-:W-:-:S04]  /*1ed0*/  @P1 IMAD R10, R0, R11, RZ ;  /* 0x0000000b000a1224 */ /* 0x000fc800078e02ff */
[----:B------:R-:W-:Y:S02]  /*1ee0*/  @P1 IMAD R15, R13, R2, R10 ;  /* 0x000000020d0f1224 */ /* 0x000fe400078e020a */
[----:B------:R-:W-:Y:S02]  /*1ef0*/  @P2 IMAD.MOV.U32 R13, RZ, RZ, 0x1 ;  /* 0x00000001ff0d2424 */ /* 0x000fe400078e00ff */
[----:B------:R-:W-:-:S03]  /*1f00*/  @P1 IMAD.WIDE.U32 R10, R2, R11, RZ ;  /* 0x0000000b020a1225 */ /* 0x000fc600078e00ff */
[----:B------:R-:W-:Y:S01]  /*1f10*/  @P2 SHF.L.U32 R13, R13, R18, RZ ;  /* 0x000000120d0d2219 */ /* 0x000fe200000006ff */
[----:B------:R-:W-:Y:S01]  /*1f20*/  @P1 IMAD.MOV.U32 R2, RZ, RZ, R10 ;  /* 0x000000ffff021224 */ /* 0x000fe200078e000a */
[----:B------:R-:W-:Y:S02]  /*1f30*/  @P1 IADD3 R0, PT, PT, R11, R15, RZ ;  /* 0x0000000f0b001210 */ /* 0x000fe40007ffe0ff */
[----:B------:R-:W-:-:S03]  /*1f40*/  @P2 SHF.R.S32.HI R11, RZ, 0x1f, R13 ;  /* 0x0000001fff0b2819 */ /* 0x000fc6000001140d */
[----:B------:R-:W-:-:S04]  /*1f50*/  @P2 IMAD R10, R0, R13, RZ ;  /* 0x0000000d000a2224 */ /* 0x000fc800078e02ff */
[----:B------:R-:W-:Y:S01]  /*1f60*/  @P2 IMAD R15, R11, R2, R10 ;  /* 0x000000020b0f2224 */ /* 0x000fe200078e020a */
[----:B------:R-:W-:Y:S01]  /*1f70*/  @P3 SHF.L.U32 R19, R14, R19, RZ ;  /* 0x000000130e133219 */ /* 0x000fe200000006ff */
[----:B------:R-:W-:-:S03]  /*1f80*/  @P2 IMAD.WIDE.U32 R10, R2, R13, RZ ;  /* 0x0000000d020a2225 */ /* 0x000fc600078e00ff */
[----:B------:R-:W-:Y:S01]  /*1f90*/  @P3 SHF.R.S32.HI R13, RZ, 0x1f, R19 ;  /* 0x0000001fff0d3819 */ /* 0x000fe20000011413 */
[----:B------:R-:W-:Y:S01]  /*1fa0*/  @P2 IMAD.MOV.U32 R2, RZ, RZ, R10 ;  /* 0x000000ffff022224 */ /* 0x000fe200078e000a */
[----:B------:R-:W-:-:S03]  /*1fb0*/  @P2 IADD3 R0, PT, PT, R11, R15, RZ ;  /* 0x0000000f0b002210 */ /* 0x000fc60007ffe0ff */
[----:B------:R-:W-:-:S04]  /*1fc0*/  @P3 IMAD.WIDE.U32 R10, R2, R19, RZ ;  /* 0x00000013020a3225 */ /* 0x000fc800078e00ff */
[----:B------:R-:W-:-:S04]  /*1fd0*/  @P3 IMAD R14, R0, R19, RZ ;  /* 0x00000013000e3224 */ /* 0x000fc800078e02ff */
[----:B------:R-:W-:Y:S02]  /*1fe0*/  @P3 IMAD R13, R13, R2, R14 ;  /* 0x000000020d0d3224 */ /* 0x000fe400078e020e */
[----:B------:R-:W-:-:S03]  /*1ff0*/  @P3 IMAD.MOV.U32 R2, RZ, RZ, R10 ;  /* 0x000000ffff023224 */ /* 0x000fc600078e000a */
[----:B------:R-:W-:Y:S01]  /*2000*/  @P3 IADD3 R0, PT, PT, R11, R13, RZ ;  /* 0x0000000d0b003210 */ /* 0x000fe20007ffe0ff */
[----:B------:R-:W-:Y:S06]  /*2010*/  @P0 BRA `(.L_x_31) ;  /* 0xfffffff400340947 */ /* 0x000fec000383ffff */
.L_x_30:
[----:B------:R-:W-:Y:S05]  /*2020*/  BRA.U !UP1, `(.L_x_29) ;  /* 0x0000000909947547 */ /* 0x000fea000b800000 */
[----:B------:R-:W0:Y:S01]  /*2030*/  LDCU UR5, c[0x0][0x3b8] ;  /* 0x00007700ff0577ac */ /* 0x000e220008000800 */
[----:B------:R-:W-:Y:S02]  /*2040*/  UISETP.GE.U32.AND UP0, UPT, UR9, 0x8, UPT ;  /* 0x000000080900788c */ /* 0x000fe4000bf06070 */
[----:B0-----:R-:W-:-:S04]  /*2050*/  ULOP3.LUT UR4, UR5, 0x7, URZ, 0xc0, !UPT ;  /* 0x0000000705047892 */ /* 0x001fc8000f8ec0ff */
[----:B------:R-:W-:-:S03]  /*2060*/  UISETP.NE.AND UP1, UPT, UR4, URZ, UPT ;  /* 0x000000ff0400728c */ /* 0x000fc6000bf25270 */
[----:B------:R-:W-:Y:S08]  /*2070*/  BRA.U !UP0, `(.L_x_32) ;  /* 0x0000000508687547 */ /* 0x000ff0000b800000 */
[----:B------:R-:W0:Y:S01]  /*2080*/  LDC.64 R8, c[0x0][0x3c0] ;  /* 0x0000f000ff087b82 */ /* 0x000e220000000a00 */
[C---:B------:R-:W-:Y:S01]  /*2090*/  ISETP.NE.AND P6, PT, R7.reuse, UR7, PT ;  /* 0x0000000707007c0c */ /* 0x040fe2000bfc5270 */
[----:B0-----:R-:W-:-:S12]  /*20a0*/  IMAD.WIDE.U32 R8, R7, 0x4, R8 ;  /* 0x0000000407087825 */ /* 0x001fd800078e0008 */
[----:B------:R-:W2:Y:S01]  /*20b0*/  @P6 LDG.E R10, desc[UR10][R8.64] ;  /* 0x0000000a080a6981 */ /* 0x000ea2000c1e1900 */
[----:B------:R-:W-:-:S05]  /*20c0*/  VIADD R11, R7, 0x1 ;  /* 0x00000001070b7836 */ /* 0x000fca0000000000 */
[----:B------:R-:W-:Y:S02]  /*20d0*/  ISETP.NE.AND P5, PT, R11, UR7, PT ;  /* 0x000000070b007c0c */ /* 0x000fe4000bfa5270 */
[----:B------:R-:W-:-:S04]  /*20e0*/  IADD3 R11, PT, PT, R7, 0x2, RZ ;  /* 0x00000002070b7810 */ /* 0x000fc80007ffe0ff */
[----:B------:R-:W-:-:S07]  /*20f0*/  ISETP.NE.AND P4, PT, R11, UR7, PT ;  /* 0x000000070b007c0c */ /* 0x000fce000bf85270 */
[----:B------:R-:W3:Y:S01]  /*2100*/  @P5 LDG.E R15, desc[UR10][R8.64+0x4] ;  /* 0x0000040a080f5981 */ /* 0x000ee2000c1e1900 */
[----:B------:R-:W-:-:S05]  /*2110*/  VIADD R11, R7, 0x3 ;  /* 0x00000003070b7836 */ /* 0x000fca0000000000 */
[----:B------:R-:W4:Y:S01]  /*2120*/  @P4 LDG.E R18, desc[UR10][R8.64+0x8] ;  /* 0x0000080a08124981 */ /* 0x000f22000c1e1900 */
[----:B------:R-:W-:Y:S01]  /*2130*/  ISETP.NE.AND P3, PT, R11, UR7, PT ;  /* 0x000000070b007c0c */ /* 0x000fe2000bf65270 */
[----:B------:R-:W-:-:S05]  /*2140*/  VIADD R11, R7, 0x4 ;  /* 0x00000004070b7836 */ /* 0x000fca0000000000 */
[----:B------:R-:W-:-:S07]  /*2150*/  ISETP.NE.AND P2, PT, R11, UR7, PT ;  /* 0x000000070b007c0c */ /* 0x000fce000bf45270 */
[----:B------:R-:W5:Y:S01]  /*2160*/  @P3 LDG.E R14, desc[UR10][R8.64+0xc] ;  /* 0x00000c0a080e3981 */ /* 0x000f62000c1e1900 */
[----:B------:R-:W-:-:S05]  /*2170*/  IADD3 R11, PT, PT, R7, 0x5, RZ ;  /* 0x00000005070b7810 */ /* 0x000fca0007ffe0ff */
[----:B------:R-:W5:Y:S01]  /*2180*/  @P2 LDG.E R13, desc[UR10][R8.64+0x10] ;  /* 0x0000100a080d2981 */ /* 0x000f62000c1e1900 */
[----:B------:R-:W-:Y:S01]  /*2190*/  ISETP.NE.AND P1, PT, R11, UR7, PT ;  /* 0x000000070b007c0c */ /* 0x000fe2000bf25270 */
[----:B------:R-:W-:Y:S02]  /*21a0*/  @P6 IMAD.MOV.U32 R17, RZ, RZ, 0x1 ;  /* 0x00000001ff116424 */ /* 0x000fe400078e00ff */
[----:B------:R-:W-:-:S05]  /*21b0*/  VIADD R11, R7, 0x6 ;  /* 0x00000006070b7836 */ /* 0x000fca0000000000 */
[----:B------:R-:W-:Y:S02]  /*21c0*/  ISETP.NE.AND P0, PT, R11, UR7, PT ;  /* 0x000000070b007c0c */ /* 0x000fe4000bf05270 */
[----:B--2---:R-:W-:-:S03]  /*21d0*/  @P6 SHF.L.U32 R17, R17, R10, RZ ;  /* 0x0000000a11116219 */ /* 0x004fc600000006ff */
[----:B------:R-:W2:Y:S01]  /*21e0*/  @P1 LDG.E R10, desc[UR10][R8.64+0x14] ;  /* 0x0000140a080a1981 */ /* 0x000ea2000c1e1900 */
[----:B------:R-:W-:Y:S01]  /*21f0*/  @P6 SHF.R.S32.HI R11, RZ, 0x1f, R17 ;  /* 0x0000001fff0b6819 */ /* 0x000fe20000011411 */
[-C--:B------:R-:W-:Y:S02]  /*2200*/  @P6 IMAD R12, R0, R17.reuse, RZ ;  /* 0x00000011000c6224 */ /* 0x080fe400078e02ff */
[----:B------:R-:W-:-:S04]  /*2210*/  @P6 IMAD.WIDE.U32 R16, R2, R17, RZ ;  /* 0x0000001102106225 */ /* 0x000fc800078e00ff */
[----:B------:R-:W-:Y:S01]  /*2220*/  @P6 IMAD R11, R11, R2, R12 ;  /* 0x000000020b0b6224 */ /* 0x000fe200078e020c */
[----:B------:R-:W-:Y:S01]  /*2230*/  IADD3 R12, PT, PT, R7, 0x7, RZ ;  /* 0x00000007070c7810 */ /* 0x000fe20007ffe0ff */
[----:B------:R-:W-:Y:S02]  /*2240*/  @P6 IMAD.MOV.U32 R2, RZ, RZ, R16 ;  /* 0x000000ffff026224 */ /* 0x000fe400078e0010 */
[----:B------:R-:W-:Y:S01]  /*2250*/  @P6 IMAD.IADD R0, R17, 0x1, R11 ;  /* 0x0000000111006824 */ /* 0x000fe200078e020b */
[----:B------:R-:W-:Y:S01]  /*2260*/  ISETP.NE.AND P6, PT, R12, UR7, PT ;  /* 0x000000070c007c0c */ /* 0x000fe2000bfc5270 */
[----:B------:R-:W2:-:S12]  /*2270*/  @P0 LDG.E R11, desc[UR10][R8.64+0x18] ;  /* 0x0000180a080b0981 */ /* 0x000e98000c1e1900 */
[----:B------:R0:W2:Y:S01]  /*2280*/  @P6 LDG.E R12, desc[UR10][R8.64+0x1c] ;  /* 0x00001c0a080c6981 */ /* 0x0000a2000c1e1900 */
[----:B------:R-:W-:Y:S01]  /*2290*/  @P5 MOV R16, 0x1 ;  /* 0x0000000100105802 */ /* 0x000fe20000000f00 */
[----:B------:R-:W-:-:S03]  /*22a0*/  VIADD R7, R7, 0x8 ;  /* 0x0000000807077836 */ /* 0x000fc60000000000 */
[----:B---3--:R-:W-:-:S04]  /*22b0*/  @P5 SHF.L.U32 R15, R16, R15, RZ ;  /* 0x0000000f100f5219 */ /* 0x008fc800000006ff */
[----:B------:R-:W-:Y:S01]  /*22c0*/  @P5 SHF.R.S32.HI R17, RZ, 0x1f, R15 ;  /* 0x0000001fff115819 */ /* 0x000fe2000001140f */
[----:B------:R-:W-:-:S04]  /*22d0*/  @P5 IMAD R16, R0, R15, RZ ;  /* 0x0000000f00105224 */ /* 0x000fc800078e02ff */
[----:B------:R-:W-:Y:S02]  /*22e0*/  @P5 IMAD R19, R17, R2, R16 ;  /* 0x0000000211135224 */ /* 0x000fe400078e0210 */
[----:B------:R-:W-:-:S04]  /*22f0*/  @P5 IMAD.WIDE.U32 R16, R2, R15, RZ ;  /* 0x0000000f02105225 */ /* 0x000fc800078e00ff */
[----:B------:R-:W-:Y:S01]  /*2300*/  @P4 IMAD.MOV.U32 R15, RZ, RZ, 0x1 ;  /* 0x00000001ff0f4424 */ /* 0x000fe200078e00ff */
[----:B------:R-:W-:Y:S01]  /*2310*/  @P5 MOV R2, R16 ;  /* 0x0000001000025202 */ /* 0x000fe20000000f00 */
[----:B------:R-:W-:-:S03]  /*2320*/  @P5 IMAD.IADD R0, R17, 0x1, R19 ;  /* 0x0000000111005824 */ /* 0x000fc600078e0213 */
[----:B----4-:R-:W-:-:S04]  /*2330*/  @P4 SHF.L.U32 R15, R15, R18, RZ ;  /* 0x000000120f0f4219 */ /* 0x010fc800000006ff */
[----:B0-----:R-:W-:Y:S01]  /*2340*/  @P4 SHF.R.S32.HI R9, RZ, 0x1f, R15 ;  /* 0x0000001fff094819 */ /* 0x001fe2000001140f */
[----:B------:R-:W-:-:S04]  /*2350*/  @P4 IMAD R8, R0, R15, RZ ;  /* 0x0000000f00084224 */ /* 0x000fc800078e02ff */
[----:B------:R-:W-:Y:S02]  /*2360*/  @P4 IMAD R17, R9, R2, R8 ;  /* 0x0000000209114224 */ /* 0x000fe400078e0208 */
[----:B------:R-:W-:-:S04]  /*2370*/  @P4 IMAD.WIDE.U32 R8, R2, R15, RZ ;  /* 0x0000000f02084225 */ /* 0x000fc800078e00ff */
[----:B------:R-:W-:Y:S01]  /*2380*/  @P3 IMAD.MOV.U32 R15, RZ, RZ, 0x1 ;  /* 0x00000001ff0f3424 */ /* 0x000fe200078e00ff */
[----:B------:R-:W-:Y:S01]  /*2390*/  @P4 MOV R2, R8 ;  /* 0x0000000800024202 */ /* 0x000fe20000000f00 */
[----:B------:R-:W-:-:S03]  /*23a0*/  @P4 IMAD.IADD R0, R9, 0x1, R17 ;  /* 0x0000000109004824 */ /* 0x000fc600078e0211 */
[----:B-----5:R-:W-:Y:S01]  /*23b0*/  @P3 SHF.L.U32 R9, R15, R14, RZ ;  /* 0x0000000e0f093219 */ /* 0x020fe200000006ff */
[----:B------:R-:W-:-:S03]  /*23c0*/  @P2 IMAD.MOV.U32 R14, RZ, RZ, 0x1 ;  /* 0x00000001ff0e2424 */ /* 0x000fc600078e00ff */
[----:B------:R-:W-:Y:S01]  /*23d0*/  @P3 SHF.R.S32.HI R15, RZ, 0x1f, R9 ;  /* 0x0000001fff0f3819 */ /* 0x000fe20000011409 */
[----:B------:R-:W-:Y:S01]  /*23e0*/  @P3 IMAD R8, R0, R9, RZ ;  /* 0x0000000900083224 */ /* 0x000fe200078e02ff */
[----:B------:R-:W-:-:S03]  /*23f0*/  @P2 SHF.L.U32 R13, R14, R13, RZ ;  /* 0x0000000d0e0d2219 */ /* 0x000fc600000006ff */
[----:B------:R-:W-:Y:S02]  /*2400*/  @P3 IMAD R15, R15, R2, R8 ;  /* 0x000000020f0f3224 */ /* 0x000fe400078e0208 */
[----:B------:R-:W-:-:S04]  /*2410*/  @P3 IMAD.WIDE.U32 R8, R2, R9, RZ ;  /* 0x0000000902083225 */ /* 0x000fc800078e00ff */
[----:B------:R-:W-:Y:S01]  /*2420*/  @P3 IMAD.IADD R0, R9, 0x1, R15 ;  /* 0x0000000109003824 */ /* 0x000fe200078e020f */
[----:B------:R-:W-:Y:S02]  /*2430*/  @P3 MOV R2, R8 ;  /* 0x0000000800023202 */ /* 0x000fe40000000f00 */
[----:B------:R-:W-:Y:S01]  /*2440*/  @P2 SHF.R.S32.HI R9, RZ, 0x1f, R13 ;  /* 0x0000001fff092819 */ /* 0x000fe2000001140d */
[----:B------:R-:W-:-:S04]  /*2450*/  @P2 IMAD R8, R0, R13, RZ ;  /* 0x0000000d00082224 */ /* 0x000fc800078e02ff */
[----:B------:R-:W-:Y:S02]  /*2460*/  @P2 IMAD R15, R9, R2, R8 ;  /* 0x00000002090f2224 */ /* 0x000fe400078e0208 */
[----:B------:R-:W-:-:S04]  /*2470*/  @P2 IMAD.WIDE.U32 R8, R2, R13, RZ ;  /* 0x0000000d02082225 */ /* 0x000fc800078e00ff */
[----:B------:R-:W-:Y:S01]  /*2480*/  @P1 IMAD.MOV.U32 R13, RZ, RZ, 0x1 ;  /* 0x00000001ff0d1424 */ /* 0x000fe200078e00ff */
[----:B------:R-:W-:Y:S01]  /*2490*/  @P2 MOV R2, R8 ;  /* 0x0000000800022202 */ /* 0x000fe20000000f00 */
[----:B------:R-:W-:Y:S02]  /*24a0*/  @P2 IMAD.IADD R0, R9, 0x1, R15 ;  /* 0x0000000109002824 */ /* 0x000fe400078e020f */
[----:B------:R-:W-:Y:S01]  /*24b0*/  @P6 IMAD.MOV.U32 R15, RZ, RZ, 0x1 ;  /* 0x00000001ff0f6424 */ /* 0x000fe200078e00ff */
[----:B--2---:R-:W-:Y:S01]  /*24c0*/  @P1 SHF.L.U32 R9, R13, R10, RZ ;  /* 0x0000000a0d091219 */ /* 0x004fe200000006ff */
[----:B------:R-:W-:-:S03]  /*24d0*/  @P0 IMAD.MOV.U32 R10, RZ, RZ, 0x1 ;  /* 0x00000001ff0a0424 */ /* 0x000fc600078e00ff */
[----:B------:R-:W-:Y:S01]  /*24e0*/  @P1 SHF.R.S32.HI R13, RZ, 0x1f, R9 ;  /* 0x0000001fff0d1819 */ /* 0x000fe20000011409 */
[----:B------:R-:W-:-:S04]  /*24f0*/  @P1 IMAD R8, R0, R9, RZ ;  /* 0x0000000900081224 */ /* 0x000fc800078e02ff */
[----:B------:R-:W-:Y:S02]  /*2500*/  @P1 IMAD R13, R13, R2, R8 ;  /* 0x000000020d0d1224 */ /* 0x000fe400078e0208 */
[----:B------:R-:W-:Y:S01]  /*2510*/  @P1 IMAD.WIDE.U32 R8, R2, R9, RZ ;  /* 0x0000000902081225 */ /* 0x000fe200078e00ff */
[----:B------:R-:W-:-:S03]  /*2520*/  @P0 SHF.L.U32 R11, R10, R11, RZ ;  /* 0x0000000b0a0b0219 */ /* 0x000fc600000006ff */
[----:B------:R-:W-:Y:S01]  /*2530*/  @P1 IMAD.IADD R0, R9, 0x1, R13 ;  /* 0x0000000109001824 */ /* 0x000fe200078e020d */
[----:B------:R-:W-:Y:S02]  /*2540*/  @P1 MOV R2, R8 ;  /* 0x0000000800021202 */ /* 0x000fe40000000f00 */
        /* <DEDUP_REMOVED lines=8> */
[-C--:B------:R-:W-:Y:S02]  /*25d0*/  @P6 IMAD R10, R0, R11.reuse, RZ ;  /* 0x0000000b000a6224 */ /* 0x080fe400078e02ff */
[----:B------:R-:W-:-:S04]  /*25e0*/  @P6 IMAD.WIDE.U32 R8, R2, R11, RZ ;  /* 0x0000000b02086225 */ /* 0x000fc800078e00ff */
[----:B------:R-:W-:Y:S01]  /*25f0*/  @P6 IMAD R13, R13, R2, R10 ;  /* 0x000000020d0d6224 */ /* 0x000fe200078e020a */
[----:B------:R-:W-:-:S03]  /*2600*/  @P6 MOV R2, R8 ;  /* 0x0000000800026202 */ /* 0x000fc60000000f00 */
[----:B------:R-:W-:-:S07]  /*2610*/  @P6 IMAD.IADD R0, R9, 0x1, R13 ;  /* 0x0000000109006824 */ /* 0x000fce00078e020d */
.L_x_32:
[----:B------:R-:W-:Y:S05]  /*2620*/  BRA.U !UP1, `(.L_x_29) ;  /* 0x0000000509147547 */ /* 0x000fea000b800000 */
[----:B------:R-:W-:Y:S02]  /*2630*/  UISETP.GE.U32.AND UP0, UPT, UR4, 0x4, UPT ;  /* 0x000000040400788c */ /* 0x000fe4000bf06070 */
[----:B------:R-:W-:-:S04]  /*2640*/  ULOP3.LUT UR5, UR5, 0x3, URZ, 0xc0, !UPT ;  /* 0x0000000305057892 */ /* 0x000fc8000f8ec0ff */
[----:B------:R-:W-:-:S03]  /*2650*/  UISETP.NE.AND UP1, UPT, UR5, URZ, UPT ;  /* 0x000000ff0500728c */ /* 0x000fc6000bf25270 */
[----:B------:R-:W-:Y:S08]  /*2660*/  BRA.U !UP0, `(.L_x_33) ;  /* 0x0000000108b87547 */ /* 0x000ff0000b800000 */
[----:B------:R-:W0:Y:S01]  /*2670*/  LDC.64 R8, c[0x0][0x3c0] ;  /* 0x0000f000ff087b82 */ /* 0x000e220000000a00 */
[C---:B------:R-:W-:Y:S01]  /*2680*/  ISETP.NE.AND P0, PT, R7.reuse, UR7, PT ;  /* 0x0000000707007c0c */ /* 0x040fe2000bf05270 */
[----:B0-----:R-:W-:-:S04]  /*2690*/  IMAD.WIDE.U32 R10, R7, 0x4, R8 ;  /* 0x00000004070a7825 */ /* 0x001fc800078e0008 */
[----:B------:R-:W-:-:S08]  /*26a0*/  VIADD R9, R7, 0x1 ;  /* 0x0000000107097836 */ /* 0x000fd00000000000 */
[----:B------:R-:W2:Y:S01]  /*26b0*/  @P0 LDG.E R8, desc[UR10][R10.64] ;  /* 0x0000000a0a080981 */ /* 0x000ea2000c1e1900 */
[----:B------:R-:W-:Y:S01]  /*26c0*/  ISETP.NE.AND P1, PT, R9, UR7, PT ;  /* 0x0000000709007c0c */ /* 0x000fe2000bf25270 */
[----:B------:R-:W-:-:S05]  /*26d0*/  VIADD R9, R7, 0x2 ;  /* 0x0000000207097836 */ /* 0x000fca0000000000 */
[----:B------:R-:W-:-:S07]  /*26e0*/  ISETP.NE.AND P2, PT, R9, UR7, PT ;  /* 0x0000000709007c0c */ /* 0x000fce000bf45270 */
[----:B------:R-:W3:Y:S01]  /*26f0*/  @P1 LDG.E R12, desc[UR10][R10.64+0x4] ;  /* 0x0000040a0a0c1981 */ /* 0x000ee2000c1e1900 */
[----:B------:R-:W-:-:S05]  /*2700*/  IADD3 R9, PT, PT, R7, 0x3, RZ ;  /* 0x0000000307097810 */ /* 0x000fca0007ffe0ff */
[----:B------:R-:W4:Y:S01]  /*2710*/  @P2 LDG.E R13, desc[UR10][R10.64+0x8] ;  /* 0x0000080a0a0d2981 */ /* 0x000f22000c1e1900 */
[----:B------:R-:W-:-:S13]  /*2720*/  ISETP.NE.AND P3, PT, R9, UR7, PT ;  /* 0x0000000709007c0c */ /* 0x000fda000bf65270 */
[----:B------:R0:W5:Y:S01]  /*2730*/  @P3 LDG.E R14, desc[UR10][R10.64+0xc] ;  /* 0x00000c0a0a0e3981 */ /* 0x000162000c1e1900 */
[----:B------:R-:W-:Y:S02]  /*2740*/  @P0 IMAD.MOV.U32 R9, RZ, RZ, 0x1 ;  /* 0x00000001ff090424 */ /* 0x000fe400078e00ff */
[----:B------:R-:W-:Y:S02]  /*2750*/  @P1 IMAD.MOV.U32 R17, RZ, RZ, 0x1 ;  /* 0x00000001ff111424 */ /* 0x000fe400078e00ff */
[----:B------:R-:W-:Y:S02]  /*2760*/  VIADD R7, R7, 0x4 ;  /* 0x0000000407077836 */ /* 0x000fe40000000000 */
[----:B0-----:R-:W-:Y:S01]  /*2770*/  @P2 IMAD.MOV.U32 R10, RZ, RZ, 0x1 ;  /* 0x00000001ff0a2424 */ /* 0x001fe200078e00ff */
[----:B--2---:R-:W-:-:S04]  /*2780*/  @P0 SHF.L.U32 R9, R9, R8, RZ ;  /* 0x0000000809090219 */ /* 0x004fc800000006ff */
        /* <DEDUP_REMOVED lines=8> */
[----:B------:R-:W-:Y:S01]  /*2810*/  @P1 IMAD R8, R0, R9, RZ ;  /* 0x0000000900081224 */ /* 0x000fe200078e02ff */
[----:B----4-:R-:W-:-:S03]  /*2820*/  @P2 SHF.L.U32 R13, R10, R13, RZ ;  /* 0x0000000d0a0d2219 */ /* 0x010fc600000006ff */
[----:B------:R-:W-:Y:S02]  /*2830*/  @P1 IMAD R11, R11, R2, R8 ;  /* 0x000000020b0b1224 */ /* 0x000fe400078e0208 */
[----:B------:R-:W-:-:S04]  /*2840*/  @P1 IMAD.WIDE.U32 R8, R2, R9, RZ ;  /* 0x0000000902081225 */ /* 0x000fc800078e00ff */
[----:B------:R-:W-:Y:S01]  /*2850*/  @P1 IMAD.MOV.U32 R2, RZ, RZ, R8 ;  /* 0x000000ffff021224 */ /* 0x000fe200078e0008 */
[----:B------:R-:W-:Y:S01]  /*2860*/  @P1 IADD3 R0, PT, PT, R9, R11, RZ ;  /* 0x0000000b09001210 */ /* 0x000fe20007ffe0ff */
[----:B------:R-:W-:Y:S01]  /*2870*/  @P3 IMAD.MOV.U32 R11, RZ, RZ, 0x1 ;  /* 0x00000001ff0b3424 */ /* 0x000fe200078e00ff */
[----:B------:R-:W-:-:S03]  /*2880*/  @P2 SHF.R.S32.HI R9, RZ, 0x1f, R13 ;  /* 0x0000001fff092819 */ /* 0x000fc6000001140d */
[----:B------:R-:W-:Y:S01]  /*2890*/  @P2 IMAD R8, R0, R13, RZ ;  /* 0x0000000d00082224 */ /* 0x000fe200078e02ff */
[----:B-----5:R-:W-:-:S03]  /*28a0*/  @P3 SHF.L.U32 R11, R11, R14, RZ ;  /* 0x0000000e0b0b3219 */ /* 0x020fc600000006ff */
[----:B------:R-:W-:Y:S02]  /*28b0*/  @P2 IMAD R15, R9, R2, R8 ;  /* 0x00000002090f2224 */ /* 0x000fe400078e0208 */
[----:B------:R-:W-:Y:S01]  /*28c0*/  @P2 IMAD.WIDE.U32 R8, R2, R13, RZ ;  /* 0x0000000d02082225 */ /* 0x000fe200078e00ff */
[----:B------:R-:W-:-:S03]  /*28d0*/  @P3 SHF.R.S32.HI R13, RZ, 0x1f, R11 ;  /* 0x0000001fff0d3819 */ /* 0x000fc6000001140b */
[----:B------:R-:W-:Y:S01]  /*28e0*/  @P2 IMAD.MOV.U32 R2, RZ, RZ, R8 ;  /* 0x000000ffff022224 */ /* 0x000fe200078e0008 */
[----:B------:R-:W-:-:S03]  /*28f0*/  @P2 IADD3 R0, PT, PT, R9, R15, RZ ;  /* 0x0000000f09002210 */ /* 0x000fc60007ffe0ff */
[----:B------:R-:W-:-:S04]  /*2900*/  @P3 IMAD.WIDE.U32 R8, R2, R11, RZ ;  /* 0x0000000b02083225 */ /* 0x000fc800078e00ff */
[----:B------:R-:W-:-:S04]  /*2910*/  @P3 IMAD R10, R0, R11, RZ ;  /* 0x0000000b000a3224 */ /* 0x000fc800078e02ff */
[----:B------:R-:W-:Y:S02]  /*2920*/  @P3 IMAD R13, R13, R2, R10 ;  /* 0x000000020d0d3224 */ /* 0x000fe400078e020a */
[----:B------:R-:W-:-:S03]  /*2930*/  @P3 IMAD.MOV.U32 R2, RZ, RZ, R8 ;  /* 0x000000ffff023224 */ /* 0x000fc600078e0008 */
[----:B------:R-:W-:-:S07]  /*2940*/  @P3 IADD3 R0, PT, PT, R9, R13, RZ ;  /* 0x0000000d09003210 */ /* 0x000fce0007ffe0ff */
.L_x_33:
[----:B------:R-:W-:Y:S05]  /*2950*/  BRA.U !UP1, `(.L_x_29) ;  /* 0x0000000109487547 */ /* 0x000fea000b800000 */
[----:B------:R-:W0:Y:S01]  /*2960*/  LDC R14, c[0x0][0x390] ;  /* 0x0000e400ff0e7b82 */ /* 0x000e220000000800 */
[----:B------:R-:W-:-:S05]  /*2970*/  UMOV UR4, URZ ;  /* 0x000000ff00047c82 */ /* 0x000fca0008000000 */
.L_x_34:
[----:B0-----:R-:W-:-:S13]  /*2980*/  ISETP.NE.AND P0, PT, R7, R14, PT ;  /* 0x0000000e0700720c */ /* 0x001fda0003f05270 */
[----:B------:R-:W0:Y:S02]  /*2990*/  @P0 LDC.64 R8, c[0x0][0x3c0] ;  /* 0x0000f000ff080b82 */ /* 0x000e240000000a00 */
[----:B0-----:R-:W-:-:S06]  /*29a0*/  @P0 IMAD.WIDE.U32 R8, R7, 0x4, R8 ;  /* 0x0000000407080825 */ /* 0x001fcc00078e0008 */
[----:B------:R-:W2:Y:S01]  /*29b0*/  @P0 LDG.E R8, desc[UR10][R8.64] ;  /* 0x0000000a08080981 */ /* 0x000ea2000c1e1900 */
[----:B------:R-:W-:Y:S01]  /*29c0*/  @P0 IMAD.MOV.U32 R11, RZ, RZ, 0x1 ;  /* 0x00000001ff0b0424 */ /* 0x000fe200078e00ff */
[----:B------:R-:W-:Y:S01]  /*29d0*/  UIADD3 UR4, UPT, UPT, UR4, 0x1, URZ ;  /* 0x0000000104047890 */ /* 0x000fe2000fffe0ff */
[----:B------:R-:W-:-:S03]  /*29e0*/  VIADD R7, R7, 0x1 ;  /* 0x0000000107077836 */ /* 0x000fc60000000000 */
[----:B------:R-:W-:Y:S01]  /*29f0*/  UISETP.NE.AND UP0, UPT, UR4, UR5, UPT ;  /* 0x000000050400728c */ /* 0x000fe2000bf05270 */
[----:B--2---:R-:W-:-:S04]  /*2a00*/  @P0 SHF.L.U32 R11, R11, R8, RZ ;  /* 0x000000080b0b0219 */ /* 0x004fc800000006ff */
[----:B------:R-:W-:Y:S01]  /*2a10*/  @P0 SHF.R.S32.HI R13, RZ, 0x1f, R11 ;  /* 0x0000001fff0d0819 */ /* 0x000fe2000001140b */
[-C--:B------:R-:W-:Y:S02]  /*2a20*/  @P0 IMAD R12, R0, R11.reuse, RZ ;  /* 0x0000000b000c0224 */ /* 0x080fe400078e02ff */
[----:B------:R-:W-:-:S04]  /*2a30*/  @P0 IMAD.WIDE.U32 R10, R2, R11, RZ ;  /* 0x0000000b020a0225 */ /* 0x000fc800078e00ff */
[----:B------:R-:W-:Y:S02]  /*2a40*/  @P0 IMAD R13, R13, R2, R12 ;  /* 0x000000020d0d0224 */ /* 0x000fe400078e020c */
[----:B------:R-:W-:-:S03]  /*2a50*/  @P0 IMAD.MOV.U32 R2, RZ, RZ, R10 ;  /* 0x000000ffff020224 */ /* 0x000fc600078e000a */
[----:B------:R-:W-:Y:S01]  /*2a60*/  @P0 IADD3 R0, PT, PT, R11, R13, RZ ;  /* 0x0000000d0b000210 */ /* 0x000fe20007ffe0ff */
[----:B------:R-:W-:Y:S06]  /*2a70*/  BRA.U UP0, `(.L_x_34) ;  /* 0xfffffffd00c07547 */ /* 0x000fec000b83ffff */
.L_x_29:
[----:B------:R-:W-:-:S13]  /*2a80*/  ISETP.GE.AND P0, PT, R5, UR6, PT ;  /* 0x0000000605007c0c */ /* 0x000fda000bf06270 */
[----:B------:R-:W-:Y:S05]  /*2a90*/  @P0 EXIT ;  /* 0x000000000000094d */ /* 0x000fea0003800000 */
[----:B------:R-:W0:Y:S01]  /*2aa0*/  LDCU UR4, c[0x0][0x370] ;  /* 0x00006e00ff0477ac */ /* 0x000e220008000800 */
[----:B------:R-:W-:-:S04]  /*2ab0*/  ISETP.NE.U32.AND P0, PT, R2, RZ, PT ;  /* 0x000000ff0200720c */ /* 0x000fc80003f05070 */
[----:B------:R-:W-:Y:S01]  /*2ac0*/  ISETP.NE.AND.EX P0, PT, R0, RZ, PT, P0 ;  /* 0x000000ff0000720c */ /* 0x000fe20003f05300 */
[----:B0-----:R-:W-:-:S12]  /*2ad0*/  IMAD R6, R6, UR4, RZ ;  /* 0x0000000406067c24 */ /* 0x001fd8000f8e02ff */
[----:B------:R-:W-:Y:S05]  /*2ae0*/  @P0 BRA `(.L_x_35) ;  /* 0x00000000007c0947 */ /* 0x000fea0003800000 */
[----:B------:R-:W0:Y:S01]  /*2af0*/  MUFU.RCP64H R3, 3.1415920257568359375 ;  /* 0x400921fb00037908 */ /* 0x000e220000001800 */
[----:B------:R-:W-:Y:S02]  /*2b00*/  HFMA2 R10, -RZ, RZ, 68.25, 0.07958984375 ;  /* 0x54442d18ff0a7431 */ /* 0x000fe400000001ff */
[----:B------:R-:W-:Y:S01]  /*2b10*/  IMAD.MOV.U32 R11, RZ, RZ, 0x400921fb ;  /* 0x400921fbff0b7424 */ /* 0x000fe200078e00ff */
[----:B------:R-:W1:Y:S01]  /*2b20*/  LDCU.64 UR4, c[0x0][0x398] ;  /* 0x00007300ff0477ac */ /* 0x000e620008000a00 */
[----:B------:R-:W-:-:S06]  /*2b30*/  IMAD.MOV.U32 R2, RZ, RZ, 0x1 ;  /* 0x00000001ff027424 */ /* 0x000fcc00078e00ff */
[----:B0-----:R-:W-:Y:S02]  /*2b40*/  DFMA R8, R2, -R10, 1 ;  /* 0x3ff000000208742b */ /* 0x001fe4000000080a */
[----:B-1----:R-:W-:-:S06]  /*2b50*/  DMUL R16, RZ, UR4 ;  /* 0x00000004ff107c28 */ /* 0x002fcc0008000000 */
[----:B------:R-:W-:-:S04]  /*2b60*/  DFMA R8, R8, R8, R8 ;  /* 0x000000080808722b */ /* 0x000fc80000000008 */
[----:B------:R-:W-:-:S04]  /*2b70*/  FSETP.GEU.AND P1, PT, |R17|, 6.5827683646048100446e-37, PT ;  /* 0x036000001100780b */ /* 0x000fc80003f2e200 */
[----:B------:R-:W-:-:S08]  /*2b80*/  DFMA R8, R2, R8, R2 ;  /* 0x000000080208722b */ /* 0x000fd00000000002 */
[----:B------:R-:W-:-:S08]  /*2b90*/  DFMA R2, R8, -R10, 1 ;  /* 0x3ff000000802742b */ /* 0x000fd0000000080a */
[----:B------:R-:W-:-:S08]  /*2ba0*/  DFMA R2, R8, R2, R8 ;  /* 0x000000020802722b */ /* 0x000fd00000000008 */
[----:B------:R-:W-:-:S08]  /*2bb0*/  DMUL R8, R16, R2 ;  /* 0x0000000210087228 */ /* 0x000fd00000000000 */
[----:B------:R-:W-:-:S08]  /*2bc0*/  DFMA R10, R8, -R10, R16 ;  /* 0x8000000a080a722b */ /* 0x000fd00000000010 */
[----:B------:R-:W-:-:S10]  /*2bd0*/  DFMA R2, R2, R10, R8 ;  /* 0x0000000a0202722b */ /* 0x000fd40000000008 */
[----:B------:R-:W-:-:S05]  /*2be0*/  FFMA R0, RZ, 2.1426990032196044922, R3 ;  /* 0x400921fbff007823 */ /* 0x000fca0000000003 */
[----:B------:R-:W-:-:S13]  /*2bf0*/  FSETP.GT.AND P0, PT, |R0|, 1.469367938527859385e-39, PT ;  /* 0x001000000000780b */ /* 0x000fda0003f04200 */
[----:B------:R-:W-:Y:S05]  /*2c00*/  @P0 BRA P1, `(.L_x_36) ;  /* 0x0000000000180947 */ /* 0x000fea0000800000 */
[----:B------:R-:W-:Y:S01]  /*2c10*/  MOV R14, 0x54442d18 ;  /* 0x54442d18000e7802 */ /* 0x000fe20000000f00 */
[----:B------:R-:W-:Y:S01]  /*2c20*/  IMAD.MOV.U32 R15, RZ, RZ, 0x400921fb ;  /* 0x400921fbff0f7424 */ /* 0x000fe200078e00ff */
[----:B------:R-:W-:-:S07]  /*2c30*/  MOV R36, 0x2c50 ;  /* 0x00002c5000247802 */ /* 0x000fce0000000f00 */
[----:B------:R-:W-:Y:S05]  /*2c40*/  CALL.REL.NOINC `($__internal_2_$__cuda_sm20_div_rn_f64_full) ;  /* 0x0000003c00e87944 */ /* 0x000fea0003c00000 */
[----:B------:R-:W-:Y:S01]  /*2c50*/  IMAD.MOV.U32 R2, RZ, RZ, R12 ;  /* 0x000000ffff027224 */ /* 0x000fe200078e000c */
[----:B------:R-:W-:-:S07]  /*2c60*/  MOV R3, R13 ;  /* 0x0000000d00037202 */ /* 0x000fce0000000f00 */
.L_x_36:
[----:B------:R-:W0:Y:S02]  /*2c70*/  LDC.64 R10, c[0x0][0x380] ;  /* 0x0000e000ff0a7b82 */ /* 0x000e240000000a00 */
.L_x_37:
[----:B0-----:R-:W-:-:S04]  /*2c80*/  IMAD.WIDE R8, R5, 0x8, R10 ;  /* 0x0000000805087825 */ /* 0x001fc800078e020a */
[----:B------:R-:W-:Y:S01]  /*2c90*/  IMAD.IADD R5, R6, 0x1, R5 ;  /* 0x0000000106057824 */ /* 0x000fe200078e0205 */
[----:B------:R1:W-:Y:S04]  /*2ca0*/  STG.E.64 desc[UR10][R8.64], R2 ;  /* 0x0000000208007986 */ /* 0x0003e8000c101b0a */
[----:B------:R-:W-:-:S13]  /*2cb0*/  ISETP.GE.AND P0, PT, R5, UR6, PT ;  /* 0x0000000605007c0c */ /* 0x000fda000bf06270 */
[----:B-1----:R-:W-:Y:S05]  /*2cc0*/  @!P0 BRA `(.L_x_37) ;  /* 0xfffffffc00ec8947 */ /* 0x002fea000383ffff */
[----:B------:R-:W-:Y:S05]  /*2cd0*/  EXIT ;  /* 0x000000000000794d */ /* 0x000fea0003800000 */
.L_x_35:
[----:B------:R-:W0:Y:S02]  /*2ce0*/  LDCU UR4, c[0x0][0x394] ;  /* 0x00007280ff0477ac */ /* 0x000e240008000800 */
[----:B0-----:R-:W-:-:S09]  /*2cf0*/  UISETP.GE.AND UP0, UPT, UR4, 0x1, UPT ;  /* 0x000000010400788c */ /* 0x001fd2000bf06270 */
[----:B------:R-:W-:Y:S05]  /*2d00*/  BRA.U !UP0, `(.L_x_38) ;  /* 0x0000003908b47547 */ /* 0x000fea000b800000 */
[----:B------:R-:W0:Y:S01]  /*2d10*/  LDCU UR5, c[0x0][0x3b8] ;  /* 0x00007700ff0577ac */ /* 0x000e220008000800 */
[----:B------:R-:W1:Y:S01]  /*2d20*/  LDCU UR14, c[0x0][0x394] ;  /* 0x00007280ff0e77ac */ /* 0x000e620008000800 */
[----:B------:R-:W2:Y:S01]  /*2d30*/  LDCU UR15, c[0x0][0x39c] ;  /* 0x00007380ff0f77ac */ /* 0x000ea20008000800 */
[----:B------:R-:W3:Y:S01]  /*2d40*/  LDCU.64 UR6, c[0x0][0x3b0] ;  /* 0x00007600ff0677ac */ /* 0x000ee20008000a00 */
[----:B------:R-:W4:Y:S01]  /*2d50*/  LDCU.64 UR8, c[0x4][0x8] ;  /* 0x01000100ff0877ac */ /* 0x000f220008000a00 */
[----:B0-----:R-:W-:Y:S01]  /*2d60*/  UISETP.GT.AND UP0, UPT, UR5, URZ, UPT ;  /* 0x000000ff0500728c */ /* 0x001fe2000bf04270 */
[----:B------:R-:W0:Y:S01]  /*2d70*/  LDCU.64 UR12, c[0x0][0x388] ;  /* 0x00007100ff0c77ac */ /* 0x000e220008000a00 */
[----:B------:R-:W-:-:S07]  /*2d80*/  USHF.R.U32.HI UR4, URZ, 0x1, UR4 ;  /* 0x00000001ff047899 */ /* 0x000fce0008011604 */
[----:B-1234-:R-:W-:Y:S05]  /*2d90*/  BRA.U UP0, `(.L_x_39) ;  /* 0x0000001100887547 */ /* 0x01efea000b800000 */
.L_x_58:
[----:B------:R-:W1:Y:S01]  /*2da0*/  LDC R12, c[0x0][0x3a0] ;  /* 0x0000e800ff0c7b82 */ /* 0x000e620000000800 */
[----:B------:R-:W-:Y:S01]  /*2db0*/  IABS R11, R5 ;  /* 0x00000005000b7213 */ /* 0x000fe20000000000 */
[----:B------:R-:W2:Y:S01]  /*2dc0*/  LDCU.64 UR16, c[0x0][0x3a8] ;  /* 0x00007500ff1077ac */ /* 0x000ea20008000a00 */
[----:B------:R-:W-:Y:S01]  /*2dd0*/  IMAD.MOV.U32 R21, RZ, RZ, RZ ;  /* 0x000000ffff157224 */ /* 0x000fe200078e00ff */
[----:B------:R-:W-:Y:S02]  /*2de0*/  CS2R R24, SRZ ;  /* 0x0000000000187805 */ /* 0x000fe4000001ff00 */
[----:B-1----:R-:W-:-:S04]  /*2df0*/  IABS R10, R12 ;  /* 0x0000000c000a7213 */ /* 0x002fc80000000000 */
[----:B------:R-:W1:Y:S08]  /*2e00*/  I2F.RP R8, R10 ;  /* 0x0000000a00087306 */ /* 0x000e700000209400 */
[----:B-1----:R-:W1:Y:S02]  /*2e10*/  MUFU.RCP R8, R8 ;  /* 0x0000000800087308 */ /* 0x002e640000001000 */
[----:B-1----:R-:W-:-:S06]  /*2e20*/  VIADD R6, R8, 0xffffffe ;  /* 0x0ffffffe08067836 */ /* 0x002fcc0000000000 */
[----:B------:R1:W3:Y:S02]  /*2e30*/  F2I.FTZ.U32.TRUNC.NTZ R7, R6 ;  /* 0x0000000600077305 */ /* 0x0002e4000021f000 */
[----:B-1----:R-:W-:Y:S01]  /*2e40*/  IMAD.MOV.U32 R6, RZ, RZ, RZ ;  /* 0x000000ffff067224 */ /* 0x002fe200078e00ff */
[----:B---3--:R-:W-:-:S05]  /*2e50*/  IADD3 R9, PT, PT, RZ, -R7, RZ ;  /* 0x80000007ff097210 */ /* 0x008fca0007ffe0ff */
[----:B------:R-:W-:-:S04]  /*2e60*/  IMAD R9, R9, R10, RZ ;  /* 0x0000000a09097224 */ /* 0x000fc800078e02ff */
[----:B------:R-:W-:-:S04]  /*2e70*/  IMAD.HI.U32 R7, R7, R9, R6 ;  /* 0x0000000907077227 */ /* 0x000fc800078e0006 */
[----:B------:R-:W-:-:S04]  /*2e80*/  IMAD.MOV.U32 R9, RZ, RZ, R11 ;  /* 0x000000ffff097224 */ /* 0x000fc800078e000b */
[----:B------:R-:W-:-:S05]  /*2e90*/  IMAD.HI.U32 R6, R7, R9, RZ ;  /* 0x0000000907067227 */ /* 0x000fca00078e00ff */
[----:B------:R-:W-:-:S05]  /*2ea0*/  IADD3 R7, PT, PT, -R6, RZ, RZ ;  /* 0x000000ff06077210 */ /* 0x000fca0007ffe1ff */
[----:B------:R-:W-:-:S05]  /*2eb0*/  IMAD R7, R10, R7, R9 ;  /* 0x000000070a077224 */ /* 0x000fca00078e0209 */
[----:B------:R-:W-:-:S13]  /*2ec0*/  ISETP.GT.U32.AND P1, PT, R10, R7, PT ;  /* 0x000000070a00720c */ /* 0x000fda0003f24070 */
[----:B------:R-:W-:Y:S02]  /*2ed0*/  @!P1 IMAD.IADD R7, R7, 0x1, -R10 ;  /* 0x0000000107079824 */ /* 0x000fe400078e0a0a */
[----:B------:R-:W-:Y:S01]  /*2ee0*/  @!P1 VIADD R6, R6, 0x1 ;  /* 0x0000000106069836 */ /* 0x000fe20000000000 */
[----:B------:R-:W-:Y:S02]  /*2ef0*/  ISETP.NE.AND P1, PT, R12, RZ, PT ;  /* 0x000000ff0c00720c */ /* 0x000fe40003f25270 */
[----:B------:R-:W-:Y:S02]  /*2f00*/  ISETP.GE.U32.AND P0, PT, R7, R10, PT ;  /* 0x0000000a0700720c */ /* 0x000fe40003f06070 */
[----:B------:R-:W-:-:S04]  /*2f10*/  LOP3.LUT R7, R5, R12, RZ, 0x3c, !PT ;  /* 0x0000000c05077212 */ /* 0x000fc800078e3cff */
[----:B------:R-:W-:Y:S02]  /*2f20*/  ISETP.GE.AND P2, PT, R7, RZ, PT ;  /* 0x000000ff0700720c */ /* 0x000fe40003f46270 */
[----:B------:R-:W-:-:S05]  /*2f30*/  MOV R7, RZ ;  /* 0x000000ff00077202 */ /* 0x000fca0000000f00 */
[----:B------:R-:W-:-:S06]  /*2f40*/  @P0 IADD3 R6, PT, PT, R6, 0x1, RZ ;  /* 0x0000000106060810 */ /* 0x000fcc0007ffe0ff */
[----:B------:R-:W-:Y:S01]  /*2f50*/  @!P2 IMAD.MOV R6, RZ, RZ, -R6 ;  /* 0x000000ffff06a224 */ /* 0x000fe200078e0a06 */
[----:B------:R-:W-:-:S05]  /*2f60*/  @!P1 LOP3.LUT R6, RZ, R12, RZ, 0x33, !PT ;  /* 0x0000000cff069212 */ /* 0x000fca00078e33ff */
[----:B------:R-:W-:-:S04]  /*2f70*/  IMAD.MOV R8, RZ, RZ, -R6 ;  /* 0x000000ffff087224 */ /* 0x000fc800078e0a06 */
[----:B------:R-:W-:-:S04]  /*2f80*/  IMAD R8, R12, R8, R5 ;  /* 0x000000080c087224 */ /* 0x000fc800078e0205 */
[----:B------:R-:W2:Y:S02]  /*2f90*/  I2F.F64 R22, R8 ;  /* 0x0000000800167312 */ /* 0x000ea40000201c00 */
[----:B--2---:R-:W-:-:S11]  /*2fa0*/  DFMA R22, R22, R32, -UR16 ;  /* 0x8000001016167e2b */ /* 0x004fd60008000020 */
.L_x_55:
[----:B------:R-:W-:Y:S02]  /*2fb0*/  IADD3 R7, P0, PT, R7, 0x1, RZ ;  /* 0x0000000107077810 */ /* 0x000fe40007f1e0ff */
[----:B------:R-:W-:Y:S02]  /*2fc0*/  MOV R20, RZ ;  /* 0x000000ff00147202 */ /* 0x000fe40000000f00 */
[----:B------:R-:W-:Y:S01]  /*2fd0*/  ISETP.NE.U32.AND P4, PT, R7, R2, PT ;  /* 0x000000020700720c */ /* 0x000fe20003f85070 */
[----:B------:R-:W-:-:S05]  /*2fe0*/  IMAD.X R21, RZ, RZ, R21, P0 ;  /* 0x000000ffff157224 */ /* 0x000fca00000e0615 */
[----:B------:R-:W-:-:S13]  /*2ff0*/  ISETP.NE.AND.EX P4, PT, R21, R0, PT, P4 ;  /* 0x000000001500720c */ /* 0x000fda0003f85340 */
.L_x_54:
[----:B------:R-:W1:Y:S01]  /*3000*/  LDC.64 R8, c[0x0][0x398] ;  /* 0x0000e600ff087b82 */ /* 0x000e620000000a00 */
[----:B------:R-:W1:Y:S01]  /*3010*/  MUFU.RCP64H R11, UR15 ;  /* 0x0000000f000b7d08 */ /* 0x000e620008001800 */
[----:B------:R-:W-:Y:S01]  /*3020*/  IMAD.MOV.U32 R10, RZ, RZ, 0x1 ;  /* 0x00000001ff0a7424 */ /* 0x000fe200078e00ff */
[----:B------:R-:W-:Y:S01]  /*3030*/  BSSY.RECONVERGENT B0, `(.L_x_40) ;  /* 0x000001a000007945 */ /* 0x000fe20003800200 */
[C---:B------:R-:W-:Y:S01]  /*3040*/  VIADD R14, R20.reuse, -UR4 ;  /* 0x80000004140e7c36 */ /* 0x040fe20008000000 */
[----:B------:R-:W-:-:S04]  /*3050*/  IADD3 R20, PT, PT, R20, 0x1, RZ ;  /* 0x0000000114147810 */ /* 0x000fc80007ffe0ff */
[----:B------:R-:W2:Y:S01]  /*3060*/  I2F.F64 R28, R14 ;  /* 0x0000000e001c7312 */ /* 0x000ea20000201c00 */
[----:B------:R-:W-:Y:S01]  /*3070*/  ISETP.NE.AND P5, PT, R20, UR14, PT ;  /* 0x0000000e14007c0c */ /* 0x000fe2000bfa5270 */
[-C--:B-1----:R-:W-:Y:S02]  /*3080*/  DFMA R12, R10, -R8.reuse, 1 ;  /* 0x3ff000000a0c742b */ /* 0x082fe40000000808 */
[----:B--2---:R-:W-:-:S06]  /*3090*/  DMUL R28, R28, R8 ;  /* 0x000000081c1c7228 */ /* 0x004fcc0000000000 */
[----:B------:R-:W-:Y:S02]  /*30a0*/  DFMA R12, R12, R12, R12 ;  /* 0x0000000c0c0c722b */ /* 0x000fe4000000000c */
[----:B------:R-:W-:-:S06]  /*30b0*/  DADD R16, R22, R28 ;  /* 0x0000000016107229 */ /* 0x000fcc000000001c */
[----:B------:R-:W-:-:S04]  /*30c0*/  DFMA R12, R10, R12, R10 ;  /* 0x0000000c0a0c722b */ /* 0x000fc8000000000a */
[----:B------:R-:W-:-:S04]  /*30d0*/  FSETP.GEU.AND P1, PT, |R17|, 6.5827683646048100446e-37, PT ;  /* 0x036000001100780b */ /* 0x000fc80003f2e200 */
[----:B------:R-:W-:-:S08]  /*30e0*/  DFMA R10, R12, -R8, 1 ;  /* 0x3ff000000c0a742b */ /* 0x000fd00000000808 */
[----:B------:R-:W-:-:S08]  /*30f0*/  DFMA R10, R12, R10, R12 ;  /* 0x0000000a0c0a722b */ /* 0x000fd0000000000c */
[----:B------:R-:W-:-:S08]  /*3100*/  DMUL R12, R16, R10 ;  /* 0x0000000a100c7228 */ /* 0x000fd00000000000 */
[----:B------:R-:W-:-:S08]  /*3110*/  DFMA R8, R12, -R8, R16 ;  /* 0x800000080c08722b */ /* 0x000fd00000000010 */
[----:B------:R-:W-:-:S10]  /*3120*/  DFMA R8, R10, R8, R12 ;  /* 0x000000080a08722b */ /* 0x000fd4000000000c */
[----:B------:R-:W-:-:S05]  /*3130*/  FFMA R10, RZ, UR15, R9 ;  /* 0x0000000fff0a7c23 */ /* 0x000fca0008000009 */
[----:B------:R-:W-:-:S13]  /*3140*/  FSETP.GT.AND P0, PT, |R10|, 1.469367938527859385e-39, PT ;  /* 0x001000000a00780b */ /* 0x000fda0003f04200 */
[----:B------:R-:W-:Y:S05]  /*3150*/  @P0 BRA P1, `(.L_x_41) ;  /* 0x00000000001c0947 */ /* 0x000fea0000800000 */
[----:B------:R-:W1:Y:S01]  /*3160*/  LDCU.64 UR16, c[0x0][0x398] ;  /* 0x00007300ff1077ac */ /* 0x000e620008000a00 */
[----:B------:R-:W-:Y:S01]  /*3170*/  MOV R36, 0x31b0 ;  /* 0x000031b000247802 */ /* 0x000fe20000000f00 */
[----:B-1----:R-:W-:Y:S02]  /*3180*/  IMAD.U32 R14, RZ, RZ, UR16 ;  /* 0x00000010ff0e7e24 */ /* 0x002fe4000f8e00ff */
[----:B------:R-:W-:-:S07]  /*3190*/  IMAD.U32 R15, RZ, RZ, UR17 ;  /* 0x00000011ff0f7e24 */ /* 0x000fce000f8e00ff */
[----:B0-----:R-:W-:Y:S05]  /*31a0*/  CALL.REL.NOINC `($__internal_2_$__cuda_sm20_div_rn_f64_full) ;  /* 0x0000003800907944 */ /* 0x001fea0003c00000 */
[----:B------:R-:W-:Y:S01]  /*31b0*/  MOV R8, R12 ;  /* 0x0000000c00087202 */ /* 0x000fe20000000f00 */
[----:B------:R-:W-:-:S07]  /*31c0*/  IMAD.MOV.U32 R9, RZ, RZ, R13 ;  /* 0x000000ffff097224 */ /* 0x000fce00078e000d */
.L_x_41:
[----:B0-----:R-:W-:Y:S05]  /*31d0*/  BSYNC.RECONVERGENT B0 ;  /* 0x0000000000007941 */ /* 0x001fea0003800200 */
.L_x_40:
[----:B------:R-:W0:Y:S01]  /*31e0*/  LDC.64 R10, c[0x0][0x398] ;  /* 0x0000e600ff0a7b82 */ /* 0x000e220000000a00 */
[----:B------:R-:W0:Y:S01]  /*31f0*/  MUFU.RCP64H R13, UR15 ;  /* 0x0000000f000d7d08 */ /* 0x000e220008001800 */
[----:B------:R-:W-:Y:S01]  /*3200*/  IMAD.MOV.U32 R12, RZ, RZ, 0x1 ;  /* 0x00000001ff0c7424 */ /* 0x000fe200078e00ff */
[----:B------:R-:W-:Y:S01]  /*3210*/  DADD R16, R22, -R28 ;  /* 0x0000000016107229 */ /* 0x000fe2000000081c */
[----:B------:R-:W-:Y:S01]  /*3220*/  MOV R19, 0x3fe00000 ;  /* 0x3fe0000000137802 */ /* 0x000fe20000000f00 */
[----:B------:R-:W-:Y:S08]  /*3230*/  BSSY.RECONVERGENT B0, `(.L_x_42) ;  /* 0x0000019000007945 */ /* 0x000ff00003800200 */
[----:B------:R-:W-:Y:S01]  /*3240*/  FSETP.GEU.AND P1, PT, |R17|, 6.5827683646048100446e-37, PT ;  /* 0x036000001100780b */ /* 0x000fe20003f2e200 */
[----:B0-----:R-:W-:-:S08]  /*3250*/  DFMA R14, R12, -R10, 1 ;  /* 0x3ff000000c0e742b */ /* 0x001fd0000000080a */
[----:B------:R-:W-:-:S08]  /*3260*/  DFMA R14, R14, R14, R14 ;  /* 0x0000000e0e0e722b */ /* 0x000fd0000000000e */
[----:B------:R-:W-:-:S08]  /*3270*/  DFMA R14, R12, R14, R12 ;  /* 0x0000000e0c0e722b */ /* 0x000fd0000000000c */
[----:B------:R-:W-:-:S08]  /*3280*/  DFMA R12, R14, -R10, 1 ;  /* 0x3ff000000e0c742b */ /* 0x000fd0000000080a */
[----:B------:R-:W-:-:S08]  /*3290*/  DFMA R14, R14, R12, R14 ;  /* 0x0000000c0e0e722b */ /* 0x000fd0000000000e */
[----:B------:R-:W-:-:S08]  /*32a0*/  DMUL R12, R14, R16 ;  /* 0x000000100e0c7228 */ /* 0x000fd00000000000 */
[----:B------:R-:W-:Y:S01]  /*32b0*/  DFMA R26, R12, -R10, R16 ;  /* 0x8000000a0c1a722b */ /* 0x000fe20000000010 */
[----:B------:R-:W-:Y:S01]  /*32c0*/  LOP3.LUT R11, R19, 0x80000000, R9, 0xb8, !PT ;  /* 0x80000000130b7812 */ /* 0x000fe200078eb809 */
[----:B------:R-:W-:-:S06]  /*32d0*/  IMAD.MOV.U32 R10, RZ, RZ, RZ ;  /* 0x000000ffff0a7224 */ /* 0x000fcc00078e00ff */
[----:B------:R-:W-:Y:S02]  /*32e0*/  DADD.RZ R18, R10, R8 ;  /* 0x000000000a127229 */ /* 0x000fe4000000c008 */
[----:B------:R-:W-:-:S04]  /*32f0*/  DFMA R10, R14, R26, R12 ;  /* 0x0000001a0e0a722b */ /* 0x000fc8000000000c */
[----:B------:R-:W0:Y:S06]  /*3300*/  F2I.F64.TRUNC R8, R18 ;  /* 0x0000001200087311 */ /* 0x000e2c000030d100 */
[----:B------:R-:W-:-:S05]  /*3310*/  FFMA R9, RZ, UR15, R11 ;  /* 0x0000000fff097c23 */ /* 0x000fca000800000b */
[----:B------:R-:W-:Y:S01]  /*3320*/  FSETP.GT.AND P0, PT, |R9|, 1.469367938527859385e-39, PT ;  /* 0x001000000900780b */ /* 0x000fe20003f04200 */
[----:B0-----:R-:W-:-:S12]  /*3330*/  VIADD R8, R8, UR4 ;  /* 0x0000000408087c36 */ /* 0x001fd80008000000 */
[----:B------:R-:W-:Y:S05]  /*3340*/  @P0 BRA P1, `(.L_x_43) ;  /* 0x00000000001c0947 */ /* 0x000fea0000800000 */
[----:B------:R-:W0:Y:S01]  /*3350*/  LDCU.64 UR16, c[0x0][0x398] ;  /* 0x00007300ff1077ac */ /* 0x000e220008000a00 */
[----:B------:R-:W-:Y:S02]  /*3360*/  MOV R36, 0x33a0 ;  /* 0x000033a000247802 */ /* 0x000fe40000000f00 */
[----:B0-----:R-:W-:Y:S01]  /*3370*/  MOV R14, UR16 ;  /* 0x00000010000e7c02 */ /* 0x001fe20008000f00 */
[----:B------:R-:W-:-:S07]  /*3380*/  IMAD.U32 R15, RZ, RZ, UR17 ;  /* 0x00000011ff0f7e24 */ /* 0x000fce000f8e00ff */
[----:B------:R-:W-:Y:S05]  /*3390*/  CALL.REL.NOINC `($__internal_2_$__cuda_sm20_div_rn_f64_full) ;  /* 0x0000003800147944 */ /* 0x000fea0003c00000 */
[----:B------:R-:W-:Y:S01]  /*33a0*/  IMAD.MOV.U32 R10, RZ, RZ, R12 ;  /* 0x000000ffff0a7224 */ /* 0x000fe200078e000c */
[----:B------:R-:W-:-:S07]  /*33b0*/  MOV R11, R13 ;  /* 0x0000000d000b7202 */ /* 0x000fce0000000f00 */
.L_x_43:
[----:B------:R-:W-:Y:S05]  /*33c0*/  BSYNC.RECONVERGENT B0 ;  /* 0x0000000000007941 */ /* 0x000fea0003800200 */
.L_x_42:
[----:B------:R-:W-:Y:S01]  /*33d0*/  IMAD.MOV.U32 R13, RZ, RZ, 0x3fe00000 ;  /* 0x3fe00000ff0d7424 */ /* 0x000fe200078e00ff */
[----:B------:R-:W-:Y:S01]  /*33e0*/  BSSY.RECONVERGENT B0, `(.L_x_44) ;  /* 0x0000096000007945 */ /* 0x000fe20003800200 */
[----:B------:R-:W-:-:S03]  /*33f0*/  IMAD.MOV.U32 R12, RZ, RZ, RZ ;  /* 0x000000ffff0c7224 */ /* 0x000fc600078e00ff */
[----:B------:R-:W-:-:S06]  /*3400*/  LOP3.LUT R13, R13, 0x80000000, R11, 0xb8, !PT ;  /* 0x800000000d0d7812 */ /* 0x000fcc00078eb80b */
[----:B------:R-:W-:-:S10]  /*3410*/  DADD.RZ R10, R12, R10 ;  /* 0x000000000c0a7229 */ /* 0x000fd4000000c00a */
[----:B------:R-:W0:Y:S02]  /*3420*/  F2I.F64.TRUNC R10, R10 ;  /* 0x0000000a000a7311 */ /* 0x000e24000030d100 */
[----:B0-----:R-:W-:-:S04]  /*3430*/  IADD3 R17, PT, PT, R10, UR4, RZ ;  /* 0x000000040a117c10 */ /* 0x001fc8000fffe0ff */
[----:B------:R-:W-:-:S04]  /*3440*/  VIMNMX.U32 R9, PT, PT, R8, R17, !PT ;  /* 0x0000001108097248 */ /* 0x000fc80007fe0000 */
[----:B------:R-:W-:-:S13]  /*3450*/  ISETP.GE.U32.AND P0, PT, R9, UR14, PT ;  /* 0x0000000e09007c0c */ /* 0x000fda000bf06070 */
[----:B------:R-:W-:Y:S05]  /*3460*/  @P0 BRA `(.L_x_45) ;  /* 0x0000000800340947 */ /* 0x000fea0003800000 */
[-C--:B------:R-:W-:Y:S02]  /*3470*/  IMAD R13, R3, R8.reuse, RZ ;  /* 0x00000008030d7224 */ /* 0x080fe400078e02ff */
[----:B------:R-:W-:-:S04]  /*3480*/  IMAD.WIDE.U32 R8, R4, R8, RZ ;  /* 0x0000000804087225 */ /* 0x000fc800078e00ff */
[-C--:B------:R-:W-:Y:S01]  /*3490*/  IMAD R15, R3, R17.reuse, RZ ;  /* 0x00000011030f7224 */ /* 0x080fe200078e02ff */
[----:B------:R-:W-:Y:S01]  /*34a0*/  LEA R18, P0, R8, UR12, 0x4 ;  /* 0x0000000c08127c11 */ /* 0x000fe2000f8020ff */
[----:B------:R-:W-:-:S04]  /*34b0*/  IMAD.WIDE.U32 R10, R4, R17, RZ ;  /* 0x00000011040a7225 */ /* 0x000fc800078e00ff */
[----:B------:R-:W-:Y:S01]  /*34c0*/  IMAD.IADD R13, R9, 0x1, R13 ;  /* 0x00000001090d7824 */ /* 0x000fe200078e020d */
[----:B------:R-:W-:Y:S01]  /*34d0*/  LEA R12, P1, R10, UR12, 0x4 ;  /* 0x0000000c0a0c7c11 */ /* 0x000fe2000f8220ff */
[----:B------:R-:W-:-:S03]  /*34e0*/  IMAD.IADD R9, R11, 0x1, R15 ;  /* 0x000000010b097824 */ /* 0x000fc600078e020f */
[----:B------:R-:W-:Y:S02]  /*34f0*/  LEA.HI.X R19, R8, UR13, R13, 0x4, P0 ;  /* 0x0000000d08137c11 */ /* 0x000fe400080f240d */
[----:B------:R-:W-:-:S03]  /*3500*/  LEA.HI.X R13, R10, UR13, R9, 0x4, P1 ;  /* 0x0000000d0a0d7c11 */ /* 0x000fc600088f2409 */
[----:B------:R-:W2:Y:S04]  /*3510*/  LDG.E.128 R8, desc[UR10][R18.64] ;  /* 0x0000000a12087981 */ /* 0x000ea8000c1e1d00 */
[----:B------:R-:W2:Y:S01]  /*3520*/  LDG.E.128 R12, desc[UR10][R12.64] ;  /* 0x0000000a0c0c7981 */ /* 0x000ea2000c1e1d00 */
[----:B------:R-:W0:Y:S01]  /*3530*/  I2F.F64 R16, R6 ;  /* 0x0000000600107312 */ /* 0x000e220000201c00 */
[----:B------:R-:W-:Y:S01]  /*3540*/  BSSY.RECONVERGENT B1, `(.L_x_46) ;  /* 0x0000026000017945 */ /* 0x000fe20003800200 */
[----:B0-----:R-:W-:-:S08]  /*3550*/  DFMA R16, R16, R30, -UR6 ;  /* 0x8000000610107e2b */ /* 0x001fd0000800001e */
[----:B------:R-:W-:-:S08]  /*3560*/  DADD R16, R16, R16 ;  /* 0x0000000010107229 */ /* 0x000fd00000000010 */
[----:B------:R-:W-:-:S08]  /*3570*/  DMUL R28, R28, R16 ;  /* 0x000000101c1c7228 */ /* 0x000fd00000000000 */
[----:B------:R-:W-:Y:S02]  /*3580*/  DSETP.NEU.AND P0, PT, |R28|, +INF , PT ;  /* 0x7ff000001c00742a */ /* 0x000fe40003f0d200 */
[C---:B--2---:R-:W-:Y:S02]  /*3590*/  DMUL R34, R10.reuse, R14 ;  /* 0x0000000e0a227228 */ /* 0x044fe40000000000 */
[----:B------:R-:W-:-:S06]  /*35a0*/  DMUL R26, R10, R12 ;  /* 0x0000000c0a1a7228 */ /* 0x000fcc0000000000 */
[C---:B------:R-:W-:Y:S02]  /*35b0*/  DFMA R34, R8.reuse, R12, R34 ;  /* 0x0000000c0822722b */ /* 0x040fe40000000022 */
[----:B------:R-:W-:Y:S02]  /*35c0*/  DFMA R26, R8, R14, -R26 ;  /* 0x0000000e081a722b */ /* 0x000fe4000000081a */
[----:B------:R-:W-:Y:S09]  /*35d0*/  @!P0 BRA `(.L_x_47) ;  /* 0x0000000000688947 */ /* 0x000ff20003800000 */
[----:B------:R-:W-:Y:S01]  /*35e0*/  UMOV UR16, 0x6dc9c883 ;  /* 0x6dc9c88300107882 */ /* 0x000fe20000000000 */
[----:B------:R-:W-:Y:S01]  /*35f0*/  UMOV UR17, 0x3fe45f30 ;  /* 0x3fe45f3000117882 */ /* 0x000fe20000000000 */
[C---:B------:R-:W-:Y:S01]  /*3600*/  DSETP.GE.AND P0, PT, |R28|.reuse, 2.14748364800000000000e+09, PT ;  /* 0x41e000001c00742a */ /* 0x040fe20003f06200 */
[----:B------:R-:W-:Y:S01]  /*3610*/  BSSY.RECONVERGENT B2, `(.L_x_48) ;  /* 0x0000014000027945 */ /* 0x000fe20003800200 */
[----:B------:R-:W-:Y:S01]  /*3620*/  DMUL R8, R28, UR16 ;  /* 0x000000101c087c28 */ /* 0x000fe20008000000 */
[----:B------:R-:W-:Y:S01]  /*3630*/  UMOV UR16, 0x54442d18 ;  /* 0x54442d1800107882 */ /* 0x000fe20000000000 */
[----:B------:R-:W-:-:S04]  /*3640*/  UMOV UR17, 0x3ff921fb ;  /* 0x3ff921fb00117882 */ /* 0x000fc80000000000 */
[----:B------:R-:W0:Y:S08]  /*3650*/  F2I.F64 R16, R8 ;  /* 0x0000000800107311 */ /* 0x000e300000301100 */
[----:B0-----:R-:W0:Y:S02]  /*3660*/  I2F.F64 R40, R16 ;  /* 0x0000001000287312 */ /* 0x001e240000201c00 */
[----:B0-----:R-:W-:Y:S01]  /*3670*/  DFMA R10, R40, -UR16, R28 ;  /* 0x80000010280a7c2b */ /* 0x001fe2000800001c */
[----:B------:R-:W-:Y:S01]  /*3680*/  UMOV UR16, 0x33145c00 ;  /* 0x33145c0000107882 */ /* 0x000fe20000000000 */
[----:B------:R-:W-:-:S06]  /*3690*/  UMOV UR17, 0x3c91a626 ;  /* 0x3c91a62600117882 */ /* 0x000fcc0000000000 */
[----:B------:R-:W-:Y:S01]  /*36a0*/  DFMA R10, R40, -UR16, R10 ;  /* 0x80000010280a7c2b */ /* 0x000fe2000800000a */
[----:B------:R-:W-:Y:S01]  /*36b0*/  UMOV UR16, 0x252049c0 ;  /* 0x252049c000107882 */ /* 0x000fe20000000000 */
[----:B------:R-:W-:-:S06]  /*36c0*/  UMOV UR17, 0x397b839a ;  /* 0x397b839a00117882 */ /* 0x000fcc0000000000 */
[----:B------:R-:W-:Y:S01]  /*36d0*/  DFMA R40, R40, -UR16, R10 ;  /* 0x8000001028287c2b */ /* 0x000fe2000800000a */
[----:B------:R-:W-:Y:S10]  /*36e0*/  @!P0 BRA `(.L_x_49) ;  /* 0x0000000000188947 */ /* 0x000ff40003800000 */
[----:B------:R-:W-:Y:S01]  /*36f0*/  MOV R14, R28 ;  /* 0x0000001c000e7202 */ /* 0x000fe20000000f00 */
[----:B------:R-:W-:Y:S01]  /*3700*/  IMAD.MOV.U32 R39, RZ, RZ, R29 ;  /* 0x000000ffff277224 */ /* 0x000fe200078e001d */
[----:B------:R-:W-:-:S07]  /*3710*/  MOV R40, 0x3730 ;  /* 0x0000373000287802 */ /* 0x000fce0000000f00 */
[----:B------:R-:W-:Y:S05]  /*3720*/  CALL.REL.NOINC `($_Z27kernelComputeWignerFullModePdPK7double2iididdiPKi$__internal_trig_reduction_slowpathd) ;  /* 0x0000003c00b47944 */ /* 0x000fea0003c00000 */
[----:B------:R-:W-:Y:S01]  /*3730*/  IMAD.MOV.U32 R40, RZ, RZ, R14 ;  /* 0x000000ffff287224 */ /* 0x000fe200078e000e */
[----:B------:R-:W-:-:S07]  /*3740*/  MOV R41, R15 ;  /* 0x0000000f00297202 */ /* 0x000fce0000000f00 */
.L_x_49:
[----:B------:R-:W-:Y:S05]  /*3750*/  BSYNC.RECONVERGENT B2 ;  /* 0x0000000000027941 */ /* 0x000fea0003800200 */
.L_x_48:
[----:B------:R-:W-:Y:S01]  /*3760*/  VIADD R42, R16, 0x1 ;  /* 0x00000001102a7836 */ /* 0x000fe20000000000 */
[----:B------:R-:W-:Y:S06]  /*3770*/  BRA `(.L_x_50) ;  /* 0x0000000000087947 */ /* 0x000fec0003800000 */
.L_x_47:
[----:B------:R-:W-:Y:S01]  /*3780*/  DMUL R40, RZ, R28 ;  /* 0x0000001cff287228 */ /* 0x000fe20000000000 */
[----:B------:R-:W-:-:S10]  /*3790*/  IMAD.MOV.U32 R42, RZ, RZ, 0x1 ;  /* 0x00000001ff2a7424 */ /* 0x000fd400078e00ff */
.L_x_50:
[----:B------:R-:W-:Y:S05]  /*37a0*/  BSYNC.RECONVERGENT B1 ;  /* 0x0000000000017941 */ /* 0x000fea0003800200 */
.L_x_46:
[----:B------:R-:W-:-:S04]  /*37b0*/  SHF.L.U32 R8, R42, 0x6, RZ ;  /* 0x000000062a087819 */ /* 0x000fc800000006ff */
[----:B------:R-:W-:-:S04]  /*37c0*/  LOP3.LUT R8, R8, 0x40, RZ, 0xc0, !PT ;  /* 0x0000004008087812 */ /* 0x000fc800078ec0ff */
[----:B------:R-:W-:-:S05]  /*37d0*/  IADD3 R44, P0, PT, R8, UR8, RZ ;  /* 0x00000008082c7c10 */ /* 0x000fca000ff1e0ff */
[----:B------:R-:W-:-:S05]  /*37e0*/  IMAD.X R45, RZ, RZ, UR9, P0 ;  /* 0x00000009ff2d7e24 */ /* 0x000fca00080e06ff */
[----:B------:R-:W2:Y:S04]  /*37f0*/  LDG.E.128.CONSTANT R8, desc[UR10][R44.64] ;  /* 0x0000000a2c087981 */ /* 0x000ea8000c1e9d00 */
[----:B------:R-:W3:Y:S04]  /*3800*/  LDG.E.128.CONSTANT R12, desc[UR10][R44.64+0x10] ;  /* 0x0000100a2c0c7981 */ /* 0x000ee8000c1e9d00 */
[----:B------:R-:W4:Y:S01]  /*3810*/  LDG.E.128.CONSTANT R16, desc[UR10][R44.64+0x20] ;  /* 0x0000200a2c107981 */ /* 0x000f22000c1e9d00 */
[----:B------:R-:W-:Y:S01]  /*3820*/  LOP3.LUT R36, R42, 0x1, RZ, 0xc0, !PT ;  /* 0x000000012a247812 */ /* 0x000fe200078ec0ff */
[----:B------:R-:W-:Y:S01]  /*3830*/  DMUL R38, R40, R40 ;  /* 0x0000002828267228 */ /* 0x000fe20000000000 */
[----:B------:R-:W-:Y:S01]  /*3840*/  MOV R37, 0x3da8ff83 ;  /* 0x3da8ff8300257802 */ /* 0x000fe20000000f00 */
[----:B------:R-:W-:Y:S01]  /*3850*/  BSSY.RECONVERGENT B1, `(.L_x_51) ;  /* 0x0000030000017945 */ /* 0x000fe20003800200 */
[----:B------:R-:W-:Y:S01]  /*3860*/  ISETP.NE.U32.AND P0, PT, R36, 0x1, PT ;  /* 0x000000012400780c */ /* 0x000fe20003f05070 */
[----:B------:R-:W-:-:S03]  /*3870*/  IMAD.MOV.U32 R36, RZ, RZ, 0x20fd8164 ;  /* 0x20fd8164ff247424 */ /* 0x000fc600078e00ff */
[----:B------:R-:W-:Y:S02]  /*3880*/  FSEL R37, -R37, 0.11223486810922622681, !P0 ;  /* 0x3de5db6525257808 */ /* 0x000fe40004000100 */
[----:B------:R-:W-:-:S06]  /*3890*/  FSEL R36, R36, -8.06006814911005101289e+34, !P0 ;  /* 0xf9785eba24247808 */ /* 0x000fcc0004000000 */
[----:B--2---:R-:W-:-:S08]  /*38a0*/  DFMA R8, R38, R36, R8 ;  /* 0x000000242608722b */ /* 0x004fd00000000008 */
[----:B------:R-:W-:-:S08]  /*38b0*/  DFMA R8, R38, R8, R10 ;  /* 0x000000082608722b */ /* 0x000fd0000000000a */
[----:B---3--:R-:W-:-:S08]  /*38c0*/  DFMA R8, R38, R8, R12 ;  /* 0x000000082608722b */ /* 0x008fd0000000000c */
[----:B------:R-:W-:-:S08]  /*38d0*/  DFMA R8, R38, R8, R14 ;  /* 0x000000082608722b */ /* 0x000fd0000000000e */
[----:B----4-:R-:W-:-:S08]  /*38e0*/  DFMA R8, R38, R8, R16 ;  /* 0x000000082608722b */ /* 0x010fd00000000010 */
[----:B------:R-:W-:-:S08]  /*38f0*/  DFMA R8, R38, R8, R18 ;  /* 0x000000082608722b */ /* 0x000fd00000000012 */
[----:B------:R-:W-:Y:S02]  /*3900*/  DFMA R40, R8, R40, R40 ;  /* 0x000000280828722b */ /* 0x000fe40000000028 */
[----:B------:R-:W-:-:S10]  /*3910*/  DFMA R8, R38, R8, 1 ;  /* 0x3ff000002608742b */ /* 0x000fd40000000008 */
[----:B------:R-:W-:Y:S02]  /*3920*/  FSEL R10, R8, R40, !P0 ;  /* 0x00000028080a7208 */ /* 0x000fe40004000000 */
[----:B------:R-:W-:Y:S02]  /*3930*/  FSEL R11, R9, R41, !P0 ;  /* 0x00000029090b7208 */ /* 0x000fe40004000000 */
[----:B------:R-:W-:-:S04]  /*3940*/  LOP3.LUT P0, RZ, R42, 0x2, RZ, 0xc0, !PT ;  /* 0x000000022aff7812 */ /* 0x000fc8000780c0ff */
[----:B------:R-:W-:-:S10]  /*3950*/  DADD R8, RZ, -R10 ;  /* 0x00000000ff087229 */ /* 0x000fd4000000080a */
[----:B------:R-:W-:Y:S02]  /*3960*/  FSEL R8, R10, R8, !P0 ;  /* 0x000000080a087208 */ /* 0x000fe40004000000 */
[----:B------:R-:W-:Y:S01]  /*3970*/  FSEL R9, R11, R9, !P0 ;  /* 0x000000090b097208 */ /* 0x000fe20004000000 */
[----:B------:R-:W-:-:S05]  /*3980*/  DSETP.NEU.AND P0, PT, |R28|, +INF , PT ;  /* 0x7ff000001c00742a */ /* 0x000fca0003f0d200 */
[----:B------:R-:W-:-:S09]  /*3990*/  DMUL R34, R34, R8 ;  /* 0x0000000822227228 */ /* 0x000fd20000000000 */
[----:B------:R-:W-:Y:S05]  /*39a0*/  @!P0 BRA `(.L_x_52) ;  /* 0x0000000000608947 */ /* 0x000fea0003800000 */
[----:B------:R-:W-:Y:S01]  /*39b0*/  UMOV UR16, 0x6dc9c883 ;  /* 0x6dc9c88300107882 */ /* 0x000fe20000000000 */
[----:B------:R-:W-:Y:S01]  /*39c0*/  UMOV UR17, 0x3fe45f30 ;  /* 0x3fe45f3000117882 */ /* 0x000fe20000000000 */
[C---:B------:R-:W-:Y:S02]  /*39d0*/  DSETP.GE.AND P0, PT, |R28|.reuse, 2.14748364800000000000e+09, PT ;  /* 0x41e000001c00742a */ /* 0x040fe40003f06200 */
[----:B------:R-:W-:Y:S01]  /*39e0*/  DMUL R40, R28, UR16 ;  /* 0x000000101c287c28 */ /* 0x000fe20008000000 */
[----:B------:R-:W-:Y:S01]  /*39f0*/  UMOV UR16, 0x54442d18 ;  /* 0x54442d1800107882 */ /* 0x000fe20000000000 */
[----:B------:R-:W-:-:S08]  /*3a00*/  UMOV UR17, 0x3ff921fb ;  /* 0x3ff921fb00117882 */ /* 0x000fd00000000000 */
        /* <DEDUP_REMOVED lines=10> */
[----:B------:R-:W-:Y:S01]  /*3ab0*/  IMAD.MOV.U32 R14, RZ, RZ, R28 ;  /* 0x000000ffff0e7224 */ /* 0x000fe200078e001c */
[----:B------:R-:W-:Y:S01]  /*3ac0*/  MOV R40, 0x3af0 ;  /* 0x00003af000287802 */ /* 0x000fe20000000f00 */
[----:B------:R-:W-:-:S07]  /*3ad0*/  IMAD.MOV.U32 R39, RZ, RZ, R29 ;  /* 0x000000ffff277224 */ /* 0x000fce00078e001d */
[----:B------:R-:W-:Y:S05]  /*3ae0*/  CALL.REL.NOINC `($_Z27kernelComputeWignerFullModePdPK7double2iididdiPKi$__internal_trig_reduction_slowpathd) ;  /* 0x0000003800c47944 */ /* 0x000fea0003c00000 */
[----:B------:R-:W-:Y:S01]  /*3af0*/  MOV R40, R16 ;  /* 0x0000001000287202 */ /* 0x000fe20000000f00 */
[----:B------:R-:W-:Y:S02]  /*3b00*/  IMAD.MOV.U32 R36, RZ, RZ, R14 ;  /* 0x000000ffff247224 */ /* 0x000fe400078e000e */
[----:B------:R-:W-:Y:S01]  /*3b10*/  IMAD.MOV.U32 R37, RZ, RZ, R15 ;  /* 0x000000ffff257224 */ /* 0x000fe200078e000f */
[----:B------:R-:W-:Y:S06]  /*3b20*/  BRA `(.L_x_53) ;  /* 0x0000000000087947 */ /* 0x000fec0003800000 */
.L_x_52:
[----:B------:R-:W-:Y:S01]  /*3b30*/  DMUL R36, RZ, R28 ;  /* 0x0000001cff247228 */ /* 0x000fe20000000000 */
[----:B------:R-:W-:-:S10]  /*3b40*/  MOV R40, RZ ;  /* 0x000000ff00287202 */ /* 0x000fd40000000f00 */
.L_x_53:
[----:B------:R-:W-:Y:S05]  /*3b50*/  BSYNC.RECONVERGENT B1 ;  /* 0x0000000000017941 */ /* 0x000fea0003800200 */
.L_x_51:
[----:B------:R-:W-:-:S05]  /*3b60*/  IMAD.SHL.U32 R8, R40, 0x40, RZ ;  /* 0x0000004028087824 */ /* 0x000fca00078e00ff */
[----:B------:R-:W-:-:S04]  /*3b70*/  LOP3.LUT R8, R8, 0x40, RZ, 0xc0, !PT ;  /* 0x0000004008087812 */ /* 0x000fc800078ec0ff */
[----:B------:R-:W-:-:S05]  /*3b80*/  IADD3 R42, P0, PT, R8, UR8, RZ ;  /* 0x00000008082a7c10 */ /* 0x000fca000ff1e0ff */
[----:B------:R-:W-:-:S05]  /*3b90*/  IMAD.X R43, RZ, RZ, UR9, P0 ;  /* 0x00000009ff2b7e24 */ /* 0x000fca00080e06ff */
[----:B------:R-:W2:Y:S04]  /*3ba0*/  LDG.E.128.CONSTANT R8, desc[UR10][R42.64] ;  /* 0x0000000a2a087981 */ /* 0x000ea8000c1e9d00 */
[----:B------:R-:W3:Y:S04]  /*3bb0*/  LDG.E.128.CONSTANT R12, desc[UR10][R42.64+0x10] ;  /* 0x0000100a2a0c7981 */ /* 0x000ee8000c1e9d00 */
[----:B------:R-:W4:Y:S01]  /*3bc0*/  LDG.E.128.CONSTANT R16, desc[UR10][R42.64+0x20] ;  /* 0x0000200a2a107981 */ /* 0x000f22000c1e9d00 */
[----:B------:R-:W-:Y:S01]  /*3bd0*/  LOP3.LUT R28, R40, 0x1, RZ, 0xc0, !PT ;  /* 0x00000001281c7812 */ /* 0x000fe200078ec0ff */
[----:B------:R-:W-:Y:S01]  /*3be0*/  IMAD.MOV.U32 R29, RZ, RZ, 0x3da8ff83 ;  /* 0x3da8ff83ff1d7424 */ /* 0x000fe200078e00ff */
[----:B------:R-:W-:-:S02]  /*3bf0*/  DMUL R38, R36, R36 ;  /* 0x0000002424267228 */ /* 0x000fc40000000000 */
[----:B------:R-:W-:Y:S02]  /*3c00*/  ISETP.NE.U32.AND P0, PT, R28, 0x1, PT ;  /* 0x000000011c00780c */ /* 0x000fe40003f05070 */
[----:B------:R-:W-:Y:S02]  /*3c10*/  MOV R28, 0x20fd8164 ;  /* 0x20fd8164001c7802 */ /* 0x000fe40000000f00 */
        /* <DEDUP_REMOVED lines=15> */
[----:B------:R-:W-:-:S06]  /*3d10*/  FSEL R9, R11, R9, !P0 ;  /* 0x000000090b097208 */ /* 0x000fcc0004000000 */
[----:B------:R-:W-:-:S08]  /*3d20*/  DFMA R26, -R26, R8, R34 ;  /* 0x000000081a1a722b */ /* 0x000fd00000000122 */
[----:B------:R-:W-:-:S11]  /*3d30*/  DADD R24, R24, R26 ;  /* 0x0000000018187229 */ /* 0x000fd6000000001a */
.L_x_45:
[----:B------:R-:W-:Y:S05]  /*3d40*/  BSYNC.RECONVERGENT B0 ;  /* 0x0000000000007941 */ /* 0x000fea0003800200 */
.L_x_44:
[----:B------:R-:W-:Y:S05]  /*3d50*/  @P5 BRA `(.L_x_54) ;  /* 0xfffffff000a85947 */ /* 0x000fea000383ffff */
[----:B------:R-:W-:Y:S05]  /*3d60*/  @P4 BRA `(.L_x_55) ;  /* 0xfffffff000904947 */ /* 0x000fea000383ffff */
[----:B------:R-:W0:Y:S01]  /*3d70*/  MUFU.RCP64H R7, 3.1415920257568359375 ;  /* 0x400921fb00077908 */ /* 0x000e220000001800 */
[----:B------:R-:W-:Y:S01]  /*3d80*/  IMAD.MOV.U32 R8, RZ, RZ, 0x54442d18 ;  /* 0x54442d18ff087424 */ /* 0x000fe200078e00ff */
[----:B------:R-:W-:Y:S01]  /*3d90*/  MOV R9, 0x400921fb ;  /* 0x400921fb00097802 */ /* 0x000fe20000000f00 */
[----:B------:R-:W-:Y:S01]  /*3da0*/  IMAD.MOV.U32 R6, RZ, RZ, 0x1 ;  /* 0x00000001ff067424 */ /* 0x000fe200078e00ff */
[----:B------:R-:W1:Y:S01]  /*3db0*/  LDCU.64 UR16, c[0x0][0x398] ;  /* 0x00007300ff1077ac */ /* 0x000e620008000a00 */
[----:B------:R-:W-:Y:S04]  /*3dc0*/  BSSY.RECONVERGENT B0, `(.L_x_56) ;  /* 0x0000014000007945 */ /* 0x000fe80003800200 */
[----:B0-----:R-:W-:Y:S02]  /*3dd0*/  DFMA R10, R6, -R8, 1 ;  /* 0x3ff00000060a742b */ /* 0x001fe40000000808 */
[----:B-1----:R-:W-:-:S06]  /*3de0*/  DMUL R16, R24, UR16 ;  /* 0x0000001018107c28 */ /* 0x002fcc0008000000 */
        /* <DEDUP_REMOVED lines=11> */
[----:B------:R-:W-:Y:S01]  /*3ea0*/  IMAD.MOV.U32 R14, RZ, RZ, 0x54442d18 ;  /* 0x54442d18ff0e7424 */ /* 0x000fe200078e00ff */
[----:B------:R-:W-:Y:S02]  /*3eb0*/  MOV R15, 0x400921fb ;  /* 0x400921fb000f7802 */ /* 0x000fe40000000f00 */
[----:B------:R-:W-:-:S07]  /*3ec0*/  MOV R36, 0x3ee0 ;  /* 0x00003ee000247802 */ /* 0x000fce0000000f00 */
[----:B------:R-:W-:Y:S05]  /*3ed0*/  CALL.REL.NOINC `($__internal_2_$__cuda_sm20_div_rn_f64_full) ;  /* 0x0000002c00447944 */ /* 0x000fea0003c00000 */
[----:B------:R-:W-:Y:S02]  /*3ee0*/  IMAD.MOV.U32 R6, RZ, RZ, R12 ;  /* 0x000000ffff067224 */ /* 0x000fe400078e000c */
[----:B------:R-:W-:-:S07]  /*3ef0*/  IMAD.MOV.U32 R7, RZ, RZ, R13 ;  /* 0x000000ffff077224 */ /* 0x000fce00078e000d */
.L_x_57:
[----:B------:R-:W-:Y:S05]  /*3f00*/  BSYNC.RECONVERGENT B0 ;  /* 0x0000000000007941 */ /* 0x000fea0003800200 */
.L_x_56:
[----:B------:R-:W0:Y:S01]  /*3f10*/  LDC.64 R8, c[0x0][0x380] ;  /* 0x0000e000ff087b82 */ /* 0x000e220000000a00 */
[----:B------:R-:W1:Y:S01]  /*3f20*/  LDCU UR16, c[0x0][0x360] ;  /* 0x00006c00ff1077ac */ /* 0x000e620008000800 */
[----:B------:R-:W2:Y:S06]  /*3f30*/  LDCU UR5, c[0x0][0x3a0] ;  /* 0x00007400ff0577ac */ /* 0x000eac0008000800 */
[----:B------:R-:W1:Y:S01]  /*3f40*/  LDC R10, c[0x0][0x370] ;  /* 0x0000dc00ff0a7b82 */ /* 0x000e620000000800 */
[----:B--2---:R-:W-:Y:S01]  /*3f50*/  UIMAD UR5, UR5, UR5, URZ ;  /* 0x00000005050572a4 */ /* 0x004fe2000f8e02ff */
[----:B0-----:R-:W-:-:S05]  /*3f60*/  IMAD.WIDE R8, R5, 0x8, R8 ;  /* 0x0000000805087825 */ /* 0x001fca00078e0208 */
[----:B------:R2:W-:Y:S01]  /*3f70*/  STG.E.64 desc[UR10][R8.64], R6 ;  /* 0x0000000608007986 */ /* 0x0005e2000c101b0a */
[----:B-1----:R-:W-:-:S05]  /*3f80*/  IMAD R5, R10, UR16, R5 ;  /* 0x000000100a057c24 */ /* 0x002fca000f8e0205 */
[----:B------:R-:W-:-:S13]  /*3f90*/  ISETP.GE.AND P0, PT, R5, UR5, PT ;  /* 0x0000000505007c0c */ /* 0x000fda000bf06270 */
[----:B--2---:R-:W-:Y:S05]  /*3fa0*/  @!P0 BRA `(.L_x_58) ;  /* 0xffffffec007c8947 */ /* 0x004fea000383ffff */
[----:B------:R-:W-:Y:S05]  /*3fb0*/  EXIT ;  /* 0x000000000000794d */ /* 0x000fea0003800000 */
.L_x_39:
[----:B------:R-:W1:Y:S01]  /*3fc0*/  LDC R10, c[0x0][0x3a0] ;  /* 0x0000e800ff0a7b82 */ /* 0x000e620000000800 */
[----:B------:R-:W-:Y:S01]  /*3fd0*/  IMAD.MOV.U32 R6, RZ, RZ, RZ ;  /* 0x000000ffff067224 */ /* 0x000fe200078e00ff */
[----:B------:R-:W-:Y:S01]  /*3fe0*/  IABS R13, R5 ;  /* 0x00000005000d7213 */ /* 0x000fe20000000000 */
[----:B------:R-:W2:Y:S01]  /*3ff0*/  LDCU.64 UR18, c[0x0][0x3b0] ;  /* 0x00007600ff1277ac */ /* 0x000ea20008000a00 */
[----:B------:R-:W-:Y:S01]  /*4000*/  CS2R R28, SRZ ;  /* 0x00000000001c7805 */ /* 0x000fe2000001ff00 */
[----:B------:R-:W3:Y:S01]  /*4010*/  LDCU.64 UR16, c[0x0][0x3a8] ;  /* 0x00007500ff1077ac */ /* 0x000ee20008000a00 */
[----:B-1----:R-:W-:-:S04]  /*4020*/  IABS R12, R10 ;  /* 0x0000000a000c7213 */ /* 0x002fc80000000000 */
[----:B------:R-:W1:Y:S08]  /*4030*/  I2F.RP R8, R12 ;  /* 0x0000000c00087306 */ /* 0x000e700000209400 */
[----:B-1----:R-:W1:Y:S02]  /*4040*/  MUFU.RCP R8, R8 ;  /* 0x0000000800087308 */ /* 0x002e640000001000 */
[----:B-1----:R-:W-:-:S06]  /*4050*/  IADD3 R9, PT, PT, R8, 0xffffffe, RZ ;  /* 0x0ffffffe08097810 */ /* 0x002fcc0007ffe0ff */
[----:B------:R1:W4:Y:S02]  /*4060*/  F2I.FTZ.U32.TRUNC.NTZ R7, R9 ;  /* 0x0000000900077305 */ /* 0x000324000021f000 */
[----:B-1----:R-:W-:Y:S02]  /*4070*/  IMAD.MOV.U32 R9, RZ, RZ, RZ ;  /* 0x000000ffff097224 */ /* 0x002fe400078e00ff */
[----:B----4-:R-:W-:-:S04]  /*4080*/  IMAD.MOV R11, RZ, RZ, -R7 ;  /* 0x000000ffff0b7224 */ /* 0x010fc800078e0a07 */
[----:B------:R-:W-:-:S04]  /*4090*/  IMAD R11, R11, R12, RZ ;  /* 0x0000000c0b0b7224 */ /* 0x000fc800078e02ff */
[----:B------:R-:W-:Y:S01]  /*40a0*/  IMAD.HI.U32 R6, R7, R11, R6 ;  /* 0x0000000b07067227 */ /* 0x000fe200078e0006 */
[----:B------:R-:W-:-:S05]  /*40b0*/  MOV R7, R13 ;  /* 0x0000000d00077202 */ /* 0x000fca0000000f00 */
[----:B------:R-:W-:-:S04]  /*40c0*/  IMAD.HI.U32 R6, R6, R7, RZ ;  /* 0x0000000706067227 */ /* 0x000fc800078e00ff */
[----:B------:R-:W-:-:S04]  /*40d0*/  IMAD.MOV R8, RZ, RZ, -R6 ;  /* 0x000000ffff087224 */ /* 0x000fc800078e0a06 */
[----:B------:R-:W-:-:S05]  /*40e0*/  IMAD R7, R12, R8, R7 ;  /* 0x000000080c077224 */ /* 0x000fca00078e0207 */
[----:B------:R-:W-:-:S13]  /*40f0*/  ISETP.GT.U32.AND P1, PT, R12, R7, PT ;  /* 0x000000070c00720c */ /* 0x000fda0003f24070 */
[----:B------:R-:W-:Y:S01]  /*4100*/  @!P1 IMAD.IADD R7, R7, 0x1, -R12 ;  /* 0x0000000107079824 */ /* 0x000fe200078e0a0c */
[----:B------:R-:W-:Y:S02]  /*4110*/  @!P1 IADD3 R6, PT, PT, R6, 0x1, RZ ;  /* 0x0000000106069810 */ /* 0x000fe40007ffe0ff */
[----:B------:R-:W-:Y:S02]  /*4120*/  ISETP.NE.AND P1, PT, R10, RZ, PT ;  /* 0x000000ff0a00720c */ /* 0x000fe40003f25270 */
[----:B------:R-:W-:Y:S02]  /*4130*/  ISETP.GE.U32.AND P0, PT, R7, R12, PT ;  /* 0x0000000c0700720c */ /* 0x000fe40003f06070 */
[----:B------:R-:W-:-:S04]  /*4140*/  LOP3.LUT R7, R5, R10, RZ, 0x3c, !PT ;  /* 0x0000000a05077212 */ /* 0x000fc800078e3cff */
[----:B------:R-:W-:-:S07]  /*4150*/  ISETP.GE.AND P2, PT, R7, RZ, PT ;  /* 0x000000ff0700720c */ /* 0x000fce0003f46270 */
[----:B------:R-:W-:-:S06]  /*4160*/  @P0 VIADD R6, R6, 0x1 ;  /* 0x0000000106060836 */ /* 0x000fcc0000000000 */
[----:B------:R-:W-:Y:S01]  /*4170*/  @!P2 IMAD.MOV R6, RZ, RZ, -R6 ;  /* 0x000000ffff06a224 */ /* 0x000fe200078e0a06 */
[----:B------:R-:W-:-:S04]  /*4180*/  @!P1 LOP3.LUT R6, RZ, R10, RZ, 0x33, !PT ;  /* 0x0000000aff069212 */ /* 0x000fc800078e33ff */
[----:B------:R-:W-:Y:S02]  /*4190*/  IADD3 R8, PT, PT, -R6, RZ, RZ ;  /* 0x000000ff06087210 */ /* 0x000fe40007ffe1ff */
[----:B------:R-:W2:Y:S03]  /*41a0*/  I2F.F64 R6, R6 ;  /* 0x0000000600067312 */ /* 0x000ea60000201c00 */
[----:B------:R-:W-:-:S05]  /*41b0*/  IMAD R8, R10, R8, R5 ;  /* 0x000000080a087224 */ /* 0x000fca00078e0205 */
[----:B------:R-:W3:Y:S01]  /*41c0*/  I2F.F64 R26, R8 ;  /* 0x00000008001a7312 */ /* 0x000ee20000201c00 */
[----:B--2---:R-:W-:Y:S02]  /*41d0*/  DFMA R6, R6, R30, -UR18 ;  /* 0x8000001206067e2b */ /* 0x004fe4000800001e */
[----:B---3--:R-:W-:-:S06]  /*41e0*/  DFMA R26, R26, R32, -UR16 ;  /* 0x800000101a1a7e2b */ /* 0x008fcc0008000020 */
[----:B------:R-:W-:Y:S01]  /*41f0*/  DADD R10, R6, R6 ;  /* 0x00000000060a7229 */ /* 0x000fe20000000006 */
[----:B------:R-:W-:-:S10]  /*4200*/  IMAD.MOV.U32 R7, RZ, RZ, RZ ;  /* 0x000000ffff077224 */ /* 0x000fd400078e00ff */
.L_x_84:
[----:B------:R-:W1:Y:S01]  /*4210*/  LDCU UR5, c[0x0][0x3b8] ;  /* 0x00007700ff0577ac */ /* 0x000e620008000800 */
[----:B------:R-:W-:Y:S01]  /*4220*/  MOV R8, R7 ;  /* 0x0000000700087202 */ /* 0x000fe20000000f00 */
[--C-:B------:R-:W-:Y:S01]  /*4230*/  IMAD.MOV.U32 R13, RZ, RZ, R9.reuse ;  /* 0x000000ffff0d7224 */ /* 0x100fe200078e0009 */
[----:B------:R-:W-:Y:S01]  /*4240*/  IADD3 R7, P0, PT, R7, 0x1, RZ ;  /* 0x0000000107077810 */ /* 0x000fe20007f1e0ff */
[----:B------:R-:W-:Y:S01]  /*4250*/  IMAD.MOV.U32 R25, RZ, RZ, RZ ;  /* 0x000000ffff197224 */ /* 0x000fe200078e00ff */
[----:B------:R-:W-:Y:S01]  /*4260*/  MOV R6, RZ ;  /* 0x000000ff00067202 */ /* 0x000fe20000000f00 */
[----:B------:R-:W-:Y:S01]  /*4270*/  IMAD.MOV.U32 R12, RZ, RZ, RZ ;  /* 0x000000ffff0c7224 */ /* 0x000fe200078e00ff */
[----:B------:R-:W-:Y:S01]  /*4280*/  ISETP.NE.U32.AND P6, PT, R7, R2, PT ;  /* 0x000000020700720c */ /* 0x000fe20003fc5070 */
[----:B------:R-:W-:Y:S01]  /*4290*/  IMAD.X R9, RZ, RZ, R9, P0 ;  /* 0x000000ffff097224 */ /* 0x000fe200000e0609 */
[----:B------:R-:W-:Y:S02]  /*42a0*/  PRMT R14, RZ, 0x7610, R14 ;  /* 0x00007610ff0e7816 */ /* 0x000fe4000000000e */
[----:B------:R-:W-:-:S02]  /*42b0*/  PRMT R15, RZ, 0x7610, R15 ;  /* 0x00007610ff0f7816 */ /* 0x000fc4000000000f */
[----:B------:R-:W-:Y:S02]  /*42c0*/  ISETP.NE.AND.EX P6, PT, R9, R0, PT, P6 ;  /* 0x000000000900720c */ /* 0x000fe40003fc5360 */
[----:B-1----:R-:W-:-:S11]  /*42d0*/  MOV R23, UR5 ;  /* 0x0000000500177c02 */ /* 0x002fd60008000f00 */
.L_x_68:
[----:B------:R-:W1:Y:S01]  /*42e0*/  LDCU UR5, c[0x0][0x390] ;  /* 0x00007200ff0577ac */ /* 0x000e620008000800 */
[----:B------:R-:W-:-:S05]  /*42f0*/  VIADD R35, R23, 0xffffffff ;  /* 0xffffffff17237836 */ /* 0x000fca0000000000 */
[----:B-1----:R-:W-:-:S13]  /*4300*/  ISETP.NE.AND P0, PT, R35, UR5, PT ;  /* 0x0000000523007c0c */ /* 0x002fda000bf05270 */
[----:B------:R-:W-:Y:S05]  /*4310*/  @!P0 BRA `(.L_x_59) ;  /* 0x0000001400248947 */ /* 0x000fea0003800000 */
[----:B------:R-:W1:Y:S01]  /*4320*/  LDC.64 R16, c[0x0][0x3c0] ;  /* 0x0000f000ff107b82 */ /* 0x000e620000000a00 */
[----:B------:R-:W2:Y:S01]  /*4330*/  LDCU UR5, c[0x0][0x3b8] ;  /* 0x00007700ff0577ac */ /* 0x000ea20008000800 */
[----:B-1----:R-:W-:-:S05]  /*4340*/  IMAD.WIDE.U32 R18, R35, 0x4, R16 ;  /* 0x0000000423127825 */ /* 0x002fca00078e0010 */
[----:B------:R1:W5:Y:S01]  /*4350*/  LDG.E R22, desc[UR10][R18.64] ;  /* 0x0000000a12167981 */ /* 0x000362000c1e1900 */
[----:B--2---:R-:W-:Y:S01]  /*4360*/  ISETP.GE.AND P0, PT, R23, UR5, PT ;  /* 0x0000000517007c0c */ /* 0x004fe2000bf06270 */
[----:B------:R-:W-:Y:S01]  /*4370*/  IMAD.MOV.U32 R38, RZ, RZ, 0x1 ;  /* 0x00000001ff267424 */ /* 0x000fe200078e00ff */
[----:B------:R-:W-:-:S11]  /*4380*/  MOV R20, RZ ;  /* 0x000000ff00147202 */ /* 0x000fd60000000f00 */
[----:B-1----:R-:W-:Y:S05]  /*4390*/  @P0 BRA `(.L_x_60) ;  /* 0x0000001000380947 */ /* 0x002fea0003800000 */
[C---:B------:R-:W-:Y:S02]  /*43a0*/  VIADD R18, R12.reuse, 0xffffffff ;  /* 0xffffffff0c127836 */ /* 0x040fe40000000000 */
[----:B------:R-:W-:Y:S01]  /*43b0*/  HFMA2 R20, -RZ, RZ, 0, 0 ;  /* 0x00000000ff147431 */ /* 0x000fe200000001ff */
[----:B------:R-:W-:Y:S01]  /*43c0*/  LOP3.LUT P1, RZ, R12, 0xf, RZ, 0xc0, !PT ;  /* 0x0000000f0cff7812 */ /* 0x000fe2000782c0ff */
[----:B------:R-:W-:Y:S01]  /*43d0*/  IMAD.MOV.U32 R38, RZ, RZ, 0x1 ;  /* 0x00000001ff267424 */ /* 0x000fe200078e00ff */
[----:B------:R-:W-:Y:S01]  /*43e0*/  ISETP.GE.U32.AND P0, PT, R18, 0xf, PT ;  /* 0x0000000f1200780c */ /* 0x000fe20003f06070 */
[----:B------:R-:W-:-:S12]  /*43f0*/  IMAD.MOV.U32 R37, RZ, RZ, R23 ;  /* 0x000000ffff257224 */ /* 0x000fd800078e0017 */
[----:B------:R-:W-:Y:S05]  /*4400*/  @!P0 BRA `(.L_x_61) ;  /* 0x0000000400fc8947 */ /* 0x000fea0003800000 */
[----:B------:R-:W-:Y:S01]  /*4410*/  IMAD.WIDE.U32 R18, R23, 0x4, R16 ;  /* 0x0000000417127825 */ /* 0x000fe200078e0010 */
[----:B------:R-:W-:-:S03]  /*4420*/  LOP3.LUT R24, R12, 0xfffffff0, RZ, 0xc0, !PT ;  /* 0xfffffff00c187812 */ /* 0x000fc600078ec0ff */
[----:B------:R-:W-:Y:S01]  /*4430*/  IMAD.MOV.U32 R38, RZ, RZ, 0x1 ;  /* 0x00000001ff267424 */ /* 0x000fe200078e00ff */
[----:B------:R-:W-:Y:S01]  /*4440*/  IADD3 R18, P0, PT, R18, 0x20, RZ ;  /* 0x0000002012127810 */ /* 0x000fe20007f1e0ff */
[----:B------:R-:W-:Y:S01]  /*4450*/  IMAD.MOV.U32 R20, RZ, RZ, RZ ;  /* 0x000000ffff147224 */ /* 0x000fe200078e00ff */
[----:B------:R-:W-:Y:S01]  /*4460*/  IADD3 R24, PT, PT, -R24, RZ, RZ ;  /* 0x000000ff18187210 */ /* 0x000fe20007ffe1ff */
[----:B------:R-:W-:Y:S01]  /*4470*/  IMAD.MOV.U32 R37, RZ, RZ, R23 ;  /* 0x000000ffff257224 */ /* 0x000fe200078e0017 */
[----:B------:R-:W-:-:S09]  /*4480*/  IADD3.X R19, PT, PT, RZ, R19, RZ, P0, !PT ;  /* 0x00000013ff137210 */ /* 0x000fd200007fe4ff */
.L_x_62:
[----:B------:R-:W2:Y:S04]  /*4490*/  LDG.E R21, desc[UR10][R18.64+-0x20] ;  /* 0xffffe00a12157981 */ /* 0x000ea8000c1e1900 */
[----:B------:R-:W3:Y:S04]  /*44a0*/  LDG.E R39, desc[UR10][R18.64+-0x1c] ;  /* 0xffffe40a12277981 */ /* 0x000ee8000c1e1900 */
[----:B------:R-:W4:Y:S04]  /*44b0*/  LDG.E R41, desc[UR10][R18.64+-0x18] ;  /* 0xffffe80a12297981 */ /* 0x000f28000c1e1900 */
[----:B------:R-:W4:Y:S01]  /*44c0*/  LDG.E R43, desc[UR10][R18.64+-0x14] ;  /* 0xffffec0a122b7981 */ /* 0x000f22000c1e1900 */
[----:B------:R-:W-:-:S05]  /*44d0*/  IMAD.MOV.U32 R34, RZ, RZ, 0x1 ;  /* 0x00000001ff227424 */ /* 0x000fca00078e00ff */
[----:B--2---:R-:W-:-:S04]  /*44e0*/  SHF.L.U32 R21, R34, R21, RZ ;  /* 0x0000001522157219 */ /* 0x004fc800000006ff */
[----:B------:R-:W-:Y:S01]  /*44f0*/  SHF.R.S32.HI R45, RZ, 0x1f, R21 ;  /* 0x0000001fff2d7819 */ /* 0x000fe20000011415 */
[----:B------:R-:W-:-:S04]  /*4500*/  IMAD R20, R20, R21, RZ ;  /* 0x0000001514147224 */ /* 0x000fc800078e02ff */
[----:B------:R-:W-:Y:S02]  /*4510*/  IMAD R47, R45, R38, R20 ;  /* 0x000000262d2f7224 */ /* 0x000fe400078e0214 */
[----:B------:R-:W2:Y:S01]  /*4520*/  LDG.E R45, desc[UR10][R18.64+-0x10] ;  /* 0xfffff00a122d7981 */ /* 0x000ea2000c1e1900 */
[----:B------:R-:W-:Y:S01]  /*4530*/  IMAD.WIDE.U32 R20, R38, R21, RZ ;  /* 0x0000001526147225 */ /* 0x000fe200078e00ff */
[----:B---3--:R-:W-:-:S03]  /*4540*/  SHF.L.U32 R39, R34, R39, RZ ;  /* 0x0000002722277219 */ /* 0x008fc600000006ff */
[----:B------:R-:W-:Y:S01]  /*4550*/  IMAD.IADD R36, R21, 0x1, R47 ;  /* 0x0000000115247824 */ /* 0x000fe200078e022f */
[----:B------:R-:W-:-:S03]  /*4560*/  SHF.R.S32.HI R21, RZ, 0x1f, R39 ;  /* 0x0000001fff157819 */ /* 0x000fc60000011427 */
[----:B------:R-:W-:-:S04]  /*4570*/  IMAD R36, R36, R39, RZ ;  /* 0x0000002724247224 */ /* 0x000fc800078e02ff */
[----:B------:R-:W-:Y:S02]  /*4580*/  IMAD R47, R21, R20, R36 ;  /* 0x00000014152f7224 */ /* 0x000fe400078e0224 */
[----:B------:R-:W-:Y:S02]  /*4590*/  IMAD.WIDE.U32 R20, R20, R39, RZ ;  /* 0x0000002714147225 */ /* 0x000fe400078e00ff */
[----:B------:R-:W3:Y:S01]  /*45a0*/  LDG.E R39, desc[UR10][R18.64+-0xc] ;  /* 0xfffff40a12277981 */ /* 0x000ee2000c1e1900 */
[----:B----4-:R-:W-:Y:S02]  /*45b0*/  SHF.L.U32 R41, R34, R41, RZ ;  /* 0x0000002922297219 */ /* 0x010fe400000006ff */
[----:B------:R-:W-:Y:S02]  /*45c0*/  IADD3 R36, PT, PT, R21, R47, RZ ;  /* 0x0000002f15247210 */ /* 0x000fe40007ffe0ff */
[----:B------:R-:W-:-:S03]  /*45d0*/  SHF.R.S32.HI R21, RZ, 0x1f, R41 ;  /* 0x0000001fff157819 */ /* 0x000fc60000011429 */
[----:B------:R-:W-:-:S04]  /*45e0*/  IMAD R36, R36, R41, RZ ;  /* 0x0000002924247224 */ /* 0x000fc800078e02ff */
[----:B------:R-:W-:Y:S02]  /*45f0*/  IMAD R49, R21, R20, R36 ;  /* 0x0000001415317224 */ /* 0x000fe400078e0224 */
[----:B------:R-:W-:Y:S02]  /*4600*/  IMAD.WIDE.U32 R20, R20, R41, RZ ;  /* 0x0000002914147225 */ /* 0x000fe400078e00ff */
[----:B------:R-:W4:Y:S01]  /*4610*/  LDG.E R41, desc[UR10][R18.64+-0x8] ;  /* 0xfffff80a12297981 */ /* 0x000f22000c1e1900 */
[----:B------:R-:W-:-:S03]  /*4620*/  SHF.L.U32 R47, R34, R43, RZ ;  /* 0x0000002b222f7219 */ /* 0x000fc600000006ff */
[----:B------:R-:W4:Y:S01]  /*4630*/  LDG.E R43, desc[UR10][R18.64+-0x4] ;  /* 0xfffffc0a122b7981 */ /* 0x000f22000c1e1900 */
[----:B------:R-:W-:Y:S01]  /*4640*/  IMAD.IADD R36, R21, 0x1, R49 ;  /* 0x0000000115247824 */ /* 0x000fe200078e0231 */
[----:B------:R-:W-:-:S03]  /*4650*/  SHF.R.S32.HI R21, RZ, 0x1f, R47 ;  /* 0x0000001fff157819 */ /* 0x000fc6000001142f */
[----:B------:R-:W-:-:S04]  /*4660*/  IMAD R36, R36, R47, RZ ;  /* 0x0000002f24247224 */ /* 0x000fc800078e02ff */
[----:B------:R-:W-:Y:S02]  /*4670*/  IMAD R49, R21, R20, R36 ;  /* 0x0000001415317224 */ /* 0x000fe400078e0224 */
[----:B------:R-:W-:-:S04]  /*4680*/  IMAD.WIDE.U32 R20, R20, R47, RZ ;  /* 0x0000002f14147225 */ /* 0x000fc800078e00ff */
[----:B------:R-:W-:Y:S01]  /*4690*/  IMAD.IADD R36, R21, 0x1, R49 ;  /* 0x0000000115247824 */ /* 0x000fe200078e0231 */
[----:B--2---:R-:W-:-:S04]  /*46a0*/  SHF.L.U32 R45, R34, R45, RZ ;  /* 0x0000002d222d7219 */ /* 0x004fc800000006ff */
[----:B------:R-:W-:Y:S01]  /*46b0*/  SHF.R.S32.HI R21, RZ, 0x1f, R45 ;  /* 0x0000001fff157819 */ /* 0x000fe2000001142d */
[----:B------:R-:W-:-:S04]  /*46c0*/  IMAD R36, R36, R45, RZ ;  /* 0x0000002d24247224 */ /* 0x000fc800078e02ff */
[----:B------:R-:W-:Y:S02]  /*46d0*/  IMAD R47, R21, R20, R36 ;  /* 0x00000014152f7224 */ /* 0x000fe400078e0224 */
[----:B------:R-:W-:Y:S02]  /*46e0*/  IMAD.WIDE.U32 R20, R20, R45, RZ ;  /* 0x0000002d14147225 */ /* 0x000fe400078e00ff */
[----:B------:R-:W2:Y:S03]  /*46f0*/  LDG.E R45, desc[UR10][R18.64] ;  /* 0x0000000a122d7981 */ /* 0x000ea6000c1e1900 */
[----:B------:R-:W-:Y:S02]  /*4700*/  IADD3 R36, PT, PT, R21, R47, RZ ;  /* 0x0000002f15247210 */ /* 0x000fe40007ffe0ff */
[----:B---3--:R-:W-:-:S04]  /*4710*/  SHF.L.U32 R39, R34, R39, RZ ;  /* 0x0000002722277219 */ /* 0x008fc800000006ff */
[----:B------:R-:W-:Y:S01]  /*4720*/  SHF.R.S32.HI R21, RZ, 0x1f, R39 ;  /* 0x0000001fff157819 */ /* 0x000fe20000011427 */
[----:B------:R-:W-:-:S04]  /*4730*/  IMAD R36, R36, R39, RZ ;  /* 0x0000002724247224 */ /* 0x000fc800078e02ff */
[----:B------:R-:W-:Y:S02]  /*4740*/  IMAD R47, R21, R20, R36 ;  /* 0x00000014152f7224 */ /* 0x000fe400078e0224 */
[----:B------:R-:W-:Y:S02]  /*4750*/  IMAD.WIDE.U32 R20, R20, R39, RZ ;  /* 0x0000002714147225 */ /* 0x000fe400078e00ff */
[----:B------:R-:W3:Y:S01]  /*4760*/  LDG.E R39, desc[UR10][R18.64+0x4] ;  /* 0x0000040a12277981 */ /* 0x000ee2000c1e1900 */
[----:B----4-:R-:W-:Y:S01]  /*4770*/  SHF.L.U32 R41, R34, R41, RZ ;  /* 0x0000002922297219 */ /* 0x010fe200000006ff */
[----:B------:R-:W-:-:S03]  /*4780*/  IMAD.IADD R36, R21, 0x1, R47 ;  /* 0x0000000115247824 */ /* 0x000fc600078e022f */
[----:B------:R-:W-:Y:S01]  /*4790*/  SHF.R.S32.HI R21, RZ, 0x1f, R41 ;  /* 0x0000001fff157819 */ /* 0x000fe20000011429 */
        /* <DEDUP_REMOVED lines=10> */
[----:B------:R-:W-:-:S05]  /*4840*/  IMAD.WIDE.U32 R20, R20, R47, RZ ;  /* 0x0000002f14147225 */ /* 0x000fca00078e00ff */
[----:B------:R-:W-:Y:S02]  /*4850*/  IADD3 R36, PT, PT, R21, R49, RZ ;  /* 0x0000003115247210 */ /* 0x000fe40007ffe0ff */
[----:B--2---:R-:W-:-:S04]  /*4860*/  SHF.L.U32 R45, R34, R45, RZ ;  /* 0x0000002d222d7219 */ /* 0x004fc800000006ff */
[----:B------:R-:W-:Y:S01]  /*4870*/  SHF.R.S32.HI R21, RZ, 0x1f, R45 ;  /* 0x0000001fff157819 */ /* 0x000fe2000001142d */
[----:B------:R-:W-:-:S04]  /*4880*/  IMAD R36, R36, R45, RZ ;  /* 0x0000002d24247224 */ /* 0x000fc800078e02ff */
[----:B------:R-:W-:Y:S02]  /*4890*/  IMAD R47, R21, R20, R36 ;  /* 0x00000014152f7224 */ /* 0x000fe400078e0224 */
[----:B------:R-:W-:Y:S02]  /*48a0*/  IMAD.WIDE.U32 R20, R20, R45, RZ ;  /* 0x0000002d14147225 */ /* 0x000fe400078e00ff */
[----:B------:R-:W2:Y:S02]  /*48b0*/  LDG.E R45, desc[UR10][R18.64+0x10] ;  /* 0x0000100a122d7981 */ /* 0x000ea4000c1e1900 */
[----:B------:R-:W-:Y:S01]  /*48c0*/  IMAD.IADD R36, R21, 0x1, R47 ;  /* 0x0000000115247824 */ /* 0x000fe200078e022f */
        /* <DEDUP_REMOVED lines=14> */
[----:B------:R1:W4:Y:S01]  /*49b0*/  LDG.E R43, desc[UR10][R18.64+0x1c] ;  /* 0x00001c0a122b7981 */ /* 0x000322000c1e1900 */
        /* <DEDUP_REMOVED lines=8> */
[----:B-1----:R-:W-:Y:S01]  /*4a40*/  IADD3 R18, P2, PT, R18, 0x40, RZ ;  /* 0x0000004012127810 */ /* 0x002fe20007f5e0ff */
        /* <DEDUP_REMOVED lines=16> */
[----:B------:R-:W-:-:S04]  /*4b50*/  IMAD R36, R36, R41, RZ ;  /* 0x0000002924247224 */ /* 0x000fc800078e02ff */
[----:B------:R-:W-:Y:S02]  /*4b60*/  IMAD R39, R21, R20, R36 ;  /* 0x0000001415277224 */ /* 0x000fe400078e0224 */
[----:B------:R-:W-:Y:S01]  /*4b70*/  IMAD.WIDE.U32 R20, R20, R41, RZ ;  /* 0x0000002914147225 */ /* 0x000fe200078e00ff */
[----:B------:R-:W-:-:S03]  /*4b80*/  SHF.L.U32 R43, R34, R43, RZ ;  /* 0x0000002b222b7219 */ /* 0x000fc600000006ff */
[----:B------:R-:W-:Y:S01]  /*4b90*/  IMAD.IADD R34, R21, 0x1, R39 ;  /* 0x0000000115227824 */ /* 0x000fe200078e0227 */
[----:B------:R-:W-:-:S03]  /*4ba0*/  SHF.R.S32.HI R21, RZ, 0x1f, R43 ;  /* 0x0000001fff157819 */ /* 0x000fc6000001142b */
[-C--:B------:R-:W-:Y:S02]  /*4bb0*/  IMAD R34, R34, R43.reuse, RZ ;  /* 0x0000002b22227224 */ /* 0x080fe400078e02ff */
[----:B------:R-:W-:-:S04]  /*4bc0*/  IMAD.WIDE.U32 R38, R20, R43, RZ ;  /* 0x0000002b14267225 */ /* 0x000fc800078e00ff */
[----:B------:R-:W-:-:S04]  /*4bd0*/  IMAD R21, R21, R20, R34 ;  /* 0x0000001415157224 */ /* 0x000fc800078e0222 */
[----:B------:R-:W-:Y:S01]  /*4be0*/  IMAD.IADD R20, R39, 0x1, R21 ;  /* 0x0000000127147824 */ /* 0x000fe200078e0215 */
[----:B------:R-:W-:Y:S06]  /*4bf0*/  @P0 BRA `(.L_x_62) ;  /* 0xfffffff800240947 */ /* 0x000fec000383ffff */
.L_x_61:
[----:B------:R-:W-:Y:S05]  /*4c00*/  @!P1 BRA `(.L_x_60) ;  /* 0x00000008001c9947 */ /* 0x000fea0003800000 */
[----:B------:R-:W-:-:S04]  /*4c10*/  LOP3.LUT R19, R15, 0xffff, RZ, 0xc0, !PT ;  /* 0x0000ffff0f137812 */ /* 0x000fc800078ec0ff */
[C---:B------:R-:W-:Y:S02]  /*4c20*/  LOP3.LUT R18, R19.reuse, 0xf, RZ, 0xc0, !PT ;  /* 0x0000000f13127812 */ /* 0x040fe400078ec0ff */
[----:B------:R-:W-:Y:S02]  /*4c30*/  LOP3.LUT P1, RZ, R19, 0x7, RZ, 0xc0, !PT ;  /* 0x0000000713ff7812 */ /* 0x000fe4000782c0ff */
[----:B------:R-:W-:-:S04]  /*4c40*/  IADD3 R18, PT, PT, R18, -0x1, RZ ;  /* 0xffffffff12127810 */ /* 0x000fc80007ffe0ff */
[----:B------:R-:W-:-:S13]  /*4c50*/  ISETP.GE.U32.AND P0, PT, R18, 0x7, PT ;  /* 0x000000071200780c */ /* 0x000fda0003f06070 */
[----:B------:R-:W-:Y:S05]  /*4c60*/  @!P0 BRA `(.L_x_63) ;  /* 0x0000000000f08947 */ /* 0x000fea0003800000 */
[----:B------:R-:W-:-:S05]  /*4c70*/  IMAD.WIDE.U32 R42, R37, 0x4, R16 ;  /* 0x00000004252a7825 */ /* 0x000fca00078e0010 */
[----:B------:R-:W2:Y:S04]  /*4c80*/  LDG.E R21, desc[UR10][R42.64] ;  /* 0x0000000a2a157981 */ /* 0x000ea8000c1e1900 */
[----:B------:R-:W3:Y:S04]  /*4c90*/  LDG.E R19, desc[UR10][R42.64+0x4] ;  /* 0x0000040a2a137981 */ /* 0x000ee8000c1e1900 */
[----:B------:R-:W4:Y:S04]  /*4ca0*/  LDG.E R49, desc[UR10][R42.64+0x8] ;  /* 0x0000080a2a317981 */ /* 0x000f28000c1e1900 */
[----:B------:R-:W4:Y:S01]  /*4cb0*/  LDG.E R47, desc[UR10][R42.64+0xc] ;  /* 0x00000c0a2a2f7981 */ /* 0x000f22000c1e1900 */
[----:B------:R-:W-:-:S03]  /*4cc0*/  IMAD.MOV.U32 R24, RZ, RZ, 0x1 ;  /* 0x00000001ff187424 */ /* 0x000fc600078e00ff */
[----:B------:R-:W4:Y:S04]  /*4cd0*/  LDG.E R45, desc[UR10][R42.64+0x10] ;  /* 0x0000100a2a2d7981 */ /* 0x000f28000c1e1900 */
[----:B------:R-:W4:Y:S01]  /*4ce0*/  LDG.E R41, desc[UR10][R42.64+0x1c] ;  /* 0x00001c0a2a297981 */ /* 0x000f22000c1e1900 */
[C---:B--2---:R-:W-:Y:S02]  /*4cf0*/  SHF.L.U32 R21, R24.reuse, R21, RZ ;  /* 0x0000001518157219 */ /* 0x044fe400000006ff */
[----:B---3--:R-:W-:Y:S02]  /*4d00*/  SHF.L.U32 R53, R24, R19, RZ ;  /* 0x0000001318357219 */ /* 0x008fe400000006ff */
[----:B------:R-:W2:Y:S01]  /*4d10*/  LDG.E R19, desc[UR10][R42.64+0x14] ;  /* 0x0000140a2a137981 */ /* 0x000ea2000c1e1900 */
[----:B------:R-:W-:Y:S01]  /*4d20*/  SHF.R.S32.HI R39, RZ, 0x1f, R21 ;  /* 0x0000001fff277819 */ /* 0x000fe20000011415 */
[----:B------:R-:W-:-:S04]  /*4d30*/  IMAD R20, R20, R21, RZ ;  /* 0x0000001514147224 */ /* 0x000fc800078e02ff */
[----:B------:R-:W-:Y:S02]  /*4d40*/  IMAD R39, R39, R38, R20 ;  /* 0x0000002627277224 */ /* 0x000fe400078e0214 */
[----:B------:R-:W-:-:S04]  /*4d50*/  IMAD.WIDE.U32 R20, R38, R21, RZ ;  /* 0x0000001526147225 */ /* 0x000fc800078e00ff */
[----:B------:R-:W-:Y:S02]  /*4d60*/  IMAD.IADD R18, R21, 0x1, R39 ;  /* 0x0000000115127824 */ /* 0x000fe400078e0227 */
[----:B------:R1:W3:Y:S01]  /*4d70*/  LDG.E R39, desc[UR10][R42.64+0x18] ;  /* 0x0000180a2a277981 */ /* 0x0002e2000c1e1900 */
        /* <DEDUP_REMOVED lines=13> */
[----:B------:R-:W-:-:S04]  /*4e50*/  IMAD R18, R18, R47, RZ ;  /* 0x0000002f12127224 */ /* 0x000fc800078e02ff */
[----:B-1----:R-:W-:Y:S02]  /*4e60*/  IMAD R43, R21, R20, R18 ;  /* 0x00000014152b7224 */ /* 0x002fe400078e0212 */
[----:B------:R-:W-:Y:S01]  /*4e70*/  IMAD.WIDE.U32 R20, R20, R47, RZ ;  /* 0x0000002f14147225 */ /* 0x000fe200078e00ff */
[----:B------:R-:W-:-:S03]  /*4e80*/  SHF.L.U32 R45, R24, R45, RZ ;  /* 0x0000002d182d7219 */ /* 0x000fc600000006ff */
[----:B------:R-:W-:Y:S01]  /*4e90*/  IMAD.IADD R18, R21, 0x1, R43 ;  /* 0x0000000115127824 */ /* 0x000fe200078e022b */
[----:B------:R-:W-:-:S03]  /*4ea0*/  SHF.R.S32.HI R21, RZ, 0x1f, R45 ;  /* 0x0000001fff157819 */ /* 0x000fc6000001142d */
[----:B------:R-:W-:-:S04]  /*4eb0*/  IMAD R18, R18, R45, RZ ;  /* 0x0000002d12127224 */ /* 0x000fc800078e02ff */
[----:B------:R-:W-:Y:S02]  /*4ec0*/  IMAD R43, R21, R20, R18 ;  /* 0x00000014152b7224 */ /* 0x000fe400078e0212 */
[----:B------:R-:W-:-:S05]  /*4ed0*/  IMAD.WIDE.U32 R20, R20, R45, RZ ;  /* 0x0000002d14147225 */ /* 0x000fca00078e00ff */
[----:B------:R-:W-:Y:S02]  /*4ee0*/  IADD3 R18, PT, PT, R21, R43, RZ ;  /* 0x0000002b15127210 */ /* 0x000fe40007ffe0ff */
[C---:B------:R-:W-:Y:S02]  /*4ef0*/  SHF.L.U32 R41, R24.reuse, R41, RZ ;  /* 0x0000002918297219 */ /* 0x040fe400000006ff */
[----:B------:R-:W-:Y:S02]  /*4f00*/  IADD3 R37, PT, PT, R37, 0x8, RZ ;  /* 0x0000000825257810 */ /* 0x000fe40007ffe0ff */
[----:B--2---:R-:W-:-:S04]  /*4f10*/  SHF.L.U32 R19, R24, R19, RZ ;  /* 0x0000001318137219 */ /* 0x004fc800000006ff */
[----:B------:R-:W-:Y:S01]  /*4f20*/  SHF.R.S32.HI R21, RZ, 0x1f, R19 ;  /* 0x0000001fff157819 */ /* 0x000fe20000011413 */
[-C--:B------:R-:W-:Y:S02]  /*4f30*/  IMAD R34, R18, R19.reuse, RZ ;  /* 0x0000001312227224 */ /* 0x080fe400078e02ff */
[----:B------:R-:W-:-:S04]  /*4f40*/  IMAD.WIDE.U32 R18, R20, R19, RZ ;  /* 0x0000001314127225 */ /* 0x000fc800078e00ff */
[----:B------:R-:W-:Y:S01]  /*4f50*/  IMAD R21, R21, R20, R34 ;  /* 0x0000001415157224 */ /* 0x000fe200078e0222 */
[----:B---3--:R-:W-:-:S03]  /*4f60*/  SHF.L.U32 R39, R24, R39, RZ ;  /* 0x0000002718277219 */ /* 0x008fc600000006ff */
        /* <DEDUP_REMOVED lines=12> */
.L_x_63:
        /* <DEDUP_REMOVED lines=12> */
[----:B------:R-:W-:-:S02]  /*50f0*/  IMAD.MOV.U32 R39, RZ, RZ, 0x1 ;  /* 0x00000001ff277424 */ /* 0x000fc400078e00ff */
[----:B------:R-:W-:-:S03]  /*5100*/  VIADD R37, R37, 0x4 ;  /* 0x0000000425257836 */ /* 0x000fc60000000000 */
[----:B--2---:R-:W-:-:S04]  /*5110*/  SHF.L.U32 R21, R39, R42, RZ ;  /* 0x0000002a27157219 */ /* 0x004fc800000006ff */
[----:B------:R-:W-:Y:S01]  /*5120*/  SHF.R.S32.HI R41, RZ, 0x1f, R21 ;  /* 0x0000001fff297819 */ /* 0x000fe20000011415 */
[-C--:B------:R-:W-:Y:S01]  /*5130*/  IMAD R20, R20, R21.reuse, RZ ;  /* 0x0000001514147224 */ /* 0x080fe200078e02ff */
[C---:B---3--:R-:W-:Y:S02]  /*5140*/  SHF.L.U32 R40, R39.reuse, R40, RZ ;  /* 0x0000002827287219 */ /* 0x048fe400000006ff */
[----:B----4-:R-:W-:Y:S01]  /*5150*/  SHF.L.U32 R36, R39, R36, RZ ;  /* 0x0000002427247219 */ /* 0x010fe200000006ff */
[----:B------:R-:W-:Y:S02]  /*5160*/  IMAD R41, R41, R38, R20 ;  /* 0x0000002629297224 */ /* 0x000fe400078e0214 */
[----:B------:R-:W-:Y:S01]  /*5170*/  IMAD.WIDE.U32 R20, R38, R21, RZ ;  /* 0x0000001526147225 */ /* 0x000fe200078e00ff */
[----:B------:R-:W-:-:S03]  /*5180*/  SHF.L.U32 R34, R39, R34, RZ ;  /* 0x0000002227227219 */ /* 0x000fc600000006ff */
[----:B------:R-:W-:Y:S01]  /*5190*/  IMAD.IADD R41, R21, 0x1, R41 ;  /* 0x0000000115297824 */ /* 0x000fe200078e0229 */
[----:B------:R-:W-:-:S03]  /*51a0*/  SHF.R.S32.HI R21, RZ, 0x1f, R40 ;  /* 0x0000001fff157819 */ /* 0x000fc60000011428 */
[----:B------:R-:W-:-:S04]  /*51b0*/  IMAD R41, R41, R40, RZ ;  /* 0x0000002829297224 */ /* 0x000fc800078e02ff */
[----:B------:R-:W-:Y:S02]  /*51c0*/  IMAD R41, R21, R20, R41 ;  /* 0x0000001415297224 */ /* 0x000fe400078e0229 */
[----:B------:R-:W-:-:S05]  /*51d0*/  IMAD.WIDE.U32 R20, R20, R40, RZ ;  /* 0x0000002814147225 */ /* 0x000fca00078e00ff */
        /* <DEDUP_REMOVED lines=9> */
[----:B------:R-:W-:-:S05]  /*5270*/  IMAD R19, R19, R18, R21 ;  /* 0x0000001213137224 */ /* 0x000fca00078e0215 */
[----:B------:R-:W-:-:S07]  /*5280*/  IADD3 R20, PT, PT, R39, R19, RZ ;  /* 0x0000001327147210 */ /* 0x000fce0007ffe0ff */
.L_x_64:
[----:B------:R-:W-:Y:S05]  /*5290*/  @!P1 BRA `(.L_x_60) ;  /* 0x0000000000789947 */ /* 0x000fea0003800000 */
[----:B------:R-:W-:-:S05]  /*52a0*/  IMAD.WIDE.U32 R16, R37, 0x4, R16 ;  /* 0x0000000425107825 */ /* 0x000fca00078e0010 */
[----:B------:R-:W2:Y:S01]  /*52b0*/  LDG.E R18, desc[UR10][R16.64] ;  /* 0x0000000a10127981 */ /* 0x000ea2000c1e1900 */
[----:B------:R-:W-:Y:S01]  /*52c0*/  LOP3.LUT R24, R24, 0x3, RZ, 0xc0, !PT ;  /* 0x0000000318187812 */ /* 0x000fe200078ec0ff */
[----:B------:R-:W-:-:S03]  /*52d0*/  IMAD.MOV.U32 R21, RZ, RZ, 0x1 ;  /* 0x00000001ff157424 */ /* 0x000fc600078e00ff */
[----:B------:R-:W-:Y:S02]  /*52e0*/  ISETP.NE.AND P0, PT, R24, 0x1, PT ;  /* 0x000000011800780c */ /* 0x000fe40003f05270 */
[----:B--2---:R-:W-:-:S04]  /*52f0*/  SHF.L.U32 R19, R21, R18, RZ ;  /* 0x0000001215137219 */ /* 0x004fc800000006ff */
[----:B------:R-:W-:Y:S01]  /*5300*/  SHF.R.S32.HI R37, RZ, 0x1f, R19 ;  /* 0x0000001fff257819 */ /* 0x000fe20000011413 */
[-C--:B------:R-:W-:Y:S02]  /*5310*/  IMAD R20, R20, R19.reuse, RZ ;  /* 0x0000001314147224 */ /* 0x080fe400078e02ff */
[----:B------:R-:W-:-:S04]  /*5320*/  IMAD.WIDE.U32 R18, R38, R19, RZ ;  /* 0x0000001326127225 */ /* 0x000fc800078e00ff */
[----:B------:R-:W-:Y:S01]  /*5330*/  IMAD R37, R37, R38, R20 ;  /* 0x0000002625257224 */ /* 0x000fe200078e0214 */
[----:B------:R-:W-:-:S03]  /*5340*/  MOV R38, R18 ;  /* 0x0000001200267202 */ /* 0x000fc60000000f00 */
[----:B------:R-:W-:Y:S01]  /*5350*/  IMAD.IADD R20, R19, 0x1, R37 ;  /* 0x0000000113147824 */ /* 0x000fe200078e0225 */
[----:B------:R-:W-:Y:S06]  /*5360*/  @!P0 BRA `(.L_x_60) ;  /* 0x0000000000448947 */ /* 0x000fec0003800000 */
[----:B------:R-:W-:Y:S01]  /*5370*/  ISETP.NE.AND P0, PT, R24, 0x2, PT ;  /* 0x000000021800780c */ /* 0x000fe20003f05270 */
[----:B------:R-:W2:-:S12]  /*5380*/  LDG.E R18, desc[UR10][R16.64+0x4] ;  /* 0x0000040a10127981 */ /* 0x000e98000c1e1900 */
[----:B------:R-:W3:Y:S01]  /*5390*/  @P0 LDG.E R24, desc[UR10][R16.64+0x8] ;  /* 0x0000080a10180981 */ /* 0x000ee2000c1e1900 */
[----:B--2---:R-:W-:-:S04]  /*53a0*/  SHF.L.U32 R19, R21, R18, RZ ;  /* 0x0000001215137219 */ /* 0x004fc800000006ff */
[----:B------:R-:W-:Y:S01]  /*53b0*/  SHF.R.S32.HI R37, RZ, 0x1f, R19 ;  /* 0x0000001fff257819 */ /* 0x000fe20000011413 */
[-C--:B------:R-:W-:Y:S02]  /*53c0*/  IMAD R20, R20, R19.reuse, RZ ;  /* 0x0000001314147224 */ /* 0x080fe400078e02ff */
[----:B------:R-:W-:-:S04]  /*53d0*/  IMAD.WIDE.U32 R18, R38, R19, RZ ;  /* 0x0000001326127225 */ /* 0x000fc800078e00ff */
[----:B------:R-:W-:Y:S01]  /*53e0*/  IMAD R37, R37, R38, R20 ;  /* 0x0000002625257224 */ /* 0x000fe200078e0214 */
[----:B---3--:R-:W-:Y:S01]  /*53f0*/  @P0 SHF.L.U32 R21, R21, R24, RZ ;  /* 0x0000001815150219 */ /* 0x008fe200000006ff */
[----:B------:R-:W-:Y:S02]  /*5400*/  IMAD.MOV.U32 R38, RZ, RZ, R18 ;  /* 0x000000ffff267224 */ /* 0x000fe400078e0012 */
[----:B------:R-:W-:Y:S01]  /*5410*/  IMAD.IADD R20, R19, 0x1, R37 ;  /* 0x0000000113147824 */ /* 0x000fe200078e0225 */
[----:B------:R-:W-:Y:S01]  /*5420*/  @P0 SHF.R.S32.HI R19, RZ, 0x1f, R21 ;  /* 0x0000001fff130819 */ /* 0x000fe20000011415 */
[----:B------:R-:W-:-:S04]  /*5430*/  @P0 IMAD.WIDE.U32 R16, R38, R21, RZ ;  /* 0x0000001526100225 */ /* 0x000fc800078e00ff */
[----:B------:R-:W-:-:S04]  /*5440*/  @P0 IMAD R18, R20, R21, RZ ;  /* 0x0000001514120224 */ /* 0x000fc800078e02ff */
[----:B------:R-:W-:Y:S02]  /*5450*/  @P0 IMAD R19, R19, R38, R18 ;  /* 0x0000002613130224 */ /* 0x000fe400078e0212 */
[----:B------:R-:W-:-:S03]  /*5460*/  @P0 IMAD.MOV.U32 R38, RZ, RZ, R16 ;  /* 0x000000ffff260224 */ /* 0x000fc600078e0010 */
[----:B------:R-:W-:-:S07]  /*5470*/  @P0 IADD3 R20, PT, PT, R17, R19, RZ ;  /* 0x0000001311140210 */ /* 0x000fce0007ffe0ff */
.L_x_60:
[----:B------:R-:W-:Y:S01]  /*5480*/  IMAD.MOV.U32 R21, RZ, RZ, 0x1 ;  /* 0x00000001ff157424 */ /* 0x000fe200078e00ff */
[----:B------:R-:W-:Y:S04]  /*5490*/  BSSY.RECONVERGENT B0, `(.L_x_65) ;  /* 0x000002b000007945 */ /* 0x000fe80003800200 */
[----:B-----5:R-:W-:-:S04]  /*54a0*/  SHF.L.U32 R21, R21, R22, RZ ;  /* 0x0000001615157219 */ /* 0x020fc800000006ff */
[----:B------:R-:W-:-:S04]  /*54b0*/  SHF.R.S32.HI R16, RZ, 0x1f, R21 ;  /* 0x0000001fff107819 */ /* 0x000fc80000011415 */
[----:B------:R-:W-:-:S04]  /*54c0*/  LOP3.LUT R16, R13, R16, RZ, 0xfc, !PT ;  /* 0x000000100d107212 */ /* 0x000fc800078efcff */
[----:B------:R-:W-:-:S13]  /*54d0*/  ISETP.NE.U32.AND P0, PT, R16, RZ, PT ;  /* 0x000000ff1000720c */ /* 0x000fda0003f05070 */
[----:B------:R-:W-:Y:S05]  /*54e0*/  @P0 BRA `(.L_x_66) ;  /* 0x0000000000600947 */ /* 0x000fea0003800000 */
[----:B------:R-:W1:Y:S01]  /*54f0*/  I2F.U32.RP R13, R21 ;  /* 0x00000015000d7306 */ /* 0x000e620000209000 */
[----:B------:R-:W-:Y:S01]  /*5500*/  IMAD.MOV R19, RZ, RZ, -R21 ;  /* 0x000000ffff137224 */ /* 0x000fe200078e0a15 */
[----:B------:R-:W-:Y:S01]  /*5510*/  ISETP.NE.U32.AND P2, PT, R21, RZ, PT ;  /* 0x000000ff1500720c */ /* 0x000fe20003f45070 */
[----:B------:R-:W-:-:S05]  /*5520*/  HFMA2 R37, -RZ, RZ, 0, 0 ;  /* 0x00000000ff257431 */ /* 0x000fca00000001ff */
[----:B-1----:R-:W1:Y:S02]  /*5530*/  MUFU.RCP R13, R13 ;  /* 0x0000000d000d7308 */ /* 0x002e640000001000 */
[----:B-1----:R-:W-:Y:S01]  /*5540*/  IADD3 R16, PT, PT, R13, 0xffffffe, RZ ;  /* 0x0ffffffe0d107810 */ /* 0x002fe20007ffe0ff */
[----:B------:R-:W-:-:S05]  /*5550*/  IMAD.MOV.U32 R13, RZ, RZ, RZ ;  /* 0x000000ffff0d7224 */ /* 0x000fca00078e00ff */
[----:B------:R1:W2:Y:S02]  /*5560*/  F2I.FTZ.U32.TRUNC.NTZ R17, R16 ;  /* 0x0000001000117305 */ /* 0x0002a4000021f000 */
[----:B-1----:R-:W-:Y:S02]  /*5570*/  IMAD.MOV.U32 R16, RZ, RZ, RZ ;  /* 0x000000ffff107224 */ /* 0x002fe400078e00ff */
[----:B--2---:R-:W-:-:S04]  /*5580*/  IMAD R19, R19, R17, RZ ;  /* 0x0000001113137224 */ /* 0x004fc800078e02ff */
[----:B------:R-:W-:-:S06]  /*5590*/  IMAD.HI.U32 R17, R17, R19, R16 ;  /* 0x0000001311117227 */ /* 0x000fcc00078e0010 */
[----:B------:R-:W-:-:S05]  /*55a0*/  IMAD.HI.U32 R17, R17, R8, RZ ;  /* 0x0000000811117227 */ /* 0x000fca00078e00ff */
[----:B------:R-:W-:-:S05]  /*55b0*/  IADD3 R18, PT, PT, -R17, RZ, RZ ;  /* 0x000000ff11127210 */ /* 0x000fca0007ffe1ff */
[----:B------:R-:W-:-:S05]  /*55c0*/  IMAD R18, R21, R18, R8 ;  /* 0x0000001215127224 */ /* 0x000fca00078e0208 */
[----:B------:R-:W-:-:S13]  /*55d0*/  ISETP.GE.U32.AND P0, PT, R18, R21, PT ;  /* 0x000000151200720c */ /* 0x000fda0003f06070 */
[----:B------:R-:W-:Y:S02]  /*55e0*/  @P0 IMAD.IADD R18, R18, 0x1, -R21 ;  /* 0x0000000112120824 */ /* 0x000fe400078e0a15 */
[----:B------:R-:W-:-:S03]  /*55f0*/  @P0 VIADD R17, R17, 0x1 ;  /* 0x0000000111110836 */ /* 0x000fc60000000000 */
[----:B------:R-:W-:-:S13]  /*5600*/  ISETP.GE.U32.AND P1, PT, R18, R21, PT ;  /* 0x000000151200720c */ /* 0x000fda0003f26070 */
[----:B------:R-:W-:Y:S02]  /*5610*/  @P1 IADD3 R17, PT, PT, R17, 0x1, RZ ;  /* 0x0000000111111810 */ /* 0x000fe40007ffe0ff */
[----:B------:R-:W-:-:S05]  /*5620*/  @!P2 LOP3.LUT R17, RZ, R21, RZ, 0x33, !PT ;  /* 0x00000015ff11a212 */ /* 0x000fca00078e33ff */
[----:B------:R-:W-:-:S04]  /*5630*/  IMAD.MOV R16, RZ, RZ, -R17 ;  /* 0x000000ffff107224 */ /* 0x000fc800078e0a11 */
[----:B------:R-:W-:Y:S02]  /*5640*/  IMAD R16, R21, R16, R8 ;  /* 0x0000001015107224 */ /* 0x000fe400078e0208 */
[----:B------:R-:W-:Y:S01]  /*5650*/  IMAD.MOV.U32 R8, RZ, RZ, R17 ;  /* 0x000000ffff087224 */ /* 0x000fe200078e0011 */
[----:B------:R-:W-:Y:S06]  /*5660*/  BRA `(.L_x_67) ;  /* 0x0000000000347947 */ /* 0x000fec0003800000 */
.L_x_66:
[----:B------:R-:W-:Y:S02]  /*5670*/  SHF.R.S32.HI R37, RZ, 0x1f, R21 ;  /* 0x0000001fff257819 */ /* 0x000fe40000011415 */
[----:B------:R-:W-:-:S07]  /*5680*/  MOV R22, 0x56a0 ;  /* 0x000056a000167802 */ /* 0x000fce0000000f00 */
[----:B0-----:R-:W-:Y:S05]  /*5690*/  CALL.REL.NOINC `($__internal_3_$__cuda_sm20_div_u64) ;  /* 0x0000001800c47944 */ /* 0x001fea0003c00000 */
[----:B------:R-:W-:Y:S01]  /*56a0*/  IADD3 R24, P0, PT, RZ, -R18, RZ ;  /* 0x80000012ff187210 */ /* 0x000fe20007f1e0ff */
[----:B------:R-:W-:Y:S01]  /*56b0*/  IMAD.MOV.U32 R17, RZ, RZ, R13 ;  /* 0x000000ffff117224 */ /* 0x000fe200078e000d */
[----:B------:R-:W-:Y:S01]  /*56c0*/  MOV R16, R8 ;  /* 0x0000000800107202 */ /* 0x000fe20000000f00 */
[----:B------:R-:W-:Y:S02]  /*56d0*/  IMAD.MOV.U32 R8, RZ, RZ, R18 ;  /* 0x000000ffff087224 */ /* 0x000fe400078e0012 */
[----:B------:R-:W-:Y:S02]  /*56e0*/  IMAD.X R22, RZ, RZ, ~R19, P0 ;  /* 0x000000ffff167224 */ /* 0x000fe400000e0e13 */
[----:B------:R-:W-:-:S04]  /*56f0*/  IMAD.WIDE.U32 R16, R21, R24, R16 ;  /* 0x0000001815107225 */ /* 0x000fc800078e0010 */
[----:B------:R-:W-:Y:S02]  /*5700*/  IMAD R22, R22, R21, RZ ;  /* 0x0000001516167224 */ /* 0x000fe400078e02ff */
[----:B------:R-:W-:Y:S02]  /*5710*/  IMAD.MOV.U32 R13, RZ, RZ, R19 ;  /* 0x000000ffff0d7224 */ /* 0x000fe400078e0013 */
[----:B------:R-:W-:-:S05]  /*5720*/  IMAD R37, R37, R24, R22 ;  /* 0x0000001825257224 */ /* 0x000fca00078e0216 */
[----:B------:R-:W-:-:S07]  /*5730*/  IADD3 R37, PT, PT, R17, R37, RZ ;  /* 0x0000002511257210 */ /* 0x000fce0007ffe0ff */
.L_x_67:
[----:B0-----:R-:W-:Y:S05]  /*5740*/  BSYNC.RECONVERGENT B0 ;  /* 0x0000000000007941 */ /* 0x001fea0003800200 */
.L_x_65:
[----:B------:R-:W-:Y:S02]  /*5750*/  IMAD R37, R37, R38, RZ ;  /* 0x0000002625257224 */ /* 0x000fe400078e02ff */
[----:B------:R-:W-:Y:S02]  /*5760*/  IMAD.MOV.U32 R24, RZ, RZ, R6 ;  /* 0x000000ffff187224 */ /* 0x000fe400078e0006 */
[-C--:B------:R-:W-:Y:S02]  /*5770*/  IMAD R37, R20, R16.reuse, R37 ;  /* 0x0000001014257224 */ /* 0x080fe400078e0225 */
[----:B------:R-:W-:-:S04]  /*5780*/  IMAD.WIDE.U32 R24, R38, R16, R24 ;  /* 0x0000001026187225 */ /* 0x000fc800078e0018 */
[----:B------:R-:W-:Y:S01]  /*5790*/  IMAD.MOV.U32 R6, RZ, RZ, R24 ;  /* 0x000000ffff067224 */ /* 0x000fe200078e0018 */
[----:B------:R-:W-:-:S07]  /*57a0*/  IADD3 R25, PT, PT, R25, R37, RZ ;  /* 0x0000002519197210 */ /* 0x000fce0007ffe0ff */
.L_x_59:
[----:B------:R-:W-:Y:S01]  /*57b0*/  ISETP.GT.AND P0, PT, R23, 0x1, PT ;  /* 0x000000011700780c */ /* 0x000fe20003f04270 */
[----:B------:R-:W-:Y:S01]  /*57c0*/  VIADD R15, R15, 0x1 ;  /* 0x000000010f0f7836 */ /* 0x000fe20000000000 */
[----:B------:R-:W-:Y:S01]  /*57d0*/  IADD3 R14, PT, PT, R14, 0x1, RZ ;  /* 0x000000010e0e7810 */ /* 0x000fe20007ffe0ff */
[----:B------:R-:W-:Y:S02]  /*57e0*/  VIADD R12, R12, 0x1 ;  /* 0x000000010c0c7836 */ /* 0x000fe40000000000 */
[----:B------:R-:W-:-:S08]  /*57f0*/  IMAD.MOV.U32 R23, RZ, RZ, R35 ;  /* 0x000000ffff177224 */ /* 0x000fd000078e0023 */
[----:B------:R-:W-:Y:S05]  /*5800*/  @P0 BRA `(.L_x_68) ;  /* 0xffffffe800b40947 */ /* 0x000fea000383ffff */
[----:B------:R-:W-:-:S07]  /*5810*/  HFMA2 R8, -RZ, RZ, 0, 0 ;  /* 0x00000000ff087431 */ /* 0x000fce00000001ff */
.L_x_83:
[----:B------:R-:W1:Y:S01]  /*5820*/  LDCU UR5, c[0x0][0x39c] ;  /* 0x00007380ff0577ac */ /* 0x000e620008000800 */
[----:B------:R-:W2:Y:S01]  /*5830*/  LDC.64 R12, c[0x0][0x398] ;  /* 0x0000e600ff0c7b82 */ /* 0x000ea20000000a00 */
[----:B------:R-:W-:Y:S01]  /*5840*/  IMAD.MOV.U32 R14, RZ, RZ, 0x1 ;  /* 0x00000001ff0e7424 */ /* 0x000fe200078e00ff */
[----:B------:R-:W-:Y:S01]  /*5850*/  BSSY.RECONVERGENT B0, `(.L_x_69) ;  /* 0x000001a000007945 */ /* 0x000fe20003800200 */
[C---:B------:R-:W-:Y:S01]  /*5860*/  VIADD R22, R8.reuse, -UR4 ;  /* 0x8000000408167c36 */ /* 0x040fe20008000000 */
[----:B------:R-:W3:Y:S01]  /*5870*/  LDCU UR16, c[0x0][0x394] ;  /* 0x00007280ff1077ac */ /* 0x000ee20008000800 */
[----:B------:R-:W-:Y:S02]  /*5880*/  IADD3 R8, PT, PT, R8, 0x1, RZ ;  /* 0x0000000108087810 */ /* 0x000fe40007ffe0ff */
[----:B------:R-:W2:Y:S08]  /*5890*/  I2F.F64 R20, R22 ;  /* 0x0000001600147312 */ /* 0x000eb00000201c00 */
[----:B-1----:R-:W1:Y:S01]  /*58a0*/  MUFU.RCP64H R15, UR5 ;  /* 0x00000005000f7d08 */ /* 0x002e620008001800 */
[----:B---3--:R-:W-:Y:S01]  /*58b0*/  ISETP.NE.AND P4, PT, R8, UR16, PT ;  /* 0x0000001008007c0c */ /* 0x008fe2000bf85270 */
[----:B--2---:R-:W-:-:S02]  /*58c0*/  DMUL R20, R20, R12 ;  /* 0x0000000c14147228 */ /* 0x004fc40000000000 */
[----:B-1----:R-:W-:-:S08]  /*58d0*/  DFMA R16, R14, -R12, 1 ;  /* 0x3ff000000e10742b */ /* 0x002fd0000000080c */
[----:B------:R-:W-:-:S08]  /*58e0*/  DFMA R16, R16, R16, R16 ;  /* 0x000000101010722b */ /* 0x000fd00000000010 */
[----:B------:R-:W-:Y:S02]  /*58f0*/  DFMA R14, R14, R16, R14 ;  /* 0x000000100e0e722b */ /* 0x000fe4000000000e */
[----:B------:R-:W-:-:S06]  /*5900*/  DADD R16, R26, R20 ;  /* 0x000000001a107229 */ /* 0x000fcc0000000014 */
[----:B------:R-:W-:-:S04]  /*5910*/  DFMA R18, R14, -R12, 1 ;  /* 0x3ff000000e12742b */ /* 0x000fc8000000080c */
[----:B------:R-:W-:-:S04]  /*5920*/  FSETP.GEU.AND P1, PT, |R17|, 6.5827683646048100446e-37, PT ;  /* 0x036000001100780b */ /* 0x000fc80003f2e200 */
        /* <DEDUP_REMOVED lines=12> */
.L_x_70:
[----:B0-----:R-:W-:Y:S05]  /*59f0*/  BSYNC.RECONVERGENT B0 ;  /* 0x0000000000007941 */ /* 0x001fea0003800200 */
.L_x_69:
[----:B------:R-:W0:Y:S01]  /*5a00*/  LDCU UR5, c[0x0][0x39c] ;  /* 0x00007380ff0577ac */ /* 0x000e220008000800 */
[----:B------:R-:W1:Y:S01]  /*5a10*/  LDC.64 R22, c[0x0][0x398] ;  /* 0x0000e600ff167b82 */ /* 0x000e620000000a00 */
[----:B------:R-:W-:Y:S01]  /*5a20*/  MOV R14, 0x1 ;  /* 0x00000001000e7802 */ /* 0x000fe20000000f00 */
[----:B------:R-:W-:Y:S01]  /*5a30*/  IMAD.MOV.U32 R35, RZ, RZ, 0x3fe00000 ;  /* 0x3fe00000ff237424 */ /* 0x000fe200078e00ff */
[----:B------:R-:W-:Y:S01]  /*5a40*/  BSSY.RECONVERGENT B0, `(.L_x_71) ;  /* 0x0000019000007945 */ /* 0x000fe20003800200 */
[----:B------:R-:W-:-:S03]  /*5a50*/  IMAD.MOV.U32 R34, RZ, RZ, RZ ;  /* 0x000000ffff227224 */ /* 0x000fc600078e00ff */
[----:B------:R-:W-:-:S06]  /*5a60*/  LOP3.LUT R35, R35, 0x80000000, R13, 0xb8, !PT ;  /* 0x8000000023237812 */ /* 0x000fcc00078eb80d */
[----:B------:R-:W-:Y:S01]  /*5a70*/  DADD.RZ R34, R34, R12 ;  /* 0x0000000022227229 */ /* 0x000fe2000000c00c */
[----:B0-----:R-:W1:Y:S02]  /*5a80*/  MUFU.RCP64H R15, UR5 ;  /* 0x00000005000f7d08 */ /* 0x001e640008001800 */
[----:B-1----:R-:W-:-:S08]  /*5a90*/  DFMA R16, R14, -R22, 1 ;  /* 0x3ff000000e10742b */ /* 0x002fd00000000816 */
[----:B------:R-:W-:-:S08]  /*5aa0*/  DFMA R16, R16, R16, R16 ;  /* 0x000000101010722b */ /* 0x000fd00000000010 */
[----:B------:R-:W-:Y:S02]  /*5ab0*/  DFMA R14, R14, R16, R14 ;  /* 0x000000100e0e722b */ /* 0x000fe4000000000e */
[----:B------:R-:W-:-:S06]  /*5ac0*/  DADD R16, R26, -R20 ;  /* 0x000000001a107229 */ /* 0x000fcc0000000814 */
[----:B------:R-:W-:-:S04]  /*5ad0*/  DFMA R18, R14, -R22, 1 ;  /* 0x3ff000000e12742b */ /* 0x000fc80000000816 */
[----:B------:R-:W-:-:S04]  /*5ae0*/  FSETP.GEU.AND P1, PT, |R17|, 6.5827683646048100446e-37, PT ;  /* 0x036000001100780b */ /* 0x000fc80003f2e200 */
[----:B------:R-:W-:-:S08]  /*5af0*/  DFMA R18, R14, R18, R14 ;  /* 0x000000120e12722b */ /* 0x000fd0000000000e */
[----:B------:R-:W-:-:S08]  /*5b00*/  DMUL R14, R16, R18 ;  /* 0x00000012100e7228 */ /* 0x000fd00000000000 */
[----:B------:R-:W-:-:S08]  /*5b10*/  DFMA R22, R14, -R22, R16 ;  /* 0x800000160e16722b */ /* 0x000fd00000000010 */
[----:B------:R-:W-:Y:S02]  /*5b20*/  DFMA R12, R22, R18, R14 ;  /* 0x00000012160c722b */ /* 0x000fe4000000000e */
[----:B------:R-:W0:Y:S08]  /*5b30*/  F2I.F64.TRUNC R22, R34 ;  /* 0x0000002200167311 */ /* 0x000e30000030d100 */
[----:B------:R-:W-:-:S05]  /*5b40*/  FFMA R14, RZ, UR5, R13 ;  /* 0x00000005ff0e7c23 */ /* 0x000fca000800000d */
[----:B------:R-:W-:Y:S02]  /*5b50*/  FSETP.GT.AND P0, PT, |R14|, 1.469367938527859385e-39, PT ;  /* 0x001000000e00780b */ /* 0x000fe40003f04200 */
[----:B0-----:R-:W-:-:S11]  /*5b60*/  IADD3 R22, PT, PT, R22, UR4, RZ ;  /* 0x0000000416167c10 */ /* 0x001fd6000fffe0ff */
[----:B------:R-:W-:Y:S05]  /*5b70*/  @P0 BRA P1, `(.L_x_72) ;  /* 0x0000000000140947 */ /* 0x000fea0000800000 */
[----:B------:R-:W0:Y:S01]  /*5b80*/  LDCU.64 UR16, c[0x0][0x398] ;  /* 0x00007300ff1077ac */ /* 0x000e220008000a00 */
[----:B------:R-:W-:Y:S01]  /*5b90*/  MOV R36, 0x5bd0 ;  /* 0x00005bd000247802 */ /* 0x000fe20000000f00 */
[----:B0-----:R-:W-:Y:S02]  /*5ba0*/  IMAD.U32 R14, RZ, RZ, UR16 ;  /* 0x00000010ff0e7e24 */ /* 0x001fe4000f8e00ff */
[----:B------:R-:W-:-:S07]  /*5bb0*/  IMAD.U32 R15, RZ, RZ, UR17 ;  /* 0x00000011ff0f7e24 */ /* 0x000fce000f8e00ff */
[----:B------:R-:W-:Y:S05]  /*5bc0*/  CALL.REL.NOINC `($__internal_2_$__cuda_sm20_div_rn_f64_full) ;  /* 0x0000001000087944 */ /* 0x000fea0003c00000 */
.L_x_72:
[----:B------:R-:W-:Y:S05]  /*5bd0*/  BSYNC.RECONVERGENT B0 ;  /* 0x0000000000007941 */ /* 0x000fea0003800200 */
.L_x_71:
[----:B------:R-:W-:Y:S01]  /*5be0*/  MOV R15, 0x3fe00000 ;  /* 0x3fe00000000f7802 */ /* 0x000fe20000000f00 */
[----:B------:R-:W-:Y:S01]  /*5bf0*/  IMAD.MOV.U32 R14, RZ, RZ, RZ ;  /* 0x000000ffff0e7224 */ /* 0x000fe200078e00ff */
[----:B------:R-:W0:Y:S01]  /*5c00*/  LDCU UR5, c[0x0][0x394] ;  /* 0x00007280ff0577ac */ /* 0x000e220008000800 */
[----:B------:R-:W-:Y:S01]  /*5c10*/  BSSY.RECONVERGENT B0, `(.L_x_73) ;  /* 0x0000095000007945 */ /* 0x000fe20003800200 */
[----:B------:R-:W-:-:S06]  /*5c20*/  LOP3.LUT R15, R15, 0x80000000, R13, 0xb8, !PT ;  /* 0x800000000f0f7812 */ /* 0x000fcc00078eb80d */
[----:B------:R-:W-:-:S10]  /*5c30*/  DADD.RZ R12, R14, R12 ;  /* 0x000000000e0c7229 */ /* 0x000fd4000000c00c */
[----:B------:R-:W1:Y:S02]  /*5c40*/  F2I.F64.TRUNC R12, R12 ;  /* 0x0000000c000c7311 */ /* 0x000e64000030d100 */
[----:B-1----:R-:W-:-:S05]  /*5c50*/  VIADD R17, R12, UR4 ;  /* 0x000000040c117c36 */ /* 0x002fca0008000000 */
[----:B------:R-:W-:-:S04]  /*5c60*/  VIMNMX.U32 R14, PT, PT, R22, R17, !PT ;  /* 0x00000011160e7248 */ /* 0x000fc80007fe0000 */
[----:B0-----:R-:W-:-:S13]  /*5c70*/  ISETP.GE.U32.AND P0, PT, R14, UR5, PT ;  /* 0x000000050e007c0c */ /* 0x001fda000bf06070 */
[----:B------:R-:W-:Y:S05]  /*5c80*/  @P0 BRA `(.L_x_74) ;  /* 0x0000000800340947 */ /* 0x000fea0003800000 */
[----:B------:R-:W0:Y:S01]  /*5c90*/  LDCU.64 UR16, c[0x0][0x388] ;  /* 0x00007100ff1077ac */ /* 0x000e220008000a00 */
[----:B------:R-:W-:Y:S01]  /*5ca0*/  MOV R24, R6 ;  /* 0x0000000600187202 */ /* 0x000fe20000000f00 */
[----:B------:R-:W-:-:S04]  /*5cb0*/  IMAD R15, R3, R22, RZ ;  /* 0x00000016030f7224 */ /* 0x000fc800078e02ff */
[----:B------:R-:W-:-:S04]  /*5cc0*/  IMAD.WIDE.U32 R12, R17, R4, R24 ;  /* 0x00000004110c7225 */ /* 0x000fc800078e0018 */
[----:B------:R-:W-:-:S04]  /*5cd0*/  IMAD.WIDE.U32 R22, R22, R4, R24 ;  /* 0x0000000416167225 */ /* 0x000fc800078e0018 */
[----:B------:R-:W-:Y:S02]  /*5ce0*/  IMAD R17, R3, R17, RZ ;  /* 0x0000001103117224 */ /* 0x000fe400078e02ff */
[----:B------:R-:W-:Y:S02]  /*5cf0*/  IMAD.IADD R15, R23, 0x1, R15 ;  /* 0x00000001170f7824 */ /* 0x000fe400078e020f */
[----:B------:R-:W-:Y:S01]  /*5d00*/  IMAD.IADD R13, R13, 0x1, R17 ;  /* 0x000000010d0d7824 */ /* 0x000fe200078e0211 */
[----:B0-----:R-:W-:Y:S02]  /*5d10*/  LEA R14, P0, R22, UR16, 0x4 ;  /* 0x00000010160e7c11 */ /* 0x001fe4000f8020ff */
[----:B------:R-:W-:Y:S02]  /*5d20*/  LEA R16, P1, R12, UR16, 0x4 ;  /* 0x000000100c107c11 */ /* 0x000fe4000f8220ff */
[----:B------:R-:W-:Y:S02]  /*5d30*/  LEA.HI.X R15, R22, UR17, R15, 0x4, P0 ;  /* 0x00000011160f7c11 */ /* 0x000fe400080f240f */
[----:B------:R-:W-:-:S04]  /*5d40*/  LEA.HI.X R17, R12, UR17, R13, 0x4, P1 ;  /* 0x000000110c117c11 */ /* 0x000fc800088f240d */
[----:B------:R-:W2:Y:S04]  /*5d50*/  LDG.E.128 R12, desc[UR10][R14.64] ;  /* 0x0000000a0e0c7981 */ /* 0x000ea8000c1e1d00 */
[----:B------:R-:W2:Y:S01]  /*5d60*/  LDG.E.128 R16, desc[UR10][R16.64] ;  /* 0x0000000a10107981 */ /* 0x000ea2000c1e1d00 */
[----:B------:R-:W-:Y:S01]  /*5d70*/  DMUL R42, R10, R20 ;  /* 0x000000140a2a7228 */ /* 0x000fe20000000000 */
[----:B------:R-:W-:Y:S07]  /*5d80*/  BSSY.RECONVERGENT B1, `(.L_x_75) ;  /* 0x0000023000017945 */ /* 0x000fee0003800200 */
[----:B------:R-:W-:-:S02]  /*5d90*/  DSETP.NEU.AND P5, PT, |R42|, +INF , PT ;  /* 0x7ff000002a00742a */ /* 0x000fc40003fad200 */
        /* <DEDUP_REMOVED lines=28> */
.L_x_78:
[----:B------:R-:W-:Y:S05]  /*5f60*/  BSYNC.RECONVERGENT B2 ;  /* 0x0000000000027941 */ /* 0x000fea0003800200 */
.L_x_77:
[----:B------:R-:W-:Y:S01]  /*5f70*/  VIADD R24, R16, 0x1 ;  /* 0x0000000110187836 */ /* 0x000fe20000000000 */
[----:B------:R-:W-:Y:S06]  /*5f80*/  BRA `(.L_x_79) ;  /* 0x0000000000087947 */ /* 0x000fec0003800000 */
.L_x_76:
[----:B------:R-:W-:Y:S01]  /*5f90*/  DMUL R40, RZ, R42 ;  /* 0x0000002aff287228 */ /* 0x000fe20000000000 */
[----:B------:R-:W-:-:S10]  /*5fa0*/  IMAD.MOV.U32 R24, RZ, RZ, 0x1 ;  /* 0x00000001ff187424 */ /* 0x000fd400078e00ff */
.L_x_79:
[----:B------:R-:W-:Y:S05]  /*5fb0*/  BSYNC.RECONVERGENT B1 ;  /* 0x0000000000017941 */ /* 0x000fea0003800200 */
.L_x_75:
[----:B------:R-:W0:Y:S01]  /*5fc0*/  LDCU.64 UR16, c[0x4][0x8] ;  /* 0x01000100ff1077ac */ /* 0x000e220008000a00 */
[----:B------:R-:W-:-:S04]  /*5fd0*/  SHF.L.U32 R12, R24, 0x6, RZ ;  /* 0x00000006180c7819 */ /* 0x000fc800000006ff */
[----:B------:R-:W-:-:S04]  /*5fe0*/  LOP3.LUT R12, R12, 0x40, RZ, 0xc0, !PT ;  /* 0x000000400c0c7812 */ /* 0x000fc800078ec0ff */
[----:B0-----:R-:W-:-:S05]  /*5ff0*/  IADD3 R46, P0, PT, R12, UR16, RZ ;  /* 0x000000100c2e7c10 */ /* 0x001fca000ff1e0ff */
        /* <DEDUP_REMOVED lines=26> */
[----:B------:R-:W-:Y:S01]  /*61a0*/  DMUL R44, R44, R12 ;  /* 0x0000000c2c2c7228 */ /* 0x000fe20000000000 */
[----:B------:R-:W-:Y:S10]  /*61b0*/  @!P5 BRA `(.L_x_81) ;  /* 0x000000000060d947 */ /* 0x000ff40003800000 */
[----:B------:R-:W-:Y:S01]  /*61c0*/  UMOV UR16, 0x6dc9c883 ;  /* 0x6dc9c88300107882 */ /* 0x000fe20000000000 */
[----:B------:R-:W-:Y:S01]  /*61d0*/  UMOV UR17, 0x3fe45f30 ;  /* 0x3fe45f3000117882 */ /* 0x000fe20000000000 */
[C---:B------:R-:W-:Y:S02]  /*61e0*/  DSETP.GE.AND P0, PT, |R42|.reuse, 2.14748364800000000000e+09, PT ;  /* 0x41e000002a00742a */ /* 0x040fe40003f06200 */
        /* <DEDUP_REMOVED lines=21> */
.L_x_81:
[----:B------:R-:W-:Y:S01]  /*6340*/  DMUL R36, RZ, R42 ;  /* 0x0000002aff247228 */ /* 0x000fe20000000000 */
[----:B------:R-:W-:-:S10]  /*6350*/  MOV R24, RZ ;  /* 0x000000ff00187202 */ /* 0x000fd40000000f00 */
.L_x_82:
[----:B------:R-:W-:Y:S05]  /*6360*/  BSYNC.RECONVERGENT B1 ;  /* 0x0000000000017941 */ /* 0x000fea0003800200 */
.L_x_80:
[----:B------:R-:W0:Y:S01]  /*6370*/  LDCU.64 UR16, c[0x4][0x8] ;  /* 0x01000100ff1077ac */ /* 0x000e220008000a00 */
[----:B------:R-:W-:-:S05]  /*6380*/  IMAD.SHL.U32 R12, R24, 0x40, RZ ;  /* 0x00000040180c7824 */ /* 0x000fca00078e00ff */
[----:B------:R-:W-:-:S04]  /*6390*/  LOP3.LUT R12, R12, 0x40, RZ, 0xc0, !PT ;  /* 0x000000400c0c7812 */ /* 0x000fc800078ec0ff */
[----:B0-----:R-:W-:-:S05]  /*63a0*/  IADD3 R42, P0, PT, R12, UR16, RZ ;  /* 0x000000100c2a7c10 */ /* 0x001fca000ff1e0ff */
        /* <DEDUP_REMOVED lines=27> */
.L_x_74:
[----:B------:R-:W-:Y:S05]  /*6560*/  BSYNC.RECONVERGENT B0 ;  /* 0x0000000000007941 */ /* 0x000fea0003800200 */
.L_x_73:
        /* <DEDUP_REMOVED lines=27> */
.L_x_86:
[----:B------:R-:W-:Y:S05]  /*6720*/  BSYNC.RECONVERGENT B0 ;  /* 0x0000000000007941 */ /* 0x000fea0003800200 */
.L_x_85:
        /* <DEDUP_REMOVED lines=11> */
.L_x_38:
[----:B------:R-:W0:Y:S02]  /*67e0*/  LDCU UR4, c[0x0][0x3b8] ;  /* 0x00007700ff0477ac */ /* 0x000e240008000800 */
[----:B0-----:R-:W-:-:S09]  /*67f0*/  UISETP.GE.AND UP0, UPT, UR4, 0x1, UPT ;  /* 0x000000010400788c */ /* 0x001fd2000bf06270 */
[----:B------:R-:W-:Y:S05]  /*6800*/  BRA.U !UP0, `(.L_x_87) ;  /* 0x00000001087c7547 */ /* 0x000fea000b800000 */
[----:B------:R-:W0:Y:S01]  /*6810*/  MUFU.RCP64H R3, 3.1415920257568359375 ;  /* 0x400921fb00037908 */ /* 0x000e220000001800 */
[----:B------:R-:W-:Y:S01]  /*6820*/  MOV R8, 0x54442d18 ;  /* 0x54442d1800087802 */ /* 0x000fe20000000f00 */
        /* <DEDUP_REMOVED lines=22> */
.L_x_88:
[----:B------:R-:W0:Y:S02]  /*6990*/  LDC.64 R8, c[0x0][0x380] ;  /* 0x0000e000ff087b82 */ /* 0x000e240000000a00 */
.L_x_89:
[----:B0-----:R-:W-:-:S04]  /*69a0*/  IMAD.WIDE R10, R5, 0x8, R8 ;  /* 0x00000008050a7825 */ /* 0x001fc800078e0208 */
[----:B------:R-:W-:Y:S01]  /*69b0*/  IMAD.IADD R5, R6, 0x1, R5 ;  /* 0x0000000106057824 */ /* 0x000fe200078e0205 */
[----:B------:R1:W-:Y:S04]  /*69c0*/  STG.E.64 desc[UR10][R10.64], R2 ;  /* 0x000000020a007986 */ /* 0x0003e8000c101b0a */
[----:B------:R-:W-:-:S13]  /*69d0*/  ISETP.GE.AND P0, PT, R5, UR6, PT ;  /* 0x0000000605007c0c */ /* 0x000fda000bf06270 */
[----:B-1----:R-:W-:Y:S05]  /*69e0*/  @!P0 BRA `(.L_x_89) ;  /* 0xfffffffc00ec8947 */ /* 0x002fea000383ffff */
[----:B------:R-:W-:Y:S05]  /*69f0*/  EXIT ;  /* 0x000000000000794d */ /* 0x000fea0003800000 */
.L_x_87:
[----:B------:R-:W0:Y:S01]  /*6a00*/  MUFU.RCP64H R3, 3.1415920257568359375 ;  /* 0x400921fb00037908 */ /* 0x000e220000001800 */
[----:B------:R-:W-:Y:S02]  /*6a10*/  HFMA2 R9, -RZ, RZ, 2.017578125, 0.01168060302734375 ;  /* 0x400921fbff097431 */ /* 0x000fe400000001ff */
        /* <DEDUP_REMOVED lines=22> */
.L_x_90:
[----:B------:R-:W0:Y:S02]  /*6b80*/  LDC.64 R8, c[0x0][0x380] ;  /* 0x0000e000ff087b82 */ /* 0x000e240000000a00 */
.L_x_91:
[----:B0-----:R-:W-:Y:S01]  /*6b90*/  IMAD.WIDE R10, R5, 0x8, R8 ;  /* 0x00000008050a7825 */ /* 0x001fe200078e0208 */
[----:B------:R-:W-:-:S04]  /*6ba0*/  IADD3 R5, PT, PT, R6, R5, RZ ;  /* 0x0000000506057210 */ /* 0x000fc80007ffe0ff */
[----:B------:R1:W-:Y:S01]  /*6bb0*/  STG.E.64 desc[UR10][R10.64], R2 ;  /* 0x000000020a007986 */ /* 0x0003e2000c101b0a */
[----:B------:R-:W-:-:S13]  /*6bc0*/  ISETP.GE.AND P0, PT, R5, UR6, PT ;  /* 0x0000000605007c0c */ /* 0x000fda000bf06270 */
[----:B-1----:R-:W-:Y:S05]  /*6bd0*/  @!P0 BRA `(.L_x_91) ;  /* 0xfffffffc00ec8947 */ /* 0x002fea000383ffff */
[----:B------:R-:W-:Y:S05]  /*6be0*/  EXIT ;  /* 0x000000000000794d */ /* 0x000fea0003800000 */
        .weak           $__internal_2_$__cuda_sm20_div_rn_f64_full
        .type           $__internal_2_$__cuda_sm20_div_rn_f64_full,@function
        .size           $__internal_2_$__cuda_sm20_div_rn_f64_full,($__internal_3_$__cuda_sm20_div_u64 - $__internal_2_$__cuda_sm20_div_rn_f64_full)
$__internal_2_$__cuda_sm20_div_rn_f64_full:
[C---:B------:R-:W-:Y:S01]  /*6bf0*/  FSETP.GEU.AND P0, PT, |R15|.reuse, 1.469367938527859385e-39, PT ;  /* 0x001000000f00780b */ /* 0x040fe20003f0e200 */
[----:B------:R-:W-:Y:S01]  /*6c00*/  IMAD.MOV.U32 R42, RZ, RZ, 0x1 ;  /* 0x00000001ff2a7424 */ /* 0x000fe200078e00ff */
[----:B------:R-:W-:Y:S01]  /*6c10*/  LOP3.LUT R34, R15, 0x800fffff, RZ, 0xc0, !PT ;  /* 0x800fffff0f227812 */ /* 0x000fe200078ec0ff */
[----:B------:R-:W-:Y:S01]  /*6c20*/  BSSY.RECONVERGENT B1, `(.L_x_92) ;  /* 0x0000054000017945 */ /* 0x000fe20003800200 */
[C---:B------:R-:W-:Y:S02]  /*6c30*/  FSETP.GEU.AND P1, PT, |R17|.reuse, 1.469367938527859385e-39, PT ;  /* 0x001000001100780b */ /* 0x040fe40003f2e200 */
[----:B------:R-:W-:Y:S01]  /*6c40*/  LOP3.LUT R35, R34, 0x3ff00000, RZ, 0xfc, !PT ;  /* 0x3ff0000022237812 */ /* 0x000fe200078efcff */
[----:B------:R-:W-:Y:S01]  /*6c50*/  IMAD.MOV.U32 R34, RZ, RZ, R14 ;  /* 0x000000ffff227224 */ /* 0x000fe200078e000e */
[----:B------:R-:W-:Y:S02]  /*6c60*/  LOP3.LUT R37, R17, 0x7ff00000, RZ, 0xc0, !PT ;  /* 0x7ff0000011257812 */ /* 0x000fe400078ec0ff */
[----:B------:R-:W-:-:S02]  /*6c70*/  MOV R38, 0x1ca00000 ;  /* 0x1ca0000000267802 */ /* 0x000fc40000000f00 */
[----:B------:R-:W-:Y:S01]  /*6c80*/  LOP3.LUT R40, R15, 0x7ff00000, RZ, 0xc0, !PT ;  /* 0x7ff000000f287812 */ /* 0x000fe200078ec0ff */
[----:B------:R-:W-:Y:S01]  /*6c90*/  @!P0 DMUL R34, R14, 8.98846567431157953865e+307 ;  /* 0x7fe000000e228828 */ /* 0x000fe20000000000 */
[----:B------:R-:W-:Y:S02]  /*6ca0*/  MOV R39, R37 ;  /* 0x0000002500277202 */ /* 0x000fe40000000f00 */
[----:B------:R-:W-:Y:S02]  /*6cb0*/  ISETP.GE.U32.AND P3, PT, R37, R40, PT ;  /* 0x000000282500720c */ /* 0x000fe40003f66070 */
[----:B------:R-:W-:Y:S01]  /*6cc0*/  @!P1 LOP3.LUT R12, R15, 0x7ff00000, RZ, 0xc0, !PT ;  /* 0x7ff000000f0c9812 */ /* 0x000fe200078ec0ff */
[----:B------:R-:W0:Y:S03]  /*6cd0*/  MUFU.RCP64H R43, R35 ;  /* 0x00000023002b7308 */ /* 0x000e260000001800 */
[----:B------:R-:W-:-:S02]  /*6ce0*/  @!P1 ISETP.GE.U32.AND P2, PT, R37, R12, PT ;  /* 0x0000000c2500920c */ /* 0x000fc40003f46070 */
[----:B------:R-:W-:Y:S02]  /*6cf0*/  @!P0 LOP3.LUT R40, R35, 0x7ff00000, RZ, 0xc0, !PT ;  /* 0x7ff0000023288812 */ /* 0x000fe400078ec0ff */
[----:B------:R-:W-:-:S04]  /*6d00*/  @!P1 SEL R13, R38, 0x63400000, !P2 ;  /* 0x63400000260d9807 */ /* 0x000fc80005000000 */
[----:B------:R-:W-:-:S04]  /*6d10*/  @!P1 LOP3.LUT R12, R13, 0x80000000, R17, 0xf8, !PT ;  /* 0x800000000d0c9812 */ /* 0x000fc800078ef811 */
[----:B------:R-:W-:Y:S01]  /*6d20*/  @!P1 LOP3.LUT R13, R12, 0x100000, RZ, 0xfc, !PT ;  /* 0x001000000c0d9812 */ /* 0x000fe200078efcff */
[----:B------:R-:W-:Y:S01]  /*6d30*/  @!P1 IMAD.MOV.U32 R12, RZ, RZ, RZ ;  /* 0x000000ffff0c9224 */ /* 0x000fe200078e00ff */
[----:B0-----:R-:W-:-:S08]  /*6d40*/  DFMA R18, R42, -R34, 1 ;  /* 0x3ff000002a12742b */ /* 0x001fd00000000822 */
[----:B------:R-:W-:-:S08]  /*6d50*/  DFMA R18, R18, R18, R18 ;  /* 0x000000121212722b */ /* 0x000fd00000000012 */
[----:B------:R-:W-:Y:S01]  /*6d60*/  DFMA R42, R42, R18, R42 ;  /* 0x000000122a2a722b */ /* 0x000fe2000000002a */
[----:B------:R-:W-:Y:S01]  /*6d70*/  SEL R19, R38, 0x63400000, !P3 ;  /* 0x6340000026137807 */ /* 0x000fe20005800000 */
[----:B------:R-:W-:-:S03]  /*6d80*/  IMAD.MOV.U32 R18, RZ, RZ, R16 ;  /* 0x000000ffff127224 */ /* 0x000fc600078e0010 */
[----:B------:R-:W-:-:S03]  /*6d90*/  LOP3.LUT R19, R19, 0x800fffff, R17, 0xf8, !PT ;  /* 0x800fffff13137812 */ /* 0x000fc600078ef811 */
[----:B------:R-:W-:-:S03]  /*6da0*/  DFMA R44, R42, -R34, 1 ;  /* 0x3ff000002a2c742b */ /* 0x000fc60000000822 */
[----:B------:R-:W-:-:S05]  /*6db0*/  @!P1 DFMA R18, R18, 2, -R12 ;  /* 0x400000001212982b */ /* 0x000fca000000080c */
[----:B------:R-:W-:-:S05]  /*6dc0*/  DFMA R44, R42, R44, R42 ;  /* 0x0000002c2a2c722b */ /* 0x000fca000000002a */
[----:B------:R-:W-:-:S03]  /*6dd0*/  @!P1 LOP3.LUT R39, R19, 0x7ff00000, RZ, 0xc0, !PT ;  /* 0x7ff0000013279812 */ /* 0x000fc600078ec0ff */
[----:B------:R-:W-:Y:S02]  /*6de0*/  DMUL R42, R44, R18 ;  /* 0x000000122c2a7228 */ /* 0x000fe40000000000 */
[----:B------:R-:W-:-:S06]  /*6df0*/  VIADD R41, R39, 0xffffffff ;  /* 0xffffffff27297836 */ /* 0x000fcc0000000000 */
[----:B------:R-:W-:Y:S01]  /*6e00*/  DFMA R12, R42, -R34, R18 ;  /* 0x800000222a0c722b */ /* 0x000fe20000000012 */
[----:B------:R-:W-:-:S07]  /*6e10*/  ISETP.GT.U32.AND P0, PT, R41, 0x7feffffe, PT ;  /* 0x7feffffe2900780c */ /* 0x000fce0003f04070 */
[----:B------:R-:W-:Y:S01]  /*6e20*/  DFMA R12, R44, R12, R42 ;  /* 0x0000000c2c0c722b */ /* 0x000fe2000000002a */
[----:B------:R-:W-:-:S05]  /*6e30*/  VIADD R42, R40, 0xffffffff ;  /* 0xffffffff282a7836 */ /* 0x000fca0000000000 */
[----:B------:R-:W-:-:S13]  /*6e40*/  ISETP.GT.U32.OR P0, PT, R42, 0x7feffffe, P0 ;  /* 0x7feffffe2a00780c */ /* 0x000fda0000704470 */
[----:B------:R-:W-:Y:S05]  /*6e50*/  @P0 BRA `(.L_x_93) ;  /* 0x00000000006c0947 */ /* 0x000fea0003800000 */
[----:B------:R-:W-:-:S04]  /*6e60*/  LOP3.LUT R16, R15, 0x7ff00000, RZ, 0xc0, !PT ;  /* 0x7ff000000f107812 */ /* 0x000fc800078ec0ff */
[CC--:B------:R-:W-:Y:S02]  /*6e70*/  VIADDMNMX R17, R37.reuse, -R16.reuse, 0xb9600000, !PT ;  /* 0xb960000025117446 */ /* 0x0c0fe40007800910 */
[----:B------:R-:W-:Y:S02]  /*6e80*/  ISETP.GE.U32.AND P0, PT, R37, R16, PT ;  /* 0x000000102500720c */ /* 0x000fe40003f06070 */
[----:B------:R-:W-:Y:S02]  /*6e90*/  VIMNMX R17, PT, PT, R17, 0x46a00000, PT ;  /* 0x46a0000011117848 */ /* 0x000fe40003fe0100 */
[----:B------:R-:W-:-:S04]  /*6ea0*/  SEL R38, R38, 0x63400000, !P0 ;  /* 0x6340000026267807 */ /* 0x000fc80004000000 */
[----:B------:R-:W-:Y:S01]  /*6eb0*/  IADD3 R17, PT, PT, -R38, R17, RZ ;  /* 0x0000001126117210 */ /* 0x000fe20007ffe1ff */
[----:B------:R-:W-:-:S04]  /*6ec0*/  IMAD.MOV.U32 R38, RZ, RZ, RZ ;  /* 0x000000ffff267224 */ /* 0x000fc800078e00ff */
[----:B------:R-:W-:-:S06]  /*6ed0*/  VIADD R39, R17, 0x7fe00000 ;  /* 0x7fe0000011277836 */ /* 0x000fcc0000000000 */
[----:B------:R-:W-:-:S10]  /*6ee0*/  DMUL R42, R12, R38 ;  /* 0x000000260c2a7228 */ /* 0x000fd40000000000 */
[----:B------:R-:W-:-:S13]  /*6ef0*/  FSETP.GTU.AND P0, PT, |R43|, 1.469367938527859385e-39, PT ;  /* 0x001000002b00780b */ /* 0x000fda0003f0c200 */
[----:B------:R-:W-:Y:S05]  /*6f00*/  @P0 BRA `(.L_x_94) ;  /* 0x0000000000940947 */ /* 0x000fea0003800000 */
[----:B------:R-:W-:Y:S01]  /*6f10*/  DFMA R18, R12, -R34, R18 ;  /* 0x800000220c12722b */ /* 0x000fe20000000012 */
[----:B------:R-:W-:-:S09]  /*6f20*/  MOV R38, RZ ;  /* 0x000000ff00267202 */ /* 0x000fd20000000f00 */
[C---:B------:R-:W-:Y:S02]  /*6f30*/  FSETP.NEU.AND P0, PT, R19.reuse, RZ, PT ;  /* 0x000000ff1300720b */ /* 0x040fe40003f0d000 */
[----:B------:R-:W-:-:S04]  /*6f40*/  LOP3.LUT R14, R19, 0x80000000, R15, 0x48, !PT ;  /* 0x80000000130e7812 */ /* 0x000fc800078e480f */
[----:B------:R-:W-:-:S07]  /*6f50*/  LOP3.LUT R39, R14, R39, RZ, 0xfc, !PT ;  /* 0x000000270e277212 */ /* 0x000fce00078efcff */
[----:B------:R-:W-:Y:S05]  /*6f60*/  @!P0 BRA `(.L_x_94) ;  /* 0x00000000007c8947 */ /* 0x000fea0003800000 */
[----:B------:R-:W-:Y:S01]  /*6f70*/  IMAD.MOV R19, RZ, RZ, -R17 ;  /* 0x000000ffff137224 */ /* 0x000fe200078e0a11 */
[----:B------:R-:W-:Y:S01]  /*6f80*/  IADD3 R17, PT, PT, -R17, -0x43300000, RZ ;  /* 0xbcd0000011117810 */ /* 0x000fe20007ffe1ff */
[----:B------:R-:W-:-:S06]  /*6f90*/  IMAD.MOV.U32 R18, RZ, RZ, RZ ;  /* 0x000000ffff127224 */ /* 0x000fcc00078e00ff */
[----:B------:R-:W-:Y:S02]  /*6fa0*/  DFMA R18, R42, -R18, R12 ;  /* 0x800000122a12722b */ /* 0x000fe4000000000c */
[----:B------:R-:W-:-:S08]  /*6fb0*/  DMUL.RP R12, R12, R38 ;  /* 0x000000260c0c7228 */ /* 0x000fd00000008000 */
[----:B------:R-:W-:Y:S02]  /*6fc0*/  FSETP.NEU.AND P0, PT, |R19|, R17, PT ;  /* 0x000000111300720b */ /* 0x000fe40003f0d200 */
[----:B------:R-:W-:Y:S02]  /*6fd0*/  LOP3.LUT R13, R13, R14, RZ, 0x3c, !PT ;  /* 0x0000000e0d0d7212 */ /* 0x000fe400078e3cff */
[----:B------:R-:W-:Y:S02]  /*6fe0*/  FSEL R42, R12, R42, !P0 ;  /* 0x0000002a0c2a7208 */ /* 0x000fe40004000000 */
[----:B------:R-:W-:Y:S01]  /*6ff0*/  FSEL R43, R13, R43, !P0 ;  /* 0x0000002b0d2b7208 */ /* 0x000fe20004000000 */
[----:B------:R-:W-:Y:S06]  /*7000*/  BRA `(.L_x_94) ;  /* 0x0000000000547947 */ /* 0x000fec0003800000 */
.L_x_93:
[----:B------:R-:W-:-:S14]  /*7010*/  DSETP.NAN.AND P0, PT, R16, R16, PT ;  /* 0x000000101000722a */ /* 0x000fdc0003f08000 */
[----:B------:R-:W-:Y:S05]  /*7020*/  @P0 BRA `(.L_x_95) ;  /* 0x0000000000440947 */ /* 0x000fea0003800000 */
[----:B------:R-:W-:-:S14]  /*7030*/  DSETP.NAN.AND P0, PT, R14, R14, PT ;  /* 0x0000000e0e00722a */ /* 0x000fdc0003f08000 */
[----:B------:R-:W-:Y:S05]  /*7040*/  @P0 BRA `(.L_x_96) ;  /* 0x0000000000300947 */ /* 0x000fea0003800000 */
[----:B------:R-:W-:Y:S01]  /*7050*/  ISETP.NE.AND P0, PT, R39, R40, PT ;  /* 0x000000282700720c */ /* 0x000fe20003f05270 */
[----:B------:R-:W-:Y:S01]  /*7060*/  IMAD.MOV.U32 R43, RZ, RZ, -0x80000 ;  /* 0xfff80000ff2b7424 */ /* 0x000fe200078e00ff */
[----:B------:R-:W-:-:S11]  /*7070*/  MOV R42, 0x0 ;  /* 0x00000000002a7802 */ /* 0x000fd60000000f00 */
[----:B------:R-:W-:Y:S05]  /*7080*/  @!P0 BRA `(.L_x_94) ;  /* 0x0000000000348947 */ /* 0x000fea0003800000 */
[----:B------:R-:W-:Y:S02]  /*7090*/  ISETP.NE.AND P0, PT, R39, 0x7ff00000, PT ;  /* 0x7ff000002700780c */ /* 0x000fe40003f05270 */
[----:B------:R-:W-:Y:S02]  /*70a0*/  LOP3.LUT R43, R17, 0x80000000, R15, 0x48, !PT ;  /* 0x80000000112b7812 */ /* 0x000fe400078e480f */
[----:B------:R-:W-:-:S13]  /*70b0*/  ISETP.EQ.OR P0, PT, R40, RZ, !P0 ;  /* 0x000000ff2800720c */ /* 0x000fda0004702670 */
[----:B------:R-:W-:Y:S01]  /*70c0*/  @P0 LOP3.LUT R12, R43, 0x7ff00000, RZ, 0xfc, !PT ;  /* 0x7ff000002b0c0812 */ /* 0x000fe200078efcff */
[----:B------:R-:W-:Y:S01]  /*70d0*/  @!P0 IMAD.MOV.U32 R42, RZ, RZ, RZ ;  /* 0x000000ffff2a8224 */ /* 0x000fe200078e00ff */
[----:B------:R-:W-:-:S03]  /*70e0*/  @P0 MOV R42, RZ ;  /* 0x000000ff002a0202 */ /* 0x000fc60000000f00 */
[----:B------:R-:W-:Y:S01]  /*70f0*/  @P0 IMAD.MOV.U32 R43, RZ, RZ, R12 ;  /* 0x000000ffff2b0224 */ /* 0x000fe200078e000c */
[----:B------:R-:W-:Y:S06]  /*7100*/  BRA `(.L_x_94) ;  /* 0x0000000000147947 */ /* 0x000fec0003800000 */
.L_x_96:
[----:B------:R-:W-:Y:S01]  /*7110*/  LOP3.LUT R43, R15, 0x80000, RZ, 0xfc, !PT ;  /* 0x000800000f2b7812 */ /* 0x000fe200078efcff */
[----:B------:R-:W-:Y:S01]  /*7120*/  IMAD.MOV.U32 R42, RZ, RZ, R14 ;  /* 0x000000ffff2a7224 */ /* 0x000fe200078e000e */
[----:B------:R-:W-:Y:S06]  /*7130*/  BRA `(.L_x_94) ;  /* 0x0000000000087947 */ /* 0x000fec0003800000 */
.L_x_95:
[----:B------:R-:W-:Y:S02]  /*7140*/  LOP3.LUT R43, R17, 0x80000, RZ, 0xfc, !PT ;  /* 0x00080000112b7812 */ /* 0x000fe400078efcff */
[----:B------:R-:W-:-:S07]  /*7150*/  MOV R42, R16 ;  /* 0x00000010002a7202 */ /* 0x000fce0000000f00 */
.L_x_94:
[----:B------:R-:W-:Y:S05]  /*7160*/  BSYNC.RECONVERGENT B1 ;  /* 0x0000000000017941 */ /* 0x000fea0003800200 */
.L_x_92:
[----:B------:R-:W-:Y:S02]  /*7170*/  HFMA2 R37, -RZ, RZ, 0, 0 ;  /* 0x00000000ff257431 */ /* 0x000fe400000001ff */
[----:B------:R-:W-:Y:S02]  /*7180*/  IMAD.MOV.U32 R12, RZ, RZ, R42 ;  /* 0x000000ffff0c7224 */ /* 0x000fe400078e002a */
[----:B------:R-:W-:Y:S01]  /*7190*/  IMAD.MOV.U32 R13, RZ, RZ, R43 ;  /* 0x000000ffff0d7224 */ /* 0x000fe200078e002b */
[----:B------:R-:W-:Y:S06]  /*71a0*/  RET.REL.NODEC R36 `(_Z27kernelComputeWignerFullModePdPK7double2iididdiPKi) ;  /* 0xffffff8c24947950 */ /* 0x000fec0003c3ffff */
        .weak           $__internal_3_$__cuda_sm20_div_u64
        .type           $__internal_3_$__cuda_sm20_div_u64,@function
        .size           $__internal_3_$__cuda_sm20_div_u64,($_Z27kernelComputeWignerFullModePdPK7double2iididdiPKi$__internal_trig_reduction_slowpathd - $__internal_3_$__cuda_sm20_div_u64)
$__internal_3_$__cuda_sm20_div_u64:
[----:B------:R-:W-:-:S04]  /*71b0*/  IMAD.MOV.U32 R36, RZ, RZ, R21 ;  /* 0x000000ffff247224 */ /* 0x000fc800078e0015 */
[----:B------:R-:W0:Y:S08]  /*71c0*/  I2F.U64.RP R24, R36 ;  /* 0x0000002400187312 */ /* 0x000e300000309000 */
[----:B0-----:R-:W0:Y:S02]  /*71d0*/  MUFU.RCP R24, R24 ;  /* 0x0000001800187308 */ /* 0x001e240000001000 */
[----:B0-----:R-:W-:-:S06]  /*71e0*/  VIADD R18, R24, 0x1ffffffe ;  /* 0x1ffffffe18127836 */ /* 0x001fcc0000000000 */
[----:B------:R-:W0:Y:S02]  /*71f0*/  F2I.U64.TRUNC R18, R18 ;  /* 0x0000001200127311 */ /* 0x000e24000020d800 */
[----:B0-----:R-:W-:-:S04]  /*7200*/  IMAD.WIDE.U32 R16, R18, R21, RZ ;  /* 0x0000001512107225 */ /* 0x001fc800078e00ff */
[----:B------:R-:W-:Y:S01]  /*7210*/  IMAD R17, R18, R37, R17 ;  /* 0x0000002512117224 */ /* 0x000fe200078e0211 */
[----:B------:R-:W-:-:S03]  /*7220*/  IADD3 R39, P0, PT, RZ, -R16, RZ ;  /* 0x80000010ff277210 */ /* 0x000fc60007f1e0ff */
[----:B------:R-:W-:Y:S02]  /*7230*/  IMAD R17, R21, R19, R17 ;  /* 0x0000001315117224 */ /* 0x000fe400078e0211 */
[----:B------:R-:W-:-:S03]  /*7240*/  IMAD.HI.U32 R16, R18, R39, RZ ;  /* 0x0000002712107227 */ /* 0x000fc600078e00ff */
[----:B------:R-:W-:Y:S01]  /*7250*/  IADD3.X R41, PT, PT, RZ, ~R17, RZ, P0, !PT ;  /* 0x80000011ff297210 */ /* 0x000fe200007fe4ff */
[----:B------:R-:W-:-:S04]  /*7260*/  IMAD.MOV.U32 R17, RZ, RZ, R18 ;  /* 0x000000ffff117224 */ /* 0x000fc800078e0012 */
[----:B------:R-:W-:-:S04]  /*7270*/  IMAD.WIDE.U32 R16, P0, R18, R41, R16 ;  /* 0x0000002912107225 */ /* 0x000fc80007800010 */
[C---:B------:R-:W-:Y:S02]  /*7280*/  IMAD R43, R19.reuse, R41, RZ ;  /* 0x00000029132b7224 */ /* 0x040fe400078e02ff */
[----:B------:R-:W-:-:S04]  /*7290*/  IMAD.HI.U32 R16, P1, R19, R39, R16 ;  /* 0x0000002713107227 */ /* 0x000fc80007820010 */
[----:B------:R-:W-:Y:S01]  /*72a0*/  IMAD.HI.U32 R41, R19, R41, RZ ;  /* 0x0000002913297227 */ /* 0x000fe200078e00ff */
[----:B------:R-:W-:-:S03]  /*72b0*/  IADD3 R17, P2, PT, R43, R16, RZ ;  /* 0x000000102b117210 */ /* 0x000fc60007f5e0ff */
[----:B------:R-:W-:Y:S02]  /*72c0*/  IMAD.X R24, R41, 0x1, R19, P0 ;  /* 0x0000000129187824 */ /* 0x000fe400000e0613 */
[----:B------:R-:W-:-:S03]  /*72d0*/  IMAD.WIDE.U32 R18, R17, R21, RZ ;  /* 0x0000001511127225 */ /* 0x000fc600078e00ff */
[----:B------:R-:W-:Y:S01]  /*72e0*/  IADD3.X R24, PT, PT, RZ, RZ, R24, P2, P1 ;  /* 0x000000ffff187210 */ /* 0x000fe200017e2418 */
        /* <DEDUP_REMOVED lines=13> */
[----:B------:R-:W-:Y:S02]  /*73c0*/  IMAD.MOV.U32 R17, RZ, RZ, RZ ;  /* 0x000000ffff117224 */ /* 0x000fe400078e00ff */
[----:B------:R-:W-:-:S04]  /*73d0*/  IMAD.WIDE.U32 R16, R19, R13, R16 ;  /* 0x0000000d13107225 */ /* 0x000fc800078e0010 */
[C---:B------:R-:W-:Y:S02]  /*73e0*/  IMAD R19, R24.reuse, R13, RZ ;  /* 0x0000000d18137224 */ /* 0x040fe400078e02ff */
[----:B------:R-:W-:-:S04]  /*73f0*/  IMAD.HI.U32 R16, P0, R24, R8, R16 ;  /* 0x0000000818107227 */ /* 0x000fc80007800010 */
[----:B------:R-:W-:Y:S01]  /*7400*/  IMAD.HI.U32 R18, R24, R13, RZ ;  /* 0x0000000d18127227 */ /* 0x000fe200078e00ff */
[----:B------:R-:W-:-:S04]  /*7410*/  IADD3 R24, P1, PT, R19, R16, RZ ;  /* 0x0000001013187210 */ /* 0x000fc80007f3e0ff */
[----:B------:R-:W-:Y:S01]  /*7420*/  IADD3.X R18, PT, PT, R18, RZ, RZ, P0, !PT ;  /* 0x000000ff12127210 */ /* 0x000fe200007fe4ff */
[----:B------:R-:W-:-:S04]  /*7430*/  IMAD.WIDE.U32 R16, R24, R21, RZ ;  /* 0x0000001518107225 */ /* 0x000fc800078e00ff */
[----:B------:R-:W-:Y:S01]  /*7440*/  IMAD.X R18, RZ, RZ, R18, P1 ;  /* 0x000000ffff127224 */ /* 0x000fe200008e0612 */
[----:B------:R-:W-:Y:S01]  /*7450*/  IADD3 R36, P1, PT, -R16, R8, RZ ;  /* 0x0000000810247210 */ /* 0x000fe20007f3e1ff */
[----:B------:R-:W-:-:S03]  /*7460*/  IMAD R17, R24, R37, R17 ;  /* 0x0000002518117224 */ /* 0x000fc600078e0211 */
[----:B------:R-:W-:Y:S01]  /*7470*/  ISETP.GE.U32.AND P0, PT, R36, R21, PT ;  /* 0x000000152400720c */ /* 0x000fe20003f06070 */
[----:B------:R-:W-:Y:S01]  /*7480*/  IMAD R16, R21, R18, R17 ;  /* 0x0000001215107224 */ /* 0x000fe200078e0211 */
[----:B------:R-:W-:-:S03]  /*7490*/  IADD3 R17, P2, PT, R24, 0x1, RZ ;  /* 0x0000000118117810 */ /* 0x000fc60007f5e0ff */
[----:B------:R-:W-:Y:S01]  /*74a0*/  IMAD.X R40, R13, 0x1, ~R16, P1 ;  /* 0x000000010d287824 */ /* 0x000fe200008e0e10 */
[----:B------:R-:W-:Y:S01]  /*74b0*/  IADD3 R34, P1, PT, -R21, R36, RZ ;  /* 0x0000002415227210 */ /* 0x000fe20007f3e1ff */
[----:B------:R-:W-:-:S03]  /*74c0*/  IMAD.X R19, RZ, RZ, R18, P2 ;  /* 0x000000ffff137224 */ /* 0x000fc600010e0612 */
[----:B------:R-:W-:Y:S02]  /*74d0*/  ISETP.GE.U32.AND.EX P0, PT, R40, R37, PT, P0 ;  /* 0x000000252800720c */ /* 0x000fe40003f06100 */
[----:B------:R-:W-:Y:S02]  /*74e0*/  IADD3.X R16, PT, PT, ~R37, R40, RZ, P1, !PT ;  /* 0x0000002825107210 */ /* 0x000fe40000ffe5ff */
[----:B------:R-:W-:Y:S02]  /*74f0*/  SEL R17, R17, R24, P0 ;  /* 0x0000001811117207 */ /* 0x000fe40000000000 */
[----:B------:R-:W-:Y:S02]  /*7500*/  SEL R34, R34, R36, P0 ;  /* 0x0000002422227207 */ /* 0x000fe40000000000 */
[----:B------:R-:W-:Y:S02]  /*7510*/  SEL R24, R16, R40, P0 ;  /* 0x0000002810187207 */ /* 0x000fe40000000000 */
[----:B------:R-:W-:-:S02]  /*7520*/  SEL R16, R19, R18, P0 ;  /* 0x0000001213107207 */ /* 0x000fc40000000000 */
[----:B------:R-:W-:Y:S02]  /*7530*/  IADD3 R18, P2, PT, R17, 0x1, RZ ;  /* 0x0000000111127810 */ /* 0x000fe40007f5e0ff */
[----:B------:R-:W-:Y:S02]  /*7540*/  ISETP.GE.U32.AND P0, PT, R34, R21, PT ;  /* 0x000000152200720c */ /* 0x000fe40003f06070 */
[----:B------:R-:W-:Y:S01]  /*7550*/  ISETP.NE.U32.AND P1, PT, R21, RZ, PT ;  /* 0x000000ff1500720c */ /* 0x000fe20003f25070 */
[----:B------:R-:W-:Y:S01]  /*7560*/  IMAD.X R19, RZ, RZ, R16, P2 ;  /* 0x000000ffff137224 */ /* 0x000fe200010e0610 */
[----:B------:R-:W-:Y:S02]  /*7570*/  ISETP.GE.U32.AND.EX P0, PT, R24, R37, PT, P0 ;  /* 0x000000251800720c */ /* 0x000fe40003f06100 */
[----:B------:R-:W-:Y:S02]  /*7580*/  ISETP.NE.AND.EX P1, PT, R37, RZ, PT, P1 ;  /* 0x000000ff2500720c */ /* 0x000fe40003f25310 */
[----:B------:R-:W-:Y:S01]  /*7590*/  SEL R18, R18, R17, P0 ;  /* 0x0000001112127207 */ /* 0x000fe20000000000 */
[----:B------:R-:W-:Y:S01]  /*75a0*/  IMAD.MOV.U32 R17, RZ, RZ, 0x0 ;  /* 0x00000000ff117424 */ /* 0x000fe200078e00ff */
[----:B------:R-:W-:-:S02]  /*75b0*/  SEL R19, R19, R16, P0 ;  /* 0x0000001013137207 */ /* 0x000fc40000000000 */
[----:B------:R-:W-:Y:S02]  /*75c0*/  MOV R16, R22 ;  /* 0x0000001600107202 */ /* 0x000fe40000000f00 */
[----:B------:R-:W-:Y:S02]  /*75d0*/  SEL R18, R18, 0xffffffff, P1 ;  /* 0xffffffff12127807 */ /* 0x000fe40000800000 */
[----:B------:R-:W-:Y:S01]  /*75e0*/  SEL R19, R19, 0xffffffff, P1 ;  /* 0xffffffff13137807 */ /* 0x000fe20000800000 */
[----:B------:R-:W-:Y:S06]  /*75f0*/  RET.REL.NODEC R16 `(_Z27kernelComputeWignerFullModePdPK7double2iididdiPKi) ;  /* 0xffffff8810807950 */ /* 0x000fec0003c3ffff */
        .type           $_Z27kernelComputeWignerFullModePdPK7double2iididdiPKi$__internal_trig_reduction_slowpathd,@function
        .size           $_Z27kernelComputeWignerFullModePdPK7double2iididdiPKi$__internal_trig_reduction_slowpathd,(.L_x_377 - $_Z27kernelComputeWignerFullModePdPK7double2iididdiPKi$__internal_trig_reduction_slowpathd)
$_Z27kernelComputeWignerFullModePdPK7double2iididdiPKi$__internal_trig_reduction_slowpathd:
[----:B------:R-:W-:Y:S01]  /*7600*/  SHF.R.U32.HI R41, RZ, 0x14, R39 ;  /* 0x00000014ff297819 */ /* 0x000fe20000011627 */
[----:B------:R-:W-:-:S03]  /*7610*/  IMAD.MOV.U32 R16, RZ, RZ, RZ ;  /* 0x000000ffff107224 */ /* 0x000fc600078e00ff */
[----:B------:R-:W-:-:S04]  /*7620*/  LOP3.LUT R12, R41, 0x7ff, RZ, 0xc0, !PT ;  /* 0x000007ff290c7812 */ /* 0x000fc800078ec0ff */
[----:B------:R-:W-:-:S13]  /*7630*/  ISETP.NE.AND P0, PT, R12, 0x7ff, PT ;  /* 0x000007ff0c00780c */ /* 0x000fda0003f05270 */
[----:B------:R-:W-:Y:S05]  /*7640*/  @!P0 BRA `(.L_x_97) ;  /* 0x0000000800488947 */ /* 0x000fea0003800000 */
[----:B------:R-:W-:Y:S01]  /*7650*/  IADD3 R13, PT, PT, R12, -0x400, RZ ;  /* 0xfffffc000c0d7810 */ /* 0x000fe20007ffe0ff */
[----:B------:R-:W-:Y:S01]  /*7660*/  BSSY.RECONVERGENT B3, `(.L_x_98) ;  /* 0x000002f000037945 */ /* 0x000fe20003800200 */
[----:B------:R-:W-:Y:S02]  /*7670*/  CS2R R50, SRZ ;  /* 0x0000000000327805 */ /* 0x000fe4000001ff00 */
[----:B------:R-:W-:Y:S02]  /*7680*/  SHF.R.U32.HI R12, RZ, 0x6, R13 ;  /* 0x00000006ff0c7819 */ /* 0x000fe4000001160d */
[----:B------:R-:W-:Y:S02]  /*7690*/  ISETP.GE.U32.AND P0, PT, R13, 0x80, PT ;  /* 0x000000800d00780c */ /* 0x000fe40003f06070 */
[C---:B------:R-:W-:Y:S02]  /*76a0*/  IADD3 R13, PT, PT, -R12.reuse, 0x13, RZ ;  /* 0x000000130c0d7810 */ /* 0x040fe40007ffe1ff */
[----:B------:R-:W-:-:S02]  /*76b0*/  IADD3 R18, PT, PT, -R12, 0xf, RZ ;  /* 0x0000000f0c127810 */ /* 0x000fc40007ffe1ff */
[----:B------:R-:W-:-:S04]  /*76c0*/  SEL R13, R13, 0x12, P0 ;  /* 0x000000120d0d7807 */ /* 0x000fc80000000000 */
[----:B------:R-:W-:-:S13]  /*76d0*/  ISETP.GE.AND P0, PT, R18, R13, PT ;  /* 0x0000000d1200720c */ /* 0x000fda0003f06270 */
[----:B------:R-:W-:Y:S05]  /*76e0*/  @P0 BRA `(.L_x_99) ;  /* 0x0000000000980947 */ /* 0x000fea0003800000 */
[----:B------:R-:W0:Y:S01]  /*76f0*/  LDC.64 R46, c[0x0][0x358] ;  /* 0x0000d600ff2e7b82 */ /* 0x000e220000000a00 */
[C---:B------:R-:W-:Y:S01]  /*7700*/  SHF.L.U64.HI R15, R14.reuse, 0xb, R39 ;  /* 0x0000000b0e0f7819 */ /* 0x040fe20000010227 */
[----:B------:R-:W-:Y:S01]  /*7710*/  BSSY.RECONVERGENT B4, `(.L_x_100) ;  /* 0x0000022000047945 */ /* 0x000fe20003800200 */
[----:B------:R-:W-:Y:S01]  /*7720*/  IMAD.SHL.U32 R14, R14, 0x800, RZ ;  /* 0x000008000e0e7824 */ /* 0x000fe200078e00ff */
[----:B------:R-:W-:Y:S01]  /*7730*/  IADD3 R37, PT, PT, RZ, -R12, -R13 ;  /* 0x8000000cff257210 */ /* 0x000fe20007ffe80d */
[----:B------:R-:W-:Y:S01]  /*7740*/  IMAD.MOV.U32 R36, RZ, RZ, RZ ;  /* 0x000000ffff247224 */ /* 0x000fe200078e00ff */
[----:B------:R-:W-:Y:S02]  /*7750*/  LOP3.LUT R15, R15, 0x80000000, RZ, 0xfc, !PT ;  /* 0x800000000f0f7812 */ /* 0x000fe400078efcff */
[----:B------:R-:W-:-:S07]  /*7760*/  CS2R R50, SRZ ;  /* 0x0000000000327805 */ /* 0x000fce000001ff00 */
.L_x_101:
[----:B------:R-:W1:Y:S01]  /*7770*/  LDC.64 R16, c[0x4][RZ] ;  /* 0x01000000ff107b82 */ /* 0x000e620000000a00 */
[----:B0-----:R-:W-:Y:S02]  /*7780*/  R2UR UR16, R46 ;  /* 0x000000002e1072ca */ /* 0x001fe400000e0000 */
[----:B------:R-:W-:Y:S01]  /*7790*/  R2UR UR17, R47 ;  /* 0x000000002f1172ca */ /* 0x000fe200000e0000 */
[----:B-1----:R-:W-:-:S12]  /*77a0*/  IMAD.WIDE R48, R18, 0x8, R16 ;  /* 0x0000000812307825 */ /* 0x002fd800078e0210 */
[----:B------:R-:W2:Y:S01]  /*77b0*/  LDG.E.64.CONSTANT R48, desc[UR16][R48.64] ;  /* 0x0000001030307981 */ /* 0x000ea2000c1e9b00 */
[----:B------:R-:W-:Y:S01]  /*77c0*/  VIADD R37, R37, 0x1 ;  /* 0x0000000125257836 */ /* 0x000fe20000000000 */
[C---:B------:R-:W-:Y:S01]  /*77d0*/  LEA R38, R36.reuse, R1, 0x3 ;  /* 0x0000000124267211 */ /* 0x040fe200078e18ff */
[----:B------:R-:W-:Y:S01]  /*77e0*/  VIADD R36, R36, 0x1 ;  /* 0x0000000124247836 */ /* 0x000fe20000000000 */
[----:B------:R-:W-:Y:S01]  /*77f0*/  IADD3 R18, PT, PT, R18, 0x1, RZ ;  /* 0x0000000112127810 */ /* 0x000fe20007ffe0ff */
[----:B--2---:R-:W-:-:S04]  /*7800*/  IMAD.WIDE.U32 R50, P2, R48, R14, R50 ;  /* 0x0000000e30327225 */ /* 0x004fc80007840032 */
[----:B------:R-:W-:Y:S02]  /*7810*/  IMAD R17, R48, R15, RZ ;  /* 0x0000000f30117224 */ /* 0x000fe400078e02ff */
[CC--:B------:R-:W-:Y:S02]  /*7820*/  IMAD R16, R49.reuse, R14.reuse, RZ ;  /* 0x0000000e31107224 */ /* 0x0c0fe400078e02ff */
[----:B------:R-:W-:Y:S01]  /*7830*/  IMAD.HI.U32 R19, R49, R14, RZ ;  /* 0x0000000e31137227 */ /* 0x000fe200078e00ff */
[----:B------:R-:W-:-:S04]  /*7840*/  IADD3 R17, P0, PT, R17, R51, RZ ;  /* 0x0000003311117210 */ /* 0x000fc80007f1e0ff */
[----:B------:R-:W-:Y:S01]  /*7850*/  IADD3 R51, P1, PT, R16, R17, RZ ;  /* 0x0000001110337210 */ /* 0x000fe20007f3e0ff */
[----:B------:R-:W-:-:S04]  /*7860*/  IMAD.HI.U32 R16, R48, R15, RZ ;  /* 0x0000000f30107227 */ /* 0x000fc800078e00ff */
[----:B------:R-:W-:Y:S01]  /*7870*/  IMAD.X R16, RZ, RZ, R16, P2 ;  /* 0x000000ffff107224 */ /* 0x000fe200010e0610 */
[----:B------:R0:W-:Y:S01]  /*7880*/  STL.64 [R38], R50 ;  /* 0x0000003226007387 */ /* 0x0001e20000100a00 */
[----:B------:R-:W-:-:S03]  /*7890*/  IMAD.HI.U32 R17, R49, R15, RZ ;  /* 0x0000000f31117227 */ /* 0x000fc600078e00ff */
[----:B------:R-:W-:Y:S01]  /*78a0*/  IADD3.X R19, P0, PT, R19, R16, RZ, P0, !PT ;  /* 0x0000001013137210 */ /* 0x000fe2000071e4ff */
[----:B------:R-:W-:-:S03]  /*78b0*/  IMAD R16, R49, R15, RZ ;  /* 0x0000000f31107224 */ /* 0x000fc600078e02ff */
[----:B------:R-:W-:Y:S02]  /*78c0*/  IADD3.X R17, PT, PT, R17, RZ, RZ, P0, !PT ;  /* 0x000000ff11117210 */ /* 0x000fe400007fe4ff */
[----:B------:R-:W-:Y:S02]  /*78d0*/  ISETP.NE.AND P0, PT, R37, -0xf, PT ;  /* 0xfffffff12500780c */ /* 0x000fe40003f05270 */
[----:B------:R-:W-:-:S05]  /*78e0*/  IADD3.X R16, P1, PT, R16, R19, RZ, P1, !PT ;  /* 0x0000001310107210 */ /* 0x000fca0000f3e4ff */
[----:B------:R-:W-:Y:S02]  /*78f0*/  IMAD.X R17, RZ, RZ, R17, P1 ;  /* 0x000000ffff117224 */ /* 0x000fe400008e0611 */
[----:B0-----:R-:W-:Y:S02]  /*7900*/  IMAD.MOV.U32 R50, RZ, RZ, R16 ;  /* 0x000000ffff327224 */ /* 0x001fe400078e0010 */
[----:B------:R-:W-:Y:S02]  /*7910*/  IMAD.MOV.U32 R51, RZ, RZ, R17 ;  /* 0x000000ffff337224 */ /* 0x000fe400078e0011 */
[----:B------:R-:W-:Y:S05]  /*7920*/  @P0 BRA `(.L_x_101) ;  /* 0xfffffffc00900947 */ /* 0x000fea000383ffff */
[----:B------:R-:W-:Y:S05]  /*7930*/  BSYNC.RECONVERGENT B4 ;  /* 0x0000000000047941 */ /* 0x000fea0003800200 */
.L_x_100:
[----:B------:R-:W-:-:S07]  /*7940*/  MOV R18, R13 ;  /* 0x0000000d00127202 */ /* 0x000fce0000000f00 */
.L_x_99:
[----:B------:R-:W-:Y:S05]  /*7950*/  BSYNC.RECONVERGENT B3 ;  /* 0x0000000000037941 */ /* 0x000fea0003800200 */
.L_x_98:
[----:B------:R-:W-:Y:S01]  /*7960*/  LOP3.LUT P0, R41, R41, 0x3f, RZ, 0xc0, !PT ;  /* 0x0000003f29297812 */ /* 0x000fe2000780c0ff */
[----:B------:R-:W-:-:S04]  /*7970*/  IMAD.IADD R12, R12, 0x1, R18 ;  /* 0x000000010c0c7824 */ /* 0x000fc800078e0212 */
[----:B------:R-:W-:-:S05]  /*7980*/  IMAD.U32 R38, R12, 0x8, R1 ;  /* 0x000000080c267824 */ /* 0x000fca00078e0001 */
[----:B------:R0:W-:Y:S04]  /*7990*/  STL.64 [R38+-0x78], R50 ;  /* 0xffff883226007387 */ /* 0x0001e80000100a00 */
[----:B------:R-:W2:Y:S04]  /*79a0*/  @P0 LDL.64 R16, [R1+0x8] ;  /* 0x0000080001100983 */ /* 0x000ea80000100a00 */
[----:B------:R-:W3:Y:S04]  /*79b0*/  LDL.64 R12, [R1+0x10] ;  /* 0x00001000010c7983 */ /* 0x000ee80000100a00 */
[----:B------:R-:W4:Y:S01]  /*79c0*/  LDL.64 R14, [R1+0x18] ;  /* 0x00001800010e7983 */ /* 0x000f220000100a00 */
[----:B------:R-:W-:Y:S01]  /*79d0*/  BSSY.RECONVERGENT B3, `(.L_x_102) ;  /* 0x0000035000037945 */ /* 0x000fe20003800200 */
[----:B--2---:R-:W-:-:S02]  /*79e0*/  @P0 SHF.R.U64 R19, R16, 0x1, R17 ;  /* 0x0000000110130819 */ /* 0x004fc40000001211 */
[----:B------:R-:W-:Y:S02]  /*79f0*/  @P0 SHF.R.U32.HI R16, RZ, 0x1, R17 ;  /* 0x00000001ff100819 */ /* 0x000fe40000011611 */
[----:B------:R-:W-:Y:S02]  /*7a00*/  @P0 LOP3.LUT R17, R41, 0x3f, RZ, 0x3c, !PT ;  /* 0x0000003f29110812 */ /* 0x000fe400078e3cff */
[C---:B---3--:R-:W-:Y:S02]  /*7a10*/  @P0 SHF.L.U32 R18, R12.reuse, R41, RZ ;  /* 0x000000290c120219 */ /* 0x048fe400000006ff */
[----:B------:R-:W-:Y:S02]  /*7a20*/  @P0 SHF.R.U64 R19, R19, R17, R16 ;  /* 0x0000001113130219 */ /* 0x000fe40000001210 */
[--C-:B------:R-:W-:Y:S02]  /*7a30*/  @P0 SHF.R.U32.HI R36, RZ, 0x1, R13.reuse ;  /* 0x00000001ff240819 */ /* 0x100fe4000001160d */
[----:B------:R-:W-:-:S02]  /*7a40*/  @P0 SHF.R.U64 R37, R12, 0x1, R13 ;  /* 0x000000010c250819 */ /* 0x000fc4000000120d */
[----:B0-----:R-:W-:Y:S02]  /*7a50*/  @P0 SHF.L.U64.HI R38, R12, R41, R13 ;  /* 0x000000290c260219 */ /* 0x001fe4000001020d */
[----:B------:R-:W-:Y:S02]  /*7a60*/  @P0 LOP3.LUT R12, R18, R19, RZ, 0xfc, !PT ;  /* 0x00000013120c0212 */ /* 0x000fe400078efcff */
[----:B------:R-:W-:Y:S02]  /*7a70*/  @P0 SHF.R.U32.HI R19, RZ, R17, R16 ;  /* 0x00000011ff130219 */ /* 0x000fe40000011610 */
[----:B----4-:R-:W-:Y:S02]  /*7a80*/  @P0 SHF.L.U32 R16, R14, R41, RZ ;  /* 0x000000290e100219 */ /* 0x010fe400000006ff */
[----:B------:R-:W-:Y:S02]  /*7a90*/  @P0 SHF.R.U64 R37, R37, R17, R36 ;  /* 0x0000001125250219 */ /* 0x000fe40000001224 */
[----:B------:R-:W-:-:S02]  /*7aa0*/  @P0 LOP3.LUT R13, R38, R19, RZ, 0xfc, !PT ;  /* 0x00000013260d0212 */ /* 0x000fc400078efcff */
[----:B------:R-:W-:Y:S02]  /*7ab0*/  @P0 SHF.L.U64.HI R41, R14, R41, R15 ;  /* 0x000000290e290219 */ /* 0x000fe4000001020f */
[----:B------:R-:W-:Y:S02]  /*7ac0*/  @P0 LOP3.LUT R14, R16, R37, RZ, 0xfc, !PT ;  /* 0x00000025100e0212 */ /* 0x000fe400078efcff */
[----:B------:R-:W-:Y:S02]  /*7ad0*/  @P0 SHF.R.U32.HI R36, RZ, R17, R36 ;  /* 0x00000011ff240219 */ /* 0x000fe40000011624 */
[C---:B------:R-:W-:Y:S02]  /*7ae0*/  SHF.L.U32 R16, R12.reuse, 0x2, RZ ;  /* 0x000000020c107819 */ /* 0x040fe400000006ff */
[----:B------:R-:W-:Y:S02]  /*7af0*/  SHF.L.U64.HI R12, R12, 0x2, R13 ;  /* 0x000000020c0c7819 */ /* 0x000fe4000001020d */
[----:B------:R-:W-:-:S02]  /*7b00*/  @P0 LOP3.LUT R15, R41, R36, RZ, 0xfc, !PT ;  /* 0x00000024290f0212 */ /* 0x000fc400078efcff */
[----:B------:R-:W-:Y:S02]  /*7b10*/  SHF.L.W.U32.HI R13, R13, 0x2, R14 ;  /* 0x000000020d0d7819 */ /* 0x000fe40000010e0e */
[----:B------:R-:W-:Y:S02]  /*7b20*/  IADD3 RZ, P0, PT, RZ, -R16, RZ ;  /* 0x80000010ffff7210 */ /* 0x000fe40007f1e0ff */
[----:B------:R-:W-:Y:S02]  /*7b30*/  LOP3.LUT R19, RZ, R12, RZ, 0x33, !PT ;  /* 0x0000000cff137212 */ /* 0x000fe400078e33ff */
[----:B------:R-:W-:Y:S02]  /*7b40*/  SHF.L.W.U32.HI R17, R14, 0x2, R15 ;  /* 0x000000020e117819 */ /* 0x000fe40000010e0f */
[----:B------:R-:W-:Y:S02]  /*7b50*/  LOP3.LUT R18, RZ, R13, RZ, 0x33, !PT ;  /* 0x0000000dff127212 */ /* 0x000fe400078e33ff */
[----:B------:R-:W-:-:S02]  /*7b60*/  IADD3.X R19, P1, PT, RZ, R19, RZ, P0, !PT ;  /* 0x00000013ff137210 */ /* 0x000fc4000073e4ff */
[----:B------:R-:W-:Y:S02]  /*7b70*/  LOP3.LUT R14, RZ, R17, RZ, 0x33, !PT ;  /* 0x00000011ff0e7212 */ /* 0x000fe400078e33ff */
[----:B------:R-:W-:Y:S02]  /*7b80*/  IADD3.X R18, P1, PT, RZ, R18, RZ, P1, !PT ;  /* 0x00000012ff127210 */ /* 0x000fe40000f3e4ff */
[----:B------:R-:W-:-:S03]  /*7b90*/  ISETP.GT.U32.AND P0, PT, R13, -0x1, PT ;  /* 0xffffffff0d00780c */ /* 0x000fc60003f04070 */
[----:B------:R-:W-:Y:S01]  /*7ba0*/  IMAD.X R14, RZ, RZ, R14, P1 ;  /* 0x000000ffff0e7224 */ /* 0x000fe200008e060e */
[----:B------:R-:W-:-:S04]  /*7bb0*/  ISETP.GT.AND.EX P0, PT, R17, -0x1, PT, P0 ;  /* 0xffffffff1100780c */ /* 0x000fc80003f04300 */
[----:B------:R-:W-:Y:S02]  /*7bc0*/  SEL R14, R17, R14, P0 ;  /* 0x0000000e110e7207 */ /* 0x000fe40000000000 */
[----:B------:R-:W-:Y:S02]  /*7bd0*/  SEL R13, R13, R18, P0 ;  /* 0x000000120d0d7207 */ /* 0x000fe40000000000 */
[----:B------:R-:W-:Y:S02]  /*7be0*/  ISETP.NE.U32.AND P1, PT, R14, RZ, PT ;  /* 0x000000ff0e00720c */ /* 0x000fe40003f25070 */
[----:B------:R-:W-:Y:S02]  /*7bf0*/  SEL R19, R12, R19, P0 ;  /* 0x000000130c137207 */ /* 0x000fe40000000000 */
[----:B------:R-:W-:Y:S01]  /*7c00*/  SEL R37, R13, R14, !P1 ;  /* 0x0000000e0d257207 */ /* 0x000fe20004800000 */
[----:B------:R-:W-:-:S03]  /*7c10*/  @!P0 IMAD.MOV R16, RZ, RZ, -R16 ;  /* 0x000000ffff108224 */ /* 0x000fc600078e0a10 */
[----:B------:R-:W0:Y:S02]  /*7c20*/  FLO.U32 R18, R37 ;  /* 0x0000002500127300 */ /* 0x000e2400000e0000 */
[C---:B0-----:R-:W-:Y:S02]  /*7c30*/  IADD3 R36, PT, PT, -R18.reuse, 0x1f, RZ ;  /* 0x0000001f12247810 */ /* 0x041fe40007ffe1ff */
[----:B------:R-:W-:Y:S02]  /*7c40*/  IADD3 R18, PT, PT, -R18, 0x3f, RZ ;  /* 0x0000003f12127810 */ /* 0x000fe40007ffe1ff */
[----:B------:R-:W-:-:S04]  /*7c50*/  @P1 IADD3 R18, PT, PT, R36, RZ, RZ ;  /* 0x000000ff24121210 */ /* 0x000fc80007ffe0ff */
[----:B------:R-:W-:-:S13]  /*7c60*/  ISETP.NE.AND P1, PT, R18, RZ, PT ;  /* 0x000000ff1200720c */ /* 0x000fda0003f25270 */
[----:B------:R-:W-:Y:S05]  /*7c70*/  @!P1 BRA `(.L_x_103) ;  /* 0x0000000000289947 */ /* 0x000fea0003800000 */
[----:B------:R-:W-:Y:S02]  /*7c80*/  LOP3.LUT R12, R18, 0x3f, RZ, 0xc0, !PT ;  /* 0x0000003f120c7812 */ /* 0x000fe400078ec0ff */
[--C-:B------:R-:W-:Y:S02]  /*7c90*/  SHF.R.U64 R16, R16, 0x1, R19.reuse ;  /* 0x0000000110107819 */ /* 0x100fe40000001213 */
[CC--:B------:R-:W-:Y:S02]  /*7ca0*/  SHF.L.U64.HI R14, R13.reuse, R12.reuse, R14 ;  /* 0x0000000c0d0e7219 */ /* 0x0c0fe4000001020e */
[----:B------:R-:W-:Y:S02]  /*7cb0*/  SHF.L.U32 R13, R13, R12, RZ ;  /* 0x0000000c0d0d7219 */ /* 0x000fe400000006ff */
[----:B------:R-:W-:Y:S02]  /*7cc0*/  SHF.R.U32.HI R19, RZ, 0x1, R19 ;  /* 0x00000001ff137819 */ /* 0x000fe40000011613 */
[----:B------:R-:W-:-:S04]  /*7cd0*/  LOP3.LUT R12, R18, 0x3f, RZ, 0xc, !PT ;  /* 0x0000003f120c7812 */ /* 0x000fc800078e0cff */
[-CC-:B------:R-:W-:Y:S02]  /*7ce0*/  SHF.R.U64 R16, R16, R12.reuse, R19.reuse ;  /* 0x0000000c10107219 */ /* 0x180fe40000001213 */
[----:B------:R-:W-:Y:S02]  /*7cf0*/  SHF.R.U32.HI R19, RZ, R12, R19 ;  /* 0x0000000cff137219 */ /* 0x000fe40000011613 */
[----:B------:R-:W-:Y:S02]  /*7d00*/  LOP3.LUT R13, R13, R16, RZ, 0xfc, !PT ;  /* 0x000000100d0d7212 */ /* 0x000fe400078efcff */
[----:B------:R-:W-:-:S07]  /*7d10*/  LOP3.LUT R14, R14, R19, RZ, 0xfc, !PT ;  /* 0x000000130e0e7212 */ /* 0x000fce00078efcff */
.L_x_103:
[----:B------:R-:W-:Y:S05]  /*7d20*/  BSYNC.RECONVERGENT B3 ;  /* 0x0000000000037941 */ /* 0x000fea0003800200 */
.L_x_102:
[----:B------:R-:W-:Y:S01]  /*7d30*/  IMAD.WIDE.U32 R46, R13, 0x2168c235, RZ ;  /* 0x2168c2350d2e7825 */ /* 0x000fe200078e00ff */
[----:B------:R-:W-:-:S03]  /*7d40*/  SHF.R.U32.HI R16, RZ, 0x1e, R15 ;  /* 0x0000001eff107819 */ /* 0x000fc6000001160f */
[----:B------:R-:W-:Y:S01]  /*7d50*/  IMAD.MOV.U32 R37, RZ, RZ, RZ ;  /* 0x000000ffff257224 */ /* 0x000fe200078e00ff */
[----:B------:R-:W-:Y:S01]  /*7d60*/  MOV R36, R47 ;  /* 0x0000002f00247202 */ /* 0x000fe20000000f00 */
[----:B------:R-:W-:Y:S01]  /*7d70*/  IMAD.HI.U32 R12, R14, -0x36f0255e, RZ ;  /* 0xc90fdaa20e0c7827 */ /* 0x000fe200078e00ff */
[----:B------:R-:W-:Y:S02]  /*7d80*/  IADD3 RZ, P1, PT, R46, R46, RZ ;  /* 0x0000002e2eff7210 */ /* 0x000fe40007f3e0ff */
[----:B------:R-:W-:Y:S01]  /*7d90*/  LEA.HI R16, R17, R16, RZ, 0x1 ;  /* 0x0000001011107211 */ /* 0x000fe200078f08ff */
[----:B------:R-:W-:-:S04]  /*7da0*/  IMAD.WIDE.U32 R36, R13, -0x36f0255e, R36 ;  /* 0xc90fdaa20d247825 */ /* 0x000fc800078e0024 */
[----:B------:R-:W-:-:S04]  /*7db0*/  IMAD.WIDE.U32 R36, P2, R14, 0x2168c235, R36 ;  /* 0x2168c2350e247825 */ /* 0x000fc80007840024 */
[----:B------:R-:W-:Y:S01]  /*7dc0*/  IMAD R14, R14, -0x36f0255e, RZ ;  /* 0xc90fdaa20e0e7824 */ /* 0x000fe200078e02ff */
[----:B------:R-:W-:Y:S02]  /*7dd0*/  IADD3.X R12, PT, PT, R12, RZ, RZ, P2, !PT ;  /* 0x000000ff0c0c7210 */ /* 0x000fe400017fe4ff */
[----:B------:R-:W-:Y:S02]  /*7de0*/  IADD3.X RZ, P1, PT, R36, R36, RZ, P1, !PT ;  /* 0x0000002424ff7210 */ /* 0x000fe40000f3e4ff */
[----:B------:R-:W-:-:S04]  /*7df0*/  IADD3 R14, P2, PT, R14, R37, RZ ;  /* 0x000000250e0e7210 */ /* 0x000fc80007f5e0ff */
[C---:B------:R-:W-:Y:S01]  /*7e00*/  IADD3.X R13, P1, PT, R14.reuse, R14, RZ, P1, !PT ;  /* 0x0000000e0e0d7210 */ /* 0x040fe20000f3e4ff */
[----:B------:R-:W-:Y:S01]  /*7e10*/  IMAD.X R19, RZ, RZ, R12, P2 ;  /* 0x000000ffff137224 */ /* 0x000fe200010e060c */
[----:B------:R-:W-:-:S04]  /*7e20*/  ISETP.GT.U32.AND P2, PT, R14, RZ, PT ;  /* 0x000000ff0e00720c */ /* 0x000fc80003f44070 */
[C---:B------:R-:W-:Y:S02]  /*7e30*/  ISETP.GT.AND.EX P2, PT, R19.reuse, RZ, PT, P2 ;  /* 0x000000ff1300720c */ /* 0x040fe40003f44320 */
[-C--:B------:R-:W-:Y:S02]  /*7e40*/  IADD3.X R12, PT, PT, R19, R19.reuse, RZ, P1, !PT ;  /* 0x00000013130c7210 */ /* 0x080fe40000ffe4ff */
[----:B------:R-:W-:Y:S02]  /*7e50*/  SEL R13, R13, R14, P2 ;  /* 0x0000000e0d0d7207 */ /* 0x000fe40001000000 */
[----:B------:R-:W-:Y:S02]  /*7e60*/  SEL R12, R12, R19, P2 ;  /* 0x000000130c0c7207 */ /* 0x000fe40001000000 */
[----:B------:R-:W-:-:S05]  /*7e70*/  IADD3 R13, P1, PT, R13, 0x1, RZ ;  /* 0x000000010d0d7810 */ /* 0x000fca0007f3e0ff */
[----:B------:R-:W-:-:S05]  /*7e80*/  IMAD.X R12, RZ, RZ, R12, P1 ;  /* 0x000000ffff0c7224 */ /* 0x000fca00008e060c */
[----:B------:R-:W-:-:S04]  /*7e90*/  SHF.R.U64 R13, R13, 0xa, R12 ;  /* 0x0000000a0d0d7819 */ /* 0x000fc8000000120c */
[----:B------:R-:W-:Y:S02]  /*7ea0*/  IADD3 R19, P1, PT, R13, 0x1, RZ ;  /* 0x000000010d137810 */ /* 0x000fe40007f3e0ff */
[----:B------:R-:W-:Y:S02]  /*7eb0*/  SEL R13, RZ, 0xffffffff, !P2 ;  /* 0xffffffffff0d7807 */ /* 0x000fe40005000000 */
[----:B------:R-:W-:Y:S02]  /*7ec0*/  LEA.HI.X R12, R12, RZ, RZ, 0x16, P1 ;  /* 0x000000ff0c0c7211 */ /* 0x000fe400008fb4ff */
[----:B------:R-:W-:Y:S02]  /*7ed0*/  IADD3 R13, PT, PT, R13, -R18, RZ ;  /* 0x800000120d0d7210 */ /* 0x000fe40007ffe0ff */
[----:B------:R-:W-:Y:S02]  /*7ee0*/  LOP3.LUT P1, R39, R39, 0x80000000, RZ, 0xc0, !PT ;  /* 0x8000000027277812 */ /* 0x000fe4000782c0ff */
[--C-:B------:R-:W-:Y:S01]  /*7ef0*/  SHF.R.U64 R19, R19, 0x1, R12.reuse ;  /* 0x0000000113137819 */ /* 0x100fe2000000120c */
[----:B------:R-:W-:Y:S01]  /*7f00*/  IMAD.SHL.U32 R13, R13, 0x100000, RZ ;  /* 0x001000000d0d7824 */ /* 0x000fe200078e00ff */
[----:B------:R-:W-:-:S02]  /*7f10*/  SHF.R.U32.HI R12, RZ, 0x1, R12 ;  /* 0x00000001ff0c7819 */ /* 0x000fc4000001160c */
[----:B------:R-:W-:Y:S02]  /*7f20*/  IADD3 R14, P2, P3, RZ, RZ, R19 ;  /* 0x000000ffff0e7210 */ /* 0x000fe40007b5e013 */
[----:B------:R-:W-:Y:S02]  /*7f30*/  @!P0 LOP3.LUT R39, R39, 0x80000000, RZ, 0x3c, !PT ;  /* 0x8000000027278812 */ /* 0x000fe400078e3cff */
[----:B------:R-:W-:-:S03]  /*7f40*/  IADD3.X R12, PT, PT, R13, 0x3fe00000, R12, P2, P3 ;  /* 0x3fe000000d0c7810 */ /* 0x000fc600017e640c */
[----:B------:R-:W-:Y:S02]  /*7f50*/  @P1 IADD3 R16, PT, PT, -R16, RZ, RZ ;  /* 0x000000ff10101210 */ /* 0x000fe40007ffe1ff */
[----:B------:R-:W-:-:S07]  /*7f60*/  LOP3.LUT R39, R12, R39, RZ, 0xfc, !PT ;  /* 0x000000270c277212 */ /* 0x000fce00078efcff */
.L_x_97:
[----:B------:R-:W-:Y:S02]  /*7f70*/  HFMA2 R41, -RZ, RZ, 0, 0 ;  /* 0x00000000ff297431 */ /* 0x000fe400000001ff */
[----:B------:R-:W-:Y:S02]  /*7f80*/  IMAD.MOV.U32 R15, RZ, RZ, R39 ;  /* 0x000000ffff0f7224 */ /* 0x000fe400078e0027 */
[----:B------:R-:W-:Y:S05]  /*7f90*/  RET.REL.NODEC R40 `(_Z27kernelComputeWignerFullModePdPK7double2iididdiPKi) ;  /* 0xffffff8028187950 */ /* 0x000fea0003c3ffff */
.L_x_104:
        /* <DEDUP_REMOVED lines=14> */
.L_x_377:


//--------------------- .text._Z30kernelComputeWignerSingleSlicePdPK7double2iPKiididdiS4_ --------------------------
	.section	.text._Z30kernelComputeWignerSingleSlicePdPK7double2iPKiididdiS4_,"ax",@progbits
	.align	128
        .global         _Z30kernelComputeWignerSingleSlicePdPK7double2iPKiididdiS4_
        .type           _Z30kernelComputeWignerSingleSlicePdPK7double2iPKiididdiS4_,@function
        .size           _Z30kernelComputeWignerSingleSlicePdPK7double2iPKiididdiS4_,(.L_x_379 - _Z30kernelComputeWignerSingleSlicePdPK7double2iPKiididdiS4_)
        .other          _Z30kernelComputeWignerSingleSlicePdPK7double2iPKiididdiS4_,@"STO_CUDA_ENTRY STV_DEFAULT"
_Z30kernelComputeWignerSingleSlicePdPK7double2iPKiididdiS4_:
.text._Z30kernelComputeWignerSingleSlicePdPK7double2iPKiididdiS4_:
[----:B------:R-:W0:Y:S01]  /*0000*/  LDC R1, c[0x0][0x37c] ;  /* 0x0000df00ff017b82 */ /* 0x000e220000000800 */
[----:B------:R-:W1:Y:S07]  /*0010*/  S2R R5, SR_TID.X ;  /* 0x0000000000057919 */ /* 0x000e6e0000002100 */
[----:B------:R-:W1:Y:S01]  /*0020*/  S2UR UR4, SR_CTAID.X ;  /* 0x00000000000479c3 */ /* 0x000e620000002500 */
[----:B0-----:R-:W-:-:S07]  /*0030*/  VIADD R1, R1, 0xffffffd8 ;  /* 0xffffffd801017836 */ /* 0x001fce0000000000 */
[----:B------:R-:W1:Y:S08]  /*0040*/  LDC R0, c[0x0][0x360] ;  /* 0x0000d800ff007b82 */ /* 0x000e700000000800 */
[----:B------:R-:W0:Y:S01]  /*0050*/  LDC R3, c[0x0][0x3b0] ;  /* 0x0000ec00ff037b82 */ /* 0x000e220000000800 */
[----:B-1----:R-:W-:Y:S01]  /*0060*/  IMAD R0, R0, UR4, R5 ;  /* 0x0000000400007c24 */ /* 0x002fe2000f8e0205 */
[----:B------:R-:W1:Y:S01]  /*0070*/  LDCU UR4, c[0x0][0x390] ;  /* 0x00007200ff0477ac */ /* 0x000e620008000800 */
[----:B0-----:R-:W-:-:S05]  /*0080*/  IMAD R5, R3, R3, RZ ;  /* 0x0000000303057224 */ /* 0x001fca00078e02ff */
[----:B------:R-:W-:-:S13]  /*0090*/  ISETP.GE.AND P0, PT, R0, R5, PT ;  /* 0x000000050000720c */ /* 0x000fda0003f06270 */
[----:B-1----:R-:W-:Y:S05]  /*00a0*/  @P0 EXIT ;  /* 0x000000000000094d */ /* 0x002fea0003800000 */
[----:B------:R-:W-:Y:S01]  /*00b0*/  IABS R2, R3 ;  /* 0x0000000300027213 */ /* 0x000fe20000000000 */
[----:B------:R-:W-:Y:S02]  /*00c0*/  VIADD R6, R3, 0xffffffff ;  /* 0xffffffff03067836 */ /* 0x000fe40000000000 */
[----:B------:R-:W-:Y:S02]  /*00d0*/  HFMA2 R4, -RZ, RZ, 0, 5.9604644775390625e-08 ;  /* 0x00000001ff047431 */ /* 0x000fe400000001ff */
[----:B------:R-:W-:Y:S01]  /*00e0*/  IMAD.MOV.U32 R10, RZ, RZ, RZ ;  /* 0x000000ffff0a7224 */ /* 0x000fe200078e00ff */
[----:B------:R-:W0:Y:S08]  /*00f0*/  I2F.RP R12, R2 ;  /* 0x00000002000c7306 */ /* 0x000e300000209400 */
[----:B------:R-:W1:Y:S08]  /*0100*/  I2F.F64 R6, R6 ;  /* 0x0000000600067312 */ /* 0x000e700000201c00 */
[----:B0-----:R-:W0:Y:S08]  /*0110*/  MUFU.RCP R12, R12 ;  /* 0x0000000c000c7308 */ /* 0x001e300000001000 */
[----:B-1----:R-:W1:Y:S01]  /*0120*/  MUFU.RCP64H R5, R7 ;  /* 0x0000000700057308 */ /* 0x002e620000001800 */
[----:B0-----:R-:W-:-:S07]  /*0130*/  VIADD R13, R12, 0xffffffe ;  /* 0x0ffffffe0c0d7836 */ /* 0x001fce0000000000 */
[----:B------:R0:W2:Y:S01]  /*0140*/  F2I.FTZ.U32.TRUNC.NTZ R11, R13 ;  /* 0x0000000d000b7305 */ /* 0x0000a2000021f000 */
[----:B-1----:R-:W-:Y:S01]  /*0150*/  DFMA R8, -R6, R4, 1 ;  /* 0x3ff000000608742b */ /* 0x002fe20000000104 */
[----:B0-----:R-:W-:-:S07]  /*0160*/  IABS R13, R0 ;  /* 0x00000000000d7213 */ /* 0x001fce0000000000 */
[----:B------:R-:W-:Y:S01]  /*0170*/  DFMA R8, R8, R8, R8 ;  /* 0x000000080808722b */ /* 0x000fe20000000008 */
[----:B--2---:R-:W-:-:S04]  /*0180*/  IMAD.MOV R15, RZ, RZ, -R11 ;  /* 0x000000ffff0f7224 */ /* 0x004fc800078e0a0b */
[----:B------:R-:W-:-:S03]  /*0190*/  IMAD R15, R15, R2, RZ ;  /* 0x000000020f0f7224 */ /* 0x000fc600078e02ff */
[----:B------:R-:W-:Y:S01]  /*01a0*/  DFMA R8, R4, R8, R4 ;  /* 0x000000080408722b */ /* 0x000fe20000000004 */
[----:B------:R-:W-:Y:S02]  /*01b0*/  IMAD.HI.U32 R12, R11, R15, R10 ;  /* 0x0000000f0b0c7227 */ /* 0x000fe400078e000a */
[----:B------:R-:W0:Y:S04]  /*01c0*/  LDC.64 R10, c[0x0][0x3b8] ;  /* 0x0000ee00ff0a7b82 */ /* 0x000e280000000a00 */
[----:B------:R-:W-:-:S04]  /*01d0*/  IMAD.HI.U32 R12, R12, R13, RZ ;  /* 0x0000000d0c0c7227 */ /* 0x000fc800078e00ff */
[----:B------:R-:W-:-:S04]  /*01e0*/  IMAD.MOV R4, RZ, RZ, -R12 ;  /* 0x000000ffff047224 */ /* 0x000fc800078e0a0c */
[----:B------:R-:W-:Y:S01]  /*01f0*/  IMAD R13, R2, R4, R13 ;  /* 0x00000004020d7224 */ /* 0x000fe200078e020d */
[----:B------:R-:W-:-:S04]  /*0200*/  DFMA R4, -R6, R8, 1 ;  /* 0x3ff000000604742b */ /* 0x000fc80000000108 */
[----:B------:R-:W-:-:S04]  /*0210*/  ISETP.GT.U32.AND P1, PT, R2, R13, PT ;  /* 0x0000000d0200720c */ /* 0x000fc80003f24070 */
[----:B------:R-:W-:Y:S02]  /*0220*/  DFMA R4, R8, R4, R8 ;  /* 0x000000040804722b */ /* 0x000fe40000000008 */
[----:B0-----:R-:W-:-:S07]  /*0230*/  DADD R10, R10, R10 ;  /* 0x000000000a0a7229 */ /* 0x001fce000000000a */
[----:B------:R-:W-:Y:S01]  /*0240*/  @!P1 IMAD.IADD R13, R13, 0x1, -R2 ;  /* 0x000000010d0d9824 */ /* 0x000fe200078e0a02 */
[----:B------:R-:W-:Y:S01]  /*0250*/  DMUL R20, R10, R4 ;  /* 0x000000040a147228 */ /* 0x000fe20000000000 */
[----:B------:R-:W-:Y:S01]  /*0260*/  @!P1 VIADD R12, R12, 0x1 ;  /* 0x000000010c0c9836 */ /* 0x000fe20000000000 */
[----:B------:R-:W-:Y:S02]  /*0270*/  ISETP.NE.AND P1, PT, R3, RZ, PT ;  /* 0x000000ff0300720c */ /* 0x000fe40003f25270 */
[----:B------:R-:W-:Y:S02]  /*0280*/  ISETP.GE.U32.AND P0, PT, R13, R2, PT ;  /* 0x000000020d00720c */ /* 0x000fe40003f06070 */
[----:B------:R-:W-:Y:S02]  /*0290*/  LOP3.LUT R2, R0, R3, RZ, 0x3c, !PT ;  /* 0x0000000300027212 */ /* 0x000fe400078e3cff */
[----:B------:R-:W-:Y:S02]  /*02a0*/  DFMA R8, -R6, R20, R10 ;  /* 0x000000140608722b */ /* 0x000fe4000000010a */
[----:B------:R-:W-:-:S06]  /*02b0*/  ISETP.GE.AND P2, PT, R2, RZ, PT ;  /* 0x000000ff0200720c */ /* 0x000fcc0003f46270 */
[----:B------:R-:W-:Y:S01]  /*02c0*/  DFMA R20, R4, R8, R20 ;  /* 0x000000080414722b */ /* 0x000fe20000000014 */
[----:B------:R-:W-:-:S05]  /*02d0*/  @P0 IADD3 R12, PT, PT, R12, 0x1, RZ ;  /* 0x000000010c0c0810 */ /* 0x000fca0007ffe0ff */
[----:B------:R-:W-:-:S04]  /*02e0*/  IMAD.MOV.U32 R4, RZ, RZ, R12 ;  /* 0x000000ffff047224 */ /* 0x000fc800078e000c */
[----:B------:R-:W-:Y:S01]  /*02f0*/  FFMA R2, RZ, R7, R21 ;  /* 0x00000007ff027223 */ /* 0x000fe20000000015 */
[----:B------:R-:W-:Y:S01]  /*0300*/  @!P2 IMAD.MOV R4, RZ, RZ, -R4 ;  /* 0x000000ffff04a224 */ /* 0x000fe200078e0a04 */
[----:B------:R-:W-:Y:S02]  /*0310*/  @!P1 LOP3.LUT R4, RZ, R3, RZ, 0x33, !PT ;  /* 0x00000003ff049212 */ /* 0x000fe400078e33ff */
[----:B------:R-:W-:Y:S02]  /*0320*/  FSETP.GEU.AND P1, PT, |R11|, 6.5827683646048100446e-37, PT ;  /* 0x036000000b00780b */ /* 0x000fe40003f2e200 */
[----:B------:R-:W-:Y:S01]  /*0330*/  FSETP.GT.AND P0, PT, |R2|, 1.469367938527859385e-39, PT ;  /* 0x001000000200780b */ /* 0x000fe20003f04200 */
[----:B------:R-:W-:-:S04]  /*0340*/  IMAD.MOV R2, RZ, RZ, -R4 ;  /* 0x000000ffff027224 */ /* 0x000fc800078e0a04 */
[----:B------:R-:W-:-:S08]  /*0350*/  IMAD R2, R3, R2, R0 ;  /* 0x0000000203027224 */ /* 0x000fd000078e0200 */
[----:B------:R-:W-:Y:S05]  /*0360*/  @P0 BRA P1, `(.L_x_105) ;  /* 0x0000000000180947 */ /* 0x000fea0000800000 */
[----:B------:R-:W-:Y:S01]  /*0370*/  IMAD.MOV.U32 R12, RZ, RZ, R6 ;  /* 0x000000ffff0c7224 */ /* 0x000fe200078e0006 */
[----:B------:R-:W-:Y:S02]  /*0380*/  MOV R13, R7 ;  /* 0x00000007000d7202 */ /* 0x000fe40000000f00 */
[----:B------:R-:W-:-:S07]  /*0390*/  MOV R8, 0x3b0 ;  /* 0x000003b000087802 */ /* 0x000fce0000000f00 */
[----:B------:R-:W-:Y:S05]  /*03a0*/  CALL.REL.NOINC `($__internal_4_$__cuda_sm20_div_rn_f64_full) ;  /* 0x00000034007c7944 */ /* 0x000fea0003c00000 */
[----:B------:R-:W-:Y:S02]  /*03b0*/  IMAD.MOV.U32 R20, RZ, RZ, R28 ;  /* 0x000000ffff147224 */ /* 0x000fe400078e001c */
[----:B------:R-:W-:-:S07]  /*03c0*/  IMAD.MOV.U32 R21, RZ, RZ, R29 ;  /* 0x000000ffff157224 */ /* 0x000fce00078e001d */
.L_x_105:
        /* <DEDUP_REMOVED lines=19> */
[----:B------:R-:W-:Y:S05]  /*0500*/  CALL.REL.NOINC `($__internal_4_$__cuda_sm20_div_rn_f64_full) ;  /* 0x0000003400247944 */ /* 0x000fea0003c00000 */
[----:B------:R-:W-:Y:S02]  /*0510*/  IMAD.MOV.U32 R8, RZ, RZ, R28 ;  /* 0x000000ffff087224 */ /* 0x000fe400078e001c */
[----:B------:R-:W-:-:S07]  /*0520*/  IMAD.MOV.U32 R9, RZ, RZ, R29 ;  /* 0x000000ffff097224 */ /* 0x000fce00078e001d */
.L_x_106:
[----:B------:R-:W0:Y:S01]  /*0530*/  LDCU UR5, c[0x0][0x3c8] ;  /* 0x00007900ff0577ac */ /* 0x000e220008000800 */
[----:B------:R-:W1:Y:S01]  /*0540*/  LDC.64 R10, c[0x0][0x3d0] ;  /* 0x0000f400ff0a7b82 */ /* 0x000e620000000a00 */
[----:B------:R-:W2:Y:S01]  /*0550*/  I2F.F64 R2, R2 ;  /* 0x0000000200027312 */ /* 0x000ea20000201c00 */
[----:B------:R-:W-:Y:S01]  /*0560*/  MOV R17, 0x0 ;  /* 0x0000000000117802 */ /* 0x000fe20000000f00 */
[----:B------:R-:W2:Y:S01]  /*0570*/  LDCU.64 UR6, c[0x0][0x3b8] ;  /* 0x00007700ff0677ac */ /* 0x000ea20008000a00 */
[----:B------:R-:W-:Y:S01]  /*0580*/  IMAD.MOV.U32 R16, RZ, RZ, 0x20 ;  /* 0x00000020ff107424 */ /* 0x000fe200078e00ff */
[----:B------:R-:W3:Y:S04]  /*0590*/  LDCU.64 UR10, c[0x0][0x3c0] ;  /* 0x00007800ff0a77ac */ /* 0x000ee80008000a00 */
[----:B------:R-:W3:Y:S01]  /*05a0*/  I2F.F64 R4, R4 ;  /* 0x0000000400047312 */ /* 0x000ee20000201c00 */
[----:B------:R-:W4:Y:S01]  /*05b0*/  LDCU.64 UR8, c[0x0][0x358] ;  /* 0x00006b00ff0877ac */ /* 0x000f220008000a00 */
[----:B0-----:R-:W-:Y:S01]  /*05c0*/  IMAD.U32 R6, RZ, RZ, UR5 ;  /* 0x00000005ff067e24 */ /* 0x001fe2000f8e00ff */
[----:B--2---:R-:W-:-:S04]  /*05d0*/  DFMA R20, R2, R20, -UR6 ;  /* 0x8000000602147e2b */ /* 0x004fc80008000014 */
[----:B------:R-:W-:Y:S02]  /*05e0*/  ISETP.GE.AND P0, PT, R6, 0x1, PT ;  /* 0x000000010600780c */ /* 0x000fe40003f06270 */
[----:B------:R-:W-:Y:S01]  /*05f0*/  CS2R R2, SRZ ;  /* 0x0000000000027805 */ /* 0x000fe2000001ff00 */
[----:B-1----:R-:W-:Y:S01]  /*0600*/  IMAD.WIDE.U32 R16, R10, 0x1, R16 ;  /* 0x000000010a107825 */ /* 0x002fe200078e0010 */
[----:B---3--:R-:W-:-:S09]  /*0610*/  DFMA R8, R4, R8, -UR10 ;  /* 0x8000000a04087e2b */ /* 0x008fd20008000008 */
[----:B----4-:R-:W-:Y:S05]  /*0620*/  @!P0 BRA `(.L_x_107) ;  /* 0x0000001000d08947 */ /* 0x010fea0003800000 */
[----:B------:R-:W0:Y:S01]  /*0630*/  LDC.U16 R4, c[0x0][0x3c8] ;  /* 0x0000f200ff047b82 */ /* 0x000e220000000400 */
[--C-:B------:R-:W-:Y:S01]  /*0640*/  IMAD.IADD R5, R17, 0x1, R11.reuse ;  /* 0x0000000111057824 */ /* 0x100fe200078e020b */
[----:B------:R-:W-:Y:S01]  /*0650*/  CS2R R2, SRZ ;  /* 0x0000000000027805 */ /* 0x000fe2000001ff00 */
[----:B------:R-:W-:Y:S01]  /*0660*/  IMAD.MOV.U32 R7, RZ, RZ, RZ ;  /* 0x000000ffff077224 */ /* 0x000fe200078e00ff */
[----:B------:R-:W-:Y:S02]  /*0670*/  PRMT R10, RZ, 0x7610, R10 ;  /* 0x00007610ff0a7816 */ /* 0x000fe4000000000a */
[----:B------:R-:W-:-:S07]  /*0680*/  PRMT R11, RZ, 0x7610, R11 ;  /* 0x00007610ff0b7816 */ /* 0x000fce000000000b */
.L_x_114:
[----:B------:R-:W1:Y:S01]  /*0690*/  LDCU UR5, c[0x0][0x390] ;  /* 0x00007200ff0577ac */ /* 0x000e620008000800 */
[----:B------:R-:W2:Y:S01]  /*06a0*/  LDC R6, c[0x0][0x3c8] ;  /* 0x0000f200ff067b82 */ /* 0x000ea20000000800 */
[----:B-1----:R-:W-:-:S13]  /*06b0*/  ISETP.NE.AND P0, PT, R7, UR5, PT ;  /* 0x0000000507007c0c */ /* 0x002fda000bf05270 */
[----:B------:R-:W-:Y:S05]  /*06c0*/  @!P0 BRA `(.L_x_108) ;  /* 0x0000001000948947 */ /* 0x000fea0003800000 */
[----:B------:R-:W-:Y:S01]  /*06d0*/  VIADD R18, R7, 0x1 ;  /* 0x0000000107127836 */ /* 0x000fe20000000000 */
[----:B------:R-:W-:Y:S01]  /*06e0*/  MOV R22, RZ ;  /* 0x000000ff00167202 */ /* 0x000fe20000000f00 */
[----:B------:R-:W-:-:S03]  /*06f0*/  IMAD.MOV.U32 R24, RZ, RZ, 0x1 ;  /* 0x00000001ff187424 */ /* 0x000fc600078e00ff */
[----:B--2---:R-:W-:-:S13]  /*0700*/  ISETP.GE.AND P0, PT, R18, R6, PT ;  /* 0x000000061200720c */ /* 0x004fda0003f06270 */
[----:B------:R-:W-:Y:S05]  /*0710*/  @P0 BRA `(.L_x_109) ;  /* 0x0000001000600947 */ /* 0x000fea0003800000 */
[----:B------:R-:W-:Y:S01]  /*0720*/  IADD3 R12, PT, PT, -R7, -0x2, R6 ;  /* 0xfffffffe070c7810 */ /* 0x000fe20007ffe106 */
[----:B------:R-:W-:Y:S01]  /*0730*/  IMAD.MOV.U32 R24, RZ, RZ, 0x1 ;  /* 0x00000001ff187424 */ /* 0x000fe200078e00ff */
[----:B------:R-:W-:Y:S01]  /*0740*/  LOP3.LUT R13, RZ, R7, RZ, 0x33, !PT ;  /* 0x00000007ff0d7212 */ /* 0x000fe200078e33ff */
[----:B------:R-:W-:Y:S01]  /*0750*/  IMAD.MOV.U32 R22, RZ, RZ, RZ ;  /* 0x000000ffff167224 */ /* 0x000fe200078e00ff */
[----:B------:R-:W-:-:S03]  /*0760*/  ISETP.GE.U32.AND P0, PT, R12, 0xf, PT ;  /* 0x0000000f0c00780c */ /* 0x000fc60003f06070 */
[----:B------:R-:W-:-:S10]  /*0770*/  IMAD.IADD R13, R13, 0x1, R6 ;  /* 0x000000010d0d7824 */ /* 0x000fd400078e0206 */
[----:B------:R-:W-:Y:S05]  /*0780*/  @!P0 BRA `(.L_x_110) ;  /* 0x00000008000c8947 */ /* 0x000fea0003800000 */
[----:B------:R-:W-:Y:S01]  /*0790*/  MOV R15, R5 ;  /* 0x00000005000f7202 */ /* 0x000fe20000000f00 */
[----:B------:R-:W-:Y:S01]  /*07a0*/  IMAD.MOV.U32 R14, RZ, RZ, R16 ;  /* 0x000000ffff0e7224 */ /* 0x000fe200078e0010 */
[----:B------:R-:W-:Y:S01]  /*07b0*/  LOP3.LUT R18, R13, 0xfffffff0, RZ, 0xc0, !PT ;  /* 0xfffffff00d127812 */ /* 0x000fe200078ec0ff */
[----:B------:R-:W-:Y:S01]  /*07c0*/  IMAD.MOV.U32 R24, RZ, RZ, 0x1 ;  /* 0x00000001ff187424 */ /* 0x000fe200078e00ff */
[----:B------:R-:W-:Y:S01]  /*07d0*/  MOV R12, R7 ;  /* 0x00000007000c7202 */ /* 0x000fe20000000f00 */
[----:B------:R-:W-:-:S04]  /*07e0*/  IMAD.WIDE.U32 R14, R7, 0x4, R14 ;  /* 0x00000004070e7825 */ /* 0x000fc800078e000e */
[----:B------:R-:W-:Y:S02]  /*07f0*/  IMAD.MOV.U32 R23, RZ, RZ, R14 ;  /* 0x000000ffff177224 */ /* 0x000fe400078e000e */
[----:B------:R-:W-:Y:S02]  /*0800*/  IMAD.MOV.U32 R19, RZ, RZ, R15 ;  /* 0x000000ffff137224 */ /* 0x000fe400078e000f */
[----:B------:R-:W-:Y:S02]  /*0810*/  IMAD.MOV.U32 R22, RZ, RZ, RZ ;  /* 0x000000ffff167224 */ /* 0x000fe400078e00ff */
[----:B------:R-:W-:-:S07]  /*0820*/  IMAD.MOV R14, RZ, RZ, -R18 ;  /* 0x000000ffff0e7224 */ /* 0x000fce00078e0a12 */
.L_x_111:
[----:B------:R-:W-:-:S05]  /*0830*/  IMAD.MOV.U32 R18, RZ, RZ, R23 ;  /* 0x000000ffff127224 */ /* 0x000fca00078e0017 */
[----:B------:R-:W2:Y:S04]  /*0840*/  LDG.E R36, desc[UR8][R18.64+-0x1c] ;  /* 0xffffe40812247981 */ /* 0x000ea8000c1e1900 */
[----:B------:R-:W3:Y:S04]  /*0850*/  LDG.E R25, desc[UR8][R18.64+-0x18] ;  /* 0xffffe80812197981 */ /* 0x000ee8000c1e1900 */
[----:B------:R-:W4:Y:S04]  /*0860*/  LDG.E R34, desc[UR8][R18.64+-0x14] ;  /* 0xffffec0812227981 */ /* 0x000f28000c1e1900 */
[----:B------:R-:W5:Y:S04]  /*0870*/  LDG.E R26, desc[UR8][R18.64+-0x10] ;  /* 0xfffff008121a7981 */ /* 0x000f68000c1e1900 */
[----:B------:R-:W5:Y:S04]  /*0880*/  LDG.E R28, desc[UR8][R18.64+-0xc] ;  /* 0xfffff408121c7981 */ /* 0x000f68000c1e1900 */
[----:B------:R-:W5:Y:S04]  /*0890*/  LDG.E R30, desc[UR8][R18.64+-0x8] ;  /* 0xfffff808121e7981 */ /* 0x000f68000c1e1900 */
[----:B------:R-:W5:Y:S01]  /*08a0*/  LDG.E R32, desc[UR8][R18.64+-0x4] ;  /* 0xfffffc0812207981 */ /* 0x000f62000c1e1900 */
[----:B------:R-:W-:-:S03]  /*08b0*/  IMAD.MOV.U32 R15, RZ, RZ, 0x1 ;  /* 0x00000001ff0f7424 */ /* 0x000fc600078e00ff */
[----:B------:R-:W5:Y:S02]  /*08c0*/  LDG.E R27, desc[UR8][R18.64] ;  /* 0x00000008121b7981 */ /* 0x000f64000c1e1900 */
[----:B--2---:R-:W-:Y:S02]  /*08d0*/  SHF.L.U32 R23, R15, R36, RZ ;  /* 0x000000240f177219 */ /* 0x004fe400000006ff */
[----:B------:R-:W2:Y:S02]  /*08e0*/  LDG.E R36, desc[UR8][R18.64+0x8] ;  /* 0x0000080812247981 */ /* 0x000ea4000c1e1900 */
[----:B------:R-:W-:Y:S01]  /*08f0*/  SHF.R.S32.HI R29, RZ, 0x1f, R23 ;  /* 0x0000001fff1d7819 */ /* 0x000fe20000011417 */
[----:B------:R-:W-:-:S04]  /*0900*/  IMAD R22, R22, R23, RZ ;  /* 0x0000001716167224 */ /* 0x000fc800078e02ff */
[----:B------:R-:W-:Y:S01]  /*0910*/  IMAD R31, R29, R24, R22 ;  /* 0x000000181d1f7224 */ /* 0x000fe200078e0216 */
[----:B---3--:R-:W-:Y:S01]  /*0920*/  SHF.L.U32 R29, R15, R25, RZ ;  /* 0x000000190f1d7219 */ /* 0x008fe200000006ff */
[----:B------:R-:W-:Y:S01]  /*0930*/  IMAD.WIDE.U32 R22, R24, R23, RZ ;  /* 0x0000001718167225 */ /* 0x000fe200078e00ff */
[----:B------:R-:W3:Y:S03]  /*0940*/  LDG.E R25, desc[UR8][R18.64+0x4] ;  /* 0x0000040812197981 */ /* 0x000ee6000c1e1900 */
[----:B------:R-:W-:Y:S01]  /*0950*/  IMAD.IADD R24, R23, 0x1, R31 ;  /* 0x0000000117187824 */ /* 0x000fe200078e021f */
[----:B------:R-:W-:-:S03]  /*0960*/  SHF.R.S32.HI R23, RZ, 0x1f, R29 ;  /* 0x0000001fff177819 */ /* 0x000fc6000001141d */
        /* <DEDUP_REMOVED lines=9> */
[----:B------:R-:W4:Y:S01]  /*0a00*/  LDG.E R24, desc[UR8][R18.64+0xc] ;  /* 0x00000c0812187981 */ /* 0x000f22000c1e1900 */
[----:B-----5:R-:W-:Y:S02]  /*0a10*/  SHF.L.U32 R29, R15, R26, RZ ;  /* 0x0000001a0f1d7219 */ /* 0x020fe400000006ff */
[----:B------:R-:W-:Y:S02]  /*0a20*/  IMAD.IADD R26, R23, 0x1, R31 ;  /* 0x00000001171a7824 */ /* 0x000fe400078e021f */
[----:B------:R-:W-:Y:S02]  /*0a30*/  SHF.R.S32.HI R23, RZ, 0x1f, R29 ;  /* 0x0000001fff177819 */ /* 0x000fe4000001141d */
[----:B------:R-:W-:-:S04]  /*0a40*/  IMAD R26, R26, R29, RZ ;  /* 0x0000001d1a1a7224 */ /* 0x000fc800078e02ff */
[----:B------:R-:W-:Y:S02]  /*0a50*/  IMAD R31, R23, R22, R26 ;  /* 0x00000016171f7224 */ /* 0x000fe400078e021a */
[----:B------:R-:W5:Y:S01]  /*0a60*/  LDG.E R26, desc[UR8][R18.64+0x10] ;  /* 0x00001008121a7981 */ /* 0x000f62000c1e1900 */
[----:B------:R-:W-:Y:S01]  /*0a70*/  IMAD.WIDE.U32 R22, R22, R29, RZ ;  /* 0x0000001d16167225 */ /* 0x000fe200078e00ff */
[----:B------:R-:W-:-:S03]  /*0a80*/  SHF.L.U32 R29, R15, R28, RZ ;  /* 0x0000001c0f1d7219 */ /* 0x000fc600000006ff */
[----:B------:R-:W-:-:S04]  /*0a90*/  IMAD.IADD R28, R23, 0x1, R31 ;  /* 0x00000001171c7824 */ /* 0x000fc800078e021f */
[----:B------:R-:W-:Y:S02]  /*0aa0*/  IMAD R31, R28, R29, RZ ;  /* 0x0000001d1c1f7224 */ /* 0x000fe400078e02ff */
[----:B------:R-:W5:Y:S01]  /*0ab0*/  LDG.E R28, desc[UR8][R18.64+0x14] ;  /* 0x00001408121c7981 */ /* 0x000f62000c1e1900 */
[----:B------:R-:W-:-:S05]  /*0ac0*/  SHF.R.S32.HI R23, RZ, 0x1f, R29 ;  /* 0x0000001fff177819 */ /* 0x000fca000001141d */
[----:B------:R-:W-:Y:S02]  /*0ad0*/  IMAD R31, R23, R22, R31 ;  /* 0x00000016171f7224 */ /* 0x000fe400078e021f */
[----:B------:R-:W-:Y:S01]  /*0ae0*/  IMAD.WIDE.U32 R22, R22, R29, RZ ;  /* 0x0000001d16167225 */ /* 0x000fe200078e00ff */
[----:B------:R-:W-:Y:S02]  /*0af0*/  SHF.L.U32 R29, R15, R30, RZ ;  /* 0x0000001e0f1d7219 */ /* 0x000fe400000006ff */
[----:B------:R-:W5:Y:S01]  /*0b00*/  LDG.E R30, desc[UR8][R18.64+0x18] ;  /* 0x00001808121e7981 */ /* 0x000f62000c1e1900 */
[----:B------:R-:W-:Y:S01]  /*0b10*/  IMAD.IADD R34, R23, 0x1, R31 ;  /* 0x0000000117227824 */ /* 0x000fe200078e021f */
[----:B------:R-:W-:-:S03]  /*0b20*/  SHF.R.S32.HI R23, RZ, 0x1f, R29 ;  /* 0x0000001fff177819 */ /* 0x000fc6000001141d */
[----:B------:R-:W-:-:S04]  /*0b30*/  IMAD R34, R34, R29, RZ ;  /* 0x0000001d22227224 */ /* 0x000fc800078e02ff */
        /* <DEDUP_REMOVED lines=8> */
[----:B------:R-:W5:Y:S01]  /*0bc0*/  LDG.E R34, desc[UR8][R18.64+0x20] ;  /* 0x0000200812227981 */ /* 0x000f62000c1e1900 */
[----:B------:R-:W-:Y:S01]  /*0bd0*/  IMAD.WIDE.U32 R22, R22, R29, RZ ;  /* 0x0000001d16167225 */ /* 0x000fe200078e00ff */
[----:B------:R-:W-:-:S04]  /*0be0*/  SHF.L.U32 R27, R15, R27, RZ ;  /* 0x0000001b0f1b7219 */ /* 0x000fc800000006ff */
[----:B------:R-:W-:-:S05]  /*0bf0*/  IADD3 R23, PT, PT, R23, R31, RZ ;  /* 0x0000001f17177210 */ /* 0x000fca0007ffe0ff */
[----:B------:R-:W-:Y:S01]  /*0c00*/  IMAD R29, R23, R27, RZ ;  /* 0x0000001b171d7224 */ /* 0x000fe200078e02ff */
[----:B------:R-:W-:-:S05]  /*0c10*/  SHF.R.S32.HI R23, RZ, 0x1f, R27 ;  /* 0x0000001fff177819 */ /* 0x000fca000001141b */
[----:B------:R-:W-:Y:S02]  /*0c20*/  IMAD R29, R23, R22, R29 ;  /* 0x00000016171d7224 */ /* 0x000fe400078e021d */
[----:B------:R-:W-:-:S04]  /*0c30*/  IMAD.WIDE.U32 R22, R22, R27, RZ ;  /* 0x0000001b16167225 */ /* 0x000fc800078e00ff */
[----:B------:R-:W-:Y:S02]  /*0c40*/  IMAD.IADD R23, R23, 0x1, R29 ;  /* 0x0000000117177824 */ /* 0x000fe400078e021d */
[----:B------:R-:W-:-:S05]  /*0c50*/  VIADD R14, R14, 0x10 ;  /* 0x000000100e0e7836 */ /* 0x000fca0000000000 */
[----:B------:R-:W-:Y:S01]  /*0c60*/  ISETP.NE.AND P0, PT, R14, RZ, PT ;  /* 0x000000ff0e00720c */ /* 0x000fe20003f05270 */
[----:B------:R-:W-:Y:S01]  /*0c70*/  VIADD R12, R12, 0x10 ;  /* 0x000000100c0c7836 */ /* 0x000fe20000000000 */
[----:B---3--:R-:W-:-:S05]  /*0c80*/  SHF.L.U32 R25, R15, R25, RZ ;  /* 0x000000190f197219 */ /* 0x008fca00000006ff */
[----:B------:R-:W-:Y:S01]  /*0c90*/  IMAD R27, R23, R25, RZ ;  /* 0x00000019171b7224 */ /* 0x000fe200078e02ff */
[----:B------:R-:W-:-:S05]  /*0ca0*/  SHF.R.S32.HI R23, RZ, 0x1f, R25 ;  /* 0x0000001fff177819 */ /* 0x000fca0000011419 */
[----:B------:R-:W-:Y:S02]  /*0cb0*/  IMAD R27, R23, R22, R27 ;  /* 0x00000016171b7224 */ /* 0x000fe400078e021b */
[----:B------:R-:W-:Y:S01]  /*0cc0*/  IMAD.WIDE.U32 R22, R22, R25, RZ ;  /* 0x0000001916167225 */ /* 0x000fe200078e00ff */
[----:B--2---:R-:W-:-:S03]  /*0cd0*/  SHF.L.U32 R25, R15, R36, RZ ;  /* 0x000000240f197219 */ /* 0x004fc600000006ff */
[----:B------:R-:W-:Y:S01]  /*0ce0*/  IMAD.IADD R36, R23, 0x1, R27 ;  /* 0x0000000117247824 */ /* 0x000fe200078e021b */
[----:B------:R-:W-:-:S03]  /*0cf0*/  SHF.R.S32.HI R23, RZ, 0x1f, R25 ;  /* 0x0000001fff177819 */ /* 0x000fc60000011419 */
[----:B------:R-:W-:-:S04]  /*0d00*/  IMAD R36, R36, R25, RZ ;  /* 0x0000001924247224 */ /* 0x000fc800078e02ff */
[----:B------:R-:W-:Y:S02]  /*0d10*/  IMAD R27, R23, R22, R36 ;  /* 0x00000016171b7224 */ /* 0x000fe400078e0224 */
[----:B------:R-:W-:Y:S01]  /*0d20*/  IMAD.WIDE.U32 R22, R22, R25, RZ ;  /* 0x0000001916167225 */ /* 0x000fe200078e00ff */
[----:B----4-:R-:W-:-:S03]  /*0d30*/  SHF.L.U32 R25, R15, R24, RZ ;  /* 0x000000180f197219 */ /* 0x010fc600000006ff */
[----:B------:R-:W-:Y:S01]  /*0d40*/  IMAD.IADD R24, R23, 0x1, R27 ;  /* 0x0000000117187824 */ /* 0x000fe200078e021b */
[----:B------:R-:W-:-:S03]  /*0d50*/  SHF.R.S32.HI R23, RZ, 0x1f, R25 ;  /* 0x0000001fff177819 */ /* 0x000fc60000011419 */
[----:B------:R-:W-:-:S04]  /*0d60*/  IMAD R24, R24, R25, RZ ;  /* 0x0000001918187224 */ /* 0x000fc800078e02ff */
[----:B------:R-:W-:Y:S02]  /*0d70*/  IMAD R27, R23, R22, R24 ;  /* 0x00000016171b7224 */ /* 0x000fe400078e0218 */
[----:B------:R-:W-:Y:S01]  /*0d80*/  IMAD.WIDE.U32 R22, R22, R25, RZ ;  /* 0x0000001916167225 */ /* 0x000fe200078e00ff */
[----:B-----5:R-:W-:-:S03]  /*0d90*/  SHF.L.U32 R25, R15, R26, RZ ;  /* 0x0000001a0f197219 */ /* 0x020fc600000006ff */
        /* <DEDUP_REMOVED lines=21> */
[----:B------:R-:W-:Y:S01]  /*0ef0*/  IMAD.WIDE.U32 R22, R24, R23, RZ ;  /* 0x0000001718167225 */ /* 0x000fe200078e00ff */
[----:B------:R-:W-:-:S03]  /*0f00*/  SHF.L.U32 R15, R15, R34, RZ ;  /* 0x000000220f0f7219 */ /* 0x000fc600000006ff */
[----:B------:R-:W-:-:S04]  /*0f10*/  IMAD R25, R25, R24, R26 ;  /* 0x0000001819197224 */ /* 0x000fc800078e021a */
[----:B------:R-:W-:Y:S01]  /*0f20*/  IMAD.IADD R24, R23, 0x1, R25 ;  /* 0x0000000117187824 */ /* 0x000fe200078e0219 */
[----:B------:R-:W-:-:S03]  /*0f30*/  SHF.R.S32.HI R23, RZ, 0x1f, R15 ;  /* 0x0000001fff177819 */ /* 0x000fc6000001140f */
[-C--:B------:R-:W-:Y:S02]  /*0f40*/  IMAD R26, R24, R15.reuse, RZ ;  /* 0x0000000f181a7224 */ /* 0x080fe400078e02ff */
[----:B------:R-:W-:-:S04]  /*0f50*/  IMAD.WIDE.U32 R24, R22, R15, RZ ;  /* 0x0000000f16187225 */ /* 0x000fc800078e00ff */
[----:B------:R-:W-:Y:S01]  /*0f60*/  IMAD R15, R23, R22, R26 ;  /* 0x00000016170f7224 */ /* 0x000fe200078e021a */
[----:B------:R-:W-:-:S03]  /*0f70*/  IADD3 R23, P1, PT, R18, 0x40, RZ ;  /* 0x0000004012177810 */ /* 0x000fc60007f3e0ff */
[----:B------:R-:W-:Y:S01]  /*0f80*/  IMAD.IADD R22, R25, 0x1, R15 ;  /* 0x0000000119167824 */ /* 0x000fe200078e020f */
[----:B------:R-:W-:Y:S01]  /*0f90*/  IADD3.X R19, PT, PT, RZ, R19, RZ, P1, !PT ;  /* 0x00000013ff137210 */ /* 0x000fe20000ffe4ff */
[----:B------:R-:W-:Y:S08]  /*0fa0*/  @P0 BRA `(.L_x_111) ;  /* 0xfffffff800200947 */ /* 0x000ff0000383ffff */
[----:B------:R-:W-:-:S07]  /*0fb0*/  VIADD R18, R12, 0x1 ;  /* 0x000000010c127836 */ /* 0x000fce0000000000 */
.L_x_110:
[----:B------:R-:W-:-:S13]  /*0fc0*/  LOP3.LUT P0, RZ, R13, 0xf, RZ, 0xc0, !PT ;  /* 0x0000000f0dff7812 */ /* 0x000fda000780c0ff */
[----:B------:R-:W-:Y:S05]  /*0fd0*/  @!P0 BRA `(.L_x_109) ;  /* 0x0000000800308947 */ /* 0x000fea0003800000 */
[----:B------:R-:W-:-:S05]  /*0fe0*/  LOP3.LUT R13, RZ, R11, RZ, 0x33, !PT ;  /* 0x0000000bff0d7212 */ /* 0x000fca00078e33ff */
[----:B0-----:R-:W-:-:S05]  /*0ff0*/  IMAD.IADD R13, R4, 0x1, R13 ;  /* 0x00000001040d7824 */ /* 0x001fca00078e020d */
[----:B------:R-:W-:-:S04]  /*1000*/  LOP3.LUT R13, R13, 0xf, RZ, 0xc0, !PT ;  /* 0x0000000f0d0d7812 */ /* 0x000fc800078ec0ff */
[C---:B------:R-:W-:Y:S02]  /*1010*/  IADD3 R12, PT, PT, R13.reuse, -0x1, RZ ;  /* 0xffffffff0d0c7810 */ /* 0x040fe40007ffe0ff */
[----:B------:R-:W-:Y:S02]  /*1020*/  LOP3.LUT P1, RZ, R13, 0x7, RZ, 0xc0, !PT ;  /* 0x000000070dff7812 */ /* 0x000fe4000782c0ff */
        /* <DEDUP_REMOVED lines=23> */
[----:B------:R-:W-:Y:S01]  /*11a0*/  SHF.R.S32.HI R25, RZ, 0x1f, R33 ;  /* 0x0000001fff197819 */ /* 0x000fe20000011421 */
[----:B0-----:R-:W-:Y:S01]  /*11b0*/  IMAD.WIDE.U32 R12, R24, R33, RZ ;  /* 0x00000021180c7225 */ /* 0x001fe200078e00ff */
[C---:B------:R-:W-:Y:S02]  /*11c0*/  SHF.L.U32 R29, R26.reuse, R29, RZ ;  /* 0x0000001d1a1d7219 */ /* 0x040fe400000006ff */
[----:B------:R-:W-:Y:S01]  /*11d0*/  SHF.L.U32 R27, R26, R27, RZ ;  /* 0x0000001b1a1b7219 */ /* 0x000fe200000006ff */
[----:B------:R-:W-:Y:S01]  /*11e0*/  IMAD R14, R14, R33, RZ ;  /* 0x000000210e0e7224 */ /* 0x000fe200078e02ff */
[----:B------:R-:W-:-:S03]  /*11f0*/  SHF.L.U32 R19, R26, R19, RZ ;  /* 0x000000131a137219 */ /* 0x000fc600000006ff */
        /* <DEDUP_REMOVED lines=27> */
[----:B------:R-:W-:-:S04]  /*13b0*/  IMAD.WIDE.U32 R24, R14, R23, RZ ;  /* 0x000000170e187225 */ /* 0x000fc800078e00ff */
[----:B------:R-:W-:Y:S01]  /*13c0*/  IMAD.IADD R12, R15, 0x1, R13 ;  /* 0x000000010f0c7824 */ /* 0x000fe200078e020d */
[----:B------:R-:W-:-:S03]  /*13d0*/  SHF.R.S32.HI R13, RZ, 0x1f, R23 ;  /* 0x0000001fff0d7819 */ /* 0x000fc60000011417 */
[----:B------:R-:W-:-:S04]  /*13e0*/  IMAD R12, R12, R23, RZ ;  /* 0x000000170c0c7224 */ /* 0x000fc800078e02ff */
[----:B------:R-:W-:-:S05]  /*13f0*/  IMAD R13, R13, R14, R12 ;  /* 0x0000000e0d0d7224 */ /* 0x000fca00078e020c */
[----:B------:R-:W-:-:S07]  /*1400*/  IADD3 R22, PT, PT, R25, R13, RZ ;  /* 0x0000000d19167210 */ /* 0x000fce0007ffe0ff */
.L_x_112:
[----:B------:R-:W-:Y:S05]  /*1410*/  @!P1 BRA `(.L_x_109) ;  /* 0x0000000400209947 */ /* 0x000fea0003800000 */
[----:B------:R-:W-:-:S05]  /*1420*/  LOP3.LUT R13, RZ, R10, RZ, 0x33, !PT ;  /* 0x0000000aff0d7212 */ /* 0x000fca00078e33ff */
[----:B------:R-:W-:-:S05]  /*1430*/  IMAD.IADD R13, R4, 0x1, R13 ;  /* 0x00000001040d7824 */ /* 0x000fca00078e020d */
[----:B------:R-:W-:-:S04]  /*1440*/  LOP3.LUT R13, R13, 0xffff, RZ, 0xc0, !PT ;  /* 0x0000ffff0d0d7812 */ /* 0x000fc800078ec0ff */
[C---:B------:R-:W-:Y:S02]  /*1450*/  LOP3.LUT R12, R13.reuse, 0x7, RZ, 0xc0, !PT ;  /* 0x000000070d0c7812 */ /* 0x040fe400078ec0ff */
[----:B------:R-:W-:-:S03]  /*1460*/  LOP3.LUT R19, R13, 0x3, RZ, 0xc0, !PT ;  /* 0x000000030d137812 */ /* 0x000fc600078ec0ff */
[----:B------:R-:W-:Y:S01]  /*1470*/  VIADD R12, R12, 0xffffffff ;  /* 0xffffffff0c0c7836 */ /* 0x000fe20000000000 */
[----:B------:R-:W-:-:S04]  /*1480*/  ISETP.NE.AND P1, PT, R19, RZ, PT ;  /* 0x000000ff1300720c */ /* 0x000fc80003f25270 */
        /* <DEDUP_REMOVED lines=17> */
[----:B------:R-:W-:Y:S02]  /*15a0*/  SHF.R.S32.HI R15, RZ, 0x1f, R29 ;  /* 0x0000001fff0f7819 */ /* 0x000fe4000001141d */
[----:B-----5:R-:W-:Y:S01]  /*15b0*/  SHF.L.U32 R23, R26, R23, RZ ;  /* 0x000000171a177219 */ /* 0x020fe200000006ff */
[----:B------:R-:W-:-:S02]  /*15c0*/  IMAD.IADD R27, R25, 0x1, R27 ;  /* 0x00000001191b7824 */ /* 0x000fc400078e021b */
[----:B------:R-:W-:-:S04]  /*15d0*/  IMAD.WIDE.U32 R12, R24, R29, RZ ;  /* 0x0000001d180c7225 */ /* 0x000fc800078e00ff */
[----:B------:R-:W-:-:S04]  /*15e0*/  IMAD R27, R27, R29, RZ ;  /* 0x0000001d1b1b7224 */ /* 0x000fc800078e02ff */
[----:B------:R-:W-:-:S05]  /*15f0*/  IMAD R15, R15, R24, R27 ;  /* 0x000000180f0f7224 */ /* 0x000fca00078e021b */
[----:B------:R-:W-:Y:S02]  /*1600*/  IADD3 R15, PT, PT, R13, R15, RZ ;  /* 0x0000000f0d0f7210 */ /* 0x000fe40007ffe0ff */
        /* <DEDUP_REMOVED lines=8> */
[----:B------:R-:W-:-:S04]  /*1690*/  IMAD R15, R15, R14, R13 ;  /* 0x0000000e0f0f7224 */ /* 0x000fc800078e020d */
[----:B------:R-:W-:-:S07]  /*16a0*/  IMAD.IADD R22, R25, 0x1, R15 ;  /* 0x0000000119167824 */ /* 0x000fce00078e020f */
.L_x_113:
[----:B------:R-:W-:Y:S05]  /*16b0*/  @!P1 BRA `(.L_x_109) ;  /* 0x0000000000789947 */ /* 0x000fea0003800000 */
[----:B------:R-:W0:Y:S02]  /*16c0*/  LDC.64 R12, c[0x0][0x3d0] ;  /* 0x0000f400ff0c7b82 */ /* 0x000e240000000a00 */
[----:B0-----:R-:W-:-:S05]  /*16d0*/  IMAD.WIDE.U32 R12, R18, 0x4, R12 ;  /* 0x00000004120c7825 */ /* 0x001fca00078e000c */
[----:B------:R-:W2:Y:S01]  /*16e0*/  LDG.E R14, desc[UR8][R12.64] ;  /* 0x000000080c0e7981 */ /* 0x000ea2000c1e1900 */
[----:B------:R-:W-:Y:S01]  /*16f0*/  HFMA2 R25, -RZ, RZ, 0, 5.9604644775390625e-08 ;  /* 0x00000001ff197431 */ /* 0x000fe200000001ff */
[----:B------:R-:W-:-:S04]  /*1700*/  ISETP.NE.AND P0, PT, R19, 0x1, PT ;  /* 0x000000011300780c */ /* 0x000fc80003f05270 */
[----:B--2---:R-:W-:-:S04]  /*1710*/  SHF.L.U32 R15, R25, R14, RZ ;  /* 0x0000000e190f7219 */ /* 0x004fc800000006ff */
[----:B------:R-:W-:Y:S01]  /*1720*/  SHF.R.S32.HI R23, RZ, 0x1f, R15 ;  /* 0x0000001fff177819 */ /* 0x000fe2000001140f */
[-C--:B------:R-:W-:Y:S02]  /*1730*/  IMAD R22, R22, R15.reuse, RZ ;  /* 0x0000000f16167224 */ /* 0x080fe400078e02ff */
[----:B------:R-:W-:-:S04]  /*1740*/  IMAD.WIDE.U32 R14, R24, R15, RZ ;  /* 0x0000000f180e7225 */ /* 0x000fc800078e00ff */
[----:B------:R-:W-:Y:S02]  /*1750*/  IMAD R23, R23, R24, R22 ;  /* 0x0000001817177224 */ /* 0x000fe400078e0216 */
[----:B------:R-:W-:Y:S02]  /*1760*/  IMAD.MOV.U32 R24, RZ, RZ, R14 ;  /* 0x000000ffff187224 */ /* 0x000fe400078e000e */
        /* <DEDUP_REMOVED lines=10> */
[----:B---3--:R-:W-:Y:S02]  /*1810*/  @P0 SHF.L.U32 R19, R25, R18, RZ ;  /* 0x0000001219130219 */ /* 0x008fe400000006ff */
[----:B------:R-:W-:Y:S01]  /*1820*/  MOV R24, R14 ;  /* 0x0000000e00187202 */ /* 0x000fe20000000f00 */
[----:B------:R-:W-:Y:S01]  /*1830*/  IMAD.IADD R22, R15, 0x1, R23 ;  /* 0x000000010f167824 */ /* 0x000fe200078e0217 */
[----:B------:R-:W-:-:S03]  /*1840*/  @P0 SHF.R.S32.HI R15, RZ, 0x1f, R19 ;  /* 0x0000001fff0f0819 */ /* 0x000fc60000011413 */
[-C--:B------:R-:W-:Y:S02]  /*1850*/  @P0 IMAD R14, R22, R19.reuse, RZ ;  /* 0x00000013160e0224 */ /* 0x080fe400078e02ff */
[----:B------:R-:W-:-:S04]  /*1860*/  @P0 IMAD.WIDE.U32 R12, R24, R19, RZ ;  /* 0x00000013180c0225 */ /* 0x000fc800078e00ff */
[----:B------:R-:W-:Y:S02]  /*1870*/  @P0 IMAD R15, R15, R24, R14 ;  /* 0x000000180f0f0224 */ /* 0x000fe400078e020e */
[----:B------:R-:W-:Y:S02]  /*1880*/  @P0 IMAD.MOV.U32 R24, RZ, RZ, R12 ;  /* 0x000000ffff180224 */ /* 0x000fe400078e000c */
[----:B------:R-:W-:-:S07]  /*1890*/  @P0 IMAD.IADD R22, R13, 0x1, R15 ;  /* 0x000000010d160824 */ /* 0x000fce00078e020f */
.L_x_109:
[----:B------:R-:W1:Y:S02]  /*18a0*/  LDC.64 R12, c[0x0][0x398] ;  /* 0x0000e600ff0c7b82 */ /* 0x000e640000000a00 */
[----:B-1----:R-:W-:-:S06]  /*18b0*/  IMAD.WIDE.U32 R12, R7, 0x4, R12 ;  /* 0x00000004070c7825 */ /* 0x002fcc00078e000c */
[----:B------:R-:W2:Y:S02]  /*18c0*/  LDG.E R13, desc[UR8][R12.64] ;  /* 0x000000080c0d7981 */ /* 0x000ea4000c1e1900 */
[----:B--2---:R-:W-:Y:S01]  /*18d0*/  SHF.R.S32.HI R15, RZ, 0x1f, R13 ;  /* 0x0000001fff0f7819 */ /* 0x004fe2000001140d */
[----:B------:R-:W-:Y:S02]  /*18e0*/  IMAD R22, R22, R13, RZ ;  /* 0x0000000d16167224 */ /* 0x000fe400078e02ff */
[----:B------:R-:W-:-:S04]  /*18f0*/  IMAD.WIDE.U32 R2, R13, R24, R2 ;  /* 0x000000180d027225 */ /* 0x000fc800078e0002 */
[----:B------:R-:W-:-:S04]  /*1900*/  IMAD R15, R15, R24, R22 ;  /* 0x000000180f0f7224 */ /* 0x000fc800078e0216 */
[----:B------:R-:W-:-:S07]  /*1910*/  IMAD.IADD R3, R3, 0x1, R15 ;  /* 0x0000000103037824 */ /* 0x000fce00078e020f */
.L_x_108:
[----:B------:R-:W-:Y:S01]  /*1920*/  IADD3 R7, PT, PT, R7, 0x1, RZ ;  /* 0x0000000107077810 */ /* 0x000fe20007ffe0ff */
[----:B------:R-:W-:Y:S02]  /*1930*/  VIADD R11, R11, 0x1 ;  /* 0x000000010b0b7836 */ /* 0x000fe40000000000 */
[----:B------:R-:W-:Y:S01]  /*1940*/  VIADD R10, R10, 0x1 ;  /* 0x000000010a0a7836 */ /* 0x000fe20000000000 */
[----:B--2---:R-:W-:-:S13]  /*1950*/  ISETP.NE.AND P0, PT, R7, R6, PT ;  /* 0x000000060700720c */ /* 0x004fda0003f05270 */
[----:B------:R-:W-:Y:S05]  /*1960*/  @P0 BRA `(.L_x_114) ;  /* 0xffffffec00480947 */ /* 0x000fea000383ffff */
.L_x_107:
[----:B------:R-:W1:Y:S01]  /*1970*/  LDC R7, c[0x0][0x390] ;  /* 0x0000e400ff077b82 */ /* 0x000e620000000800 */
[----:B0-----:R-:W-:Y:S01]  /*1980*/  MOV R4, 0x1 ;  /* 0x0000000100047802 */ /* 0x001fe20000000f00 */
[----:B------:R-:W-:Y:S02]  /*1990*/  IMAD.MOV.U32 R5, RZ, RZ, RZ ;  /* 0x000000ffff057224 */ /* 0x000fe400078e00ff */
[----:B-1----:R-:W-:-:S05]  /*19a0*/  VIADD R11, R7, 0x1 ;  /* 0x00000001070b7836 */ /* 0x002fca0000000000 */
[----:B------:R-:W-:-:S13]  /*19b0*/  ISETP.GE.AND P0, PT, R11, R6, PT ;  /* 0x000000060b00720c */ /* 0x000fda0003f06270 */
[----:B------:R-:W-:Y:S05]  /*19c0*/  @P0 BRA `(.L_x_115) ;  /* 0x0000001000080947 */ /* 0x000fea0003800000 */
[----:B------:R-:W-:Y:S01]  /*19d0*/  IADD3 R4, PT, PT, R6, -0x2, -R7 ;  /* 0xfffffffe06047810 */ /* 0x000fe20007ffe807 */
[----:B------:R-:W-:Y:S01]  /*19e0*/  IMAD.MOV.U32 R5, RZ, RZ, RZ ;  /* 0x000000ffff057224 */ /* 0x000fe200078e00ff */
[----:B------:R-:W-:Y:S02]  /*19f0*/  LOP3.LUT R7, RZ, R7, RZ, 0x33, !PT ;  /* 0x00000007ff077212 */ /* 0x000fe400078e33ff */
[----:B------:R-:W-:Y:S02]  /*1a00*/  ISETP.GE.U32.AND P0, PT, R4, 0xf, PT ;  /* 0x0000000f0400780c */ /* 0x000fe40003f06070 */
[----:B------:R-:W-:Y:S01]  /*1a10*/  MOV R4, 0x1 ;  /* 0x0000000100047802 */ /* 0x000fe20000000f00 */
[----:B------:R-:W-:Y:S02]  /*1a20*/  IMAD.IADD R7, R7, 0x1, R6 ;  /* 0x0000000107077824 */ /* 0x000fe400078e0206 */
[----:B------:R-:W-:-:S03]  /*1a30*/  IMAD.MOV.U32 R6, RZ, RZ, R11 ;  /* 0x000000ffff067224 */ /* 0x000fc600078e000b */
[----:B------:R-:W-:-:S05]  /*1a40*/  LOP3.LUT R10, R7, 0xf, RZ, 0xc0, !PT ;  /* 0x0000000f070a7812 */ /* 0x000fca00078ec0ff */
[----:B------:R-:W-:Y:S05]  /*1a50*/  @!P0 BRA `(.L_x_116) ;  /* 0x0000000800008947 */ /* 0x000fea0003800000 */
[----:B------:R-:W0:Y:S01]  /*1a60*/  LDC.64 R18, c[0x0][0x3d0] ;  /* 0x0000f400ff127b82 */ /* 0x000e220000000a00 */
[----:B------:R-:W-:Y:S01]  /*1a70*/  LOP3.LUT R11, R7, 0xfffffff0, RZ, 0xc0, !PT ;  /* 0xfffffff0070b7812 */ /* 0x000fe200078ec0ff */
[----:B------:R-:W-:Y:S02]  /*1a80*/  HFMA2 R5, -RZ, RZ, 0, 0 ;  /* 0x00000000ff057431 */ /* 0x000fe400000001ff */
[----:B------:R-:W-:Y:S02]  /*1a90*/  IMAD.MOV.U32 R4, RZ, RZ, 0x1 ;  /* 0x00000001ff047424 */ /* 0x000fe400078e00ff */
[----:B------:R-:W-:Y:S01]  /*1aa0*/  IMAD.MOV R11, RZ, RZ, -R11 ;  /* 0x000000ffff0b7224 */ /* 0x000fe200078e0a0b */
[----:B0-----:R-:W-:-:S05]  /*1ab0*/  IADD3 R18, P0, PT, R18, 0x20, RZ ;  /* 0x0000002012127810 */ /* 0x001fca0007f1e0ff */
[----:B------:R-:W-:-:S08]  /*1ac0*/  IMAD.X R19, RZ, RZ, R19, P0 ;  /* 0x000000ffff137224 */ /* 0x000fd000000e0613 */
.L_x_117:
[----:B------:R-:W-:-:S05]  /*1ad0*/  IMAD.WIDE R30, R6, 0x4, R18 ;  /* 0x00000004061e7825 */ /* 0x000fca00078e0212 */
[----:B------:R-:W2:Y:S04]  /*1ae0*/  LDG.E R23, desc[UR8][R30.64+-0x20] ;  /* 0xffffe0081e177981 */ /* 0x000ea8000c1e1900 */
[----:B------:R-:W3:Y:S04]  /*1af0*/  LDG.E R36, desc[UR8][R30.64+-0x1c] ;  /* 0xffffe4081e247981 */ /* 0x000ee8000c1e1900 */
[----:B------:R-:W4:Y:S04]  /*1b00*/  LDG.E R34, desc[UR8][R30.64+-0x18] ;  /* 0xffffe8081e227981 */ /* 0x000f28000c1e1900 */
[----:B------:R-:W5:Y:S04]  /*1b10*/  LDG.E R32, desc[UR8][R30.64+-0x14] ;  /* 0xffffec081e207981 */ /* 0x000f68000c1e1900 */
[----:B------:R-:W5:Y:S04]  /*1b20*/  LDG.E R22, desc[UR8][R30.64+-0x10] ;  /* 0xfffff0081e167981 */ /* 0x000f68000c1e1900 */
[----:B------:R-:W5:Y:S04]  /*1b30*/  LDG.E R12, desc[UR8][R30.64+-0xc] ;  /* 0xfffff4081e0c7981 */ /* 0x000f68000c1e1900 */
        /* <DEDUP_REMOVED lines=10> */
[----:B------:R-:W-:Y:S01]  /*1be0*/  IMAD.MOV.U32 R29, RZ, RZ, 0x1 ;  /* 0x00000001ff1d7424 */ /* 0x000fe200078e00ff */
[----:B------:R-:W-:Y:S01]  /*1bf0*/  UIADD3 UR4, UPT, UPT, UR4, 0x10, URZ ;  /* 0x0000001004047890 */ /* 0x000fe2000fffe0ff */
[----:B------:R-:W-:Y:S01]  /*1c00*/  VIADD R11, R11, 0x10 ;  /* 0x000000100b0b7836 */ /* 0x000fe20000000000 */
[----:B------:R-:W-:-:S04]  /*1c10*/  IADD3 R6, PT, PT, R6, 0x10, RZ ;  /* 0x0000001006067810 */ /* 0x000fc80007ffe0ff */
[----:B------:R-:W-:Y:S02]  /*1c20*/  ISETP.NE.AND P0, PT, R11, RZ, PT ;  /* 0x000000ff0b00720c */ /* 0x000fe40003f05270 */
[----:B--2---:R-:W-:-:S05]  /*1c30*/  SHF.L.U32 R23, R29, R23, RZ ;  /* 0x000000171d177219 */ /* 0x004fca00000006ff */
[----:B------:R-:W-:Y:S01]  /*1c40*/  IMAD R33, R5, R23, RZ ;  /* 0x0000001705217224 */ /* 0x000fe200078e02ff */
[----:B------:R-:W-:-:S05]  /*1c50*/  SHF.R.S32.HI R5, RZ, 0x1f, R23 ;  /* 0x0000001fff057819 */ /* 0x000fca0000011417 */
[----:B------:R-:W-:Y:S02]  /*1c60*/  IMAD R33, R5, R4, R33 ;  /* 0x0000000405217224 */ /* 0x000fe400078e0221 */
[----:B------:R-:W-:Y:S01]  /*1c70*/  IMAD.WIDE.U32 R4, R4, R23, RZ ;  /* 0x0000001704047225 */ /* 0x000fe200078e00ff */
[----:B---3--:R-:W-:-:S03]  /*1c80*/  SHF.L.U32 R23, R29, R36, RZ ;  /* 0x000000241d177219 */ /* 0x008fc600000006ff */
[----:B------:R-:W-:Y:S01]  /*1c90*/  IMAD.IADD R36, R5, 0x1, R33 ;  /* 0x0000000105247824 */ /* 0x000fe200078e0221 */
[----:B------:R-:W-:-:S03]  /*1ca0*/  SHF.R.S32.HI R5, RZ, 0x1f, R23 ;  /* 0x0000001fff057819 */ /* 0x000fc60000011417 */
[----:B------:R-:W-:Y:S01]  /*1cb0*/  IMAD R36, R36, R23, RZ ;  /* 0x0000001724247224 */ /* 0x000fe200078e02ff */
[----:B----4-:R-:W-:-:S03]  /*1cc0*/  SHF.L.U32 R13, R29, R13, RZ ;  /* 0x0000000d1d0d7219 */ /* 0x010fc600000006ff */
[----:B0-----:R-:W-:Y:S02]  /*1cd0*/  IMAD R31, R5, R4, R36 ;  /* 0x00000004051f7224 */ /* 0x001fe400078e0224 */
[----:B------:R-:W-:Y:S01]  /*1ce0*/  IMAD.WIDE.U32 R4, R4, R23, RZ ;  /* 0x0000001704047225 */ /* 0x000fe200078e00ff */
[----:B------:R-:W-:-:S04]  /*1cf0*/  SHF.L.U32 R23, R29, R34, RZ ;  /* 0x000000221d177219 */ /* 0x000fc800000006ff */
[----:B------:R-:W-:Y:S02]  /*1d00*/  IADD3 R30, PT, PT, R5, R31, RZ ;  /* 0x0000001f051e7210 */ /* 0x000fe40007ffe0ff */
[----:B------:R-:W-:Y:S02]  /*1d10*/  SHF.R.S32.HI R5, RZ, 0x1f, R23 ;  /* 0x0000001fff057819 */ /* 0x000fe40000011417 */
[C---:B-----5:R-:W-:Y:S01]  /*1d20*/  SHF.L.U32 R15, R29.reuse, R15, RZ ;  /* 0x0000000f1d0f7219 */ /* 0x060fe200000006ff */
[----:B------:R-:W-:Y:S01]  /*1d30*/  IMAD R30, R30, R23, RZ ;  /* 0x000000171e1e7224 */ /* 0x000fe200078e02ff */
[----:B------:R-:W-:-:S03]  /*1d40*/  SHF.L.U32 R17, R29, R17, RZ ;  /* 0x000000111d117219 */ /* 0x000fc600000006ff */
[----:B------:R-:W-:Y:S02]  /*1d50*/  IMAD R31, R5, R4, R30 ;  /* 0x00000004051f7224 */ /* 0x000fe400078e021e */
[----:B------:R-:W-:Y:S01]  /*1d60*/  IMAD.WIDE.U32 R4, R4, R23, RZ ;  /* 0x0000001704047225 */ /* 0x000fe200078e00ff */
[----:B------:R-:W-:-:S03]  /*1d70*/  SHF.L.U32 R23, R29, R32, RZ ;  /* 0x000000201d177219 */ /* 0x000fc600000006ff */
[----:B------:R-:W-:Y:S01]  /*1d80*/  IMAD.IADD R30, R5, 0x1, R31 ;  /* 0x00000001051e7824 */ /* 0x000fe200078e021f */
[----:B------:R-:W-:Y:S02]  /*1d90*/  SHF.R.S32.HI R5, RZ, 0x1f, R23 ;  /* 0x0000001fff057819 */ /* 0x000fe40000011417 */
[----:B------:R-:W-:Y:S01]  /*1da0*/  SHF.L.U32 R25, R29, R25, RZ ;  /* 0x000000191d197219 */ /* 0x000fe200000006ff */
[----:B------:R-:W-:-:S04]  /*1db0*/  IMAD R30, R30, R23, RZ ;  /* 0x000000171e1e7224 */ /* 0x000fc800078e02ff */
[----:B------:R-:W-:Y:S01]  /*1dc0*/  IMAD R31, R5, R4, R30 ;  /* 0x00000004051f7224 */ /* 0x000fe200078e021e */
[C---:B------:R-:W-:Y:S01]  /*1dd0*/  SHF.L.U32 R27, R29.reuse, R27, RZ ;  /* 0x0000001b1d1b7219 */ /* 0x040fe200000006ff */
[----:B------:R-:W-:Y:S01]  /*1de0*/  IMAD.WIDE.U32 R4, R4, R23, RZ ;  /* 0x0000001704047225 */ /* 0x000fe200078e00ff */
        /* <DEDUP_REMOVED lines=69> */
[----:B------:R-:W-:-:S06]  /*2240*/  UIADD3 UR4, UPT, UPT, UR4, 0x1, URZ ;  /* 0x0000000104047890 */ /* 0x000fcc000fffe0ff */
[----:B------:R-:W-:-:S07]  /*2250*/  IMAD.U32 R6, RZ, RZ, UR4 ;  /* 0x00000004ff067e24 */ /* 0x000fce000f8e00ff */
.L_x_116:
[----:B------:R-:W-:-:S13]  /*2260*/  ISETP.NE.AND P0, PT, R10, RZ, PT ;  /* 0x000000ff0a00720c */ /* 0x000fda0003f05270 */
[----:B------:R-:W-:Y:S05]  /*2270*/  @!P0 BRA `(.L_x_115) ;  /* 0x0000000400dc8947 */ /* 0x000fea0003800000 */
[----:B------:R-:W-:Y:S02]  /*2280*/  ISETP.GE.U32.AND P0, PT, R10, 0x8, PT ;  /* 0x000000080a00780c */ /* 0x000fe40003f06070 */
[----:B------:R-:W-:-:S04]  /*2290*/  LOP3.LUT R16, R7, 0x7, RZ, 0xc0, !PT ;  /* 0x0000000707107812 */ /* 0x000fc800078ec0ff */
[----:B------:R-:W-:-:S07]  /*22a0*/  ISETP.NE.AND P1, PT, R16, RZ, PT ;  /* 0x000000ff1000720c */ /* 0x000fce0003f25270 */
[----:B------:R-:W-:Y:S06]  /*22b0*/  @!P0 BRA `(.L_x_118) ;  /* 0x0000000000f48947 */ /* 0x000fec0003800000 */
        /* <DEDUP_REMOVED lines=46> */
[----:B------:R-:W-:Y:S01]  /*25a0*/  IMAD.WIDE.U32 R14, R4, R13, RZ ;  /* 0x0000000d040e7225 */ /* 0x000fe200078e00ff */
[----:B------:R-:W-:-:S03]  /*25b0*/  SHF.R.S32.HI R13, RZ, 0x1f, R11 ;  /* 0x0000001fff0d7819 */ /* 0x000fc6000001140b */
[----:B------:R-:W-:-:S05]  /*25c0*/  IMAD R5, R5, R4, R17 ;  /* 0x0000000405057224 */ /* 0x000fca00078e0211 */
[----:B------:R-:W-:-:S05]  /*25d0*/  IADD3 R4, PT, PT, R15, R5, RZ ;  /* 0x000000050f047210 */ /* 0x000fca0007ffe0ff */
        /* <DEDUP_REMOVED lines=8> */
[----:B------:R-:W-:Y:S02]  /*2660*/  IMAD R5, R5, R4, R12 ;  /* 0x0000000405057224 */ /* 0x000fe400078e020c */
[----:B------:R-:W-:-:S03]  /*2670*/  IMAD.MOV.U32 R4, RZ, RZ, R10 ;  /* 0x000000ffff047224 */ /* 0x000fc600078e000a */
[----:B------:R-:W-:-:S07]  /*2680*/  IADD3 R5, PT, PT, R11, R5, RZ ;  /* 0x000000050b057210 */ /* 0x000fce0007ffe0ff */
.L_x_118:
        /* <DEDUP_REMOVED lines=31> */
[----:B------:R-:W-:Y:S02]  /*2880*/  IADD3 R5, PT, PT, R11, R5, RZ ;  /* 0x000000050b057210 */ /* 0x000fe40007ffe0ff */
[----:B------:R-:W-:-:S03]  /*2890*/  SHF.R.S32.HI R11, RZ, 0x1f, R22 ;  /* 0x0000001fff0b7819 */ /* 0x000fc60000011416 */
[-C--:B------:R-:W-:Y:S02]  /*28a0*/  IMAD R12, R5, R22.reuse, RZ ;  /* 0x00000016050c7224 */ /* 0x080fe400078e02ff */
[----:B------:R-:W-:-:S04]  /*28b0*/  IMAD.WIDE.U32 R4, R10, R22, RZ ;  /* 0x000000160a047225 */ /* 0x000fc800078e00ff */
[----:B------:R-:W-:-:S04]  /*28c0*/  IMAD R11, R11, R10, R12 ;  /* 0x0000000a0b0b7224 */ /* 0x000fc800078e020c */
[----:B------:R-:W-:-:S07]  /*28d0*/  IMAD.IADD R5, R5, 0x1, R11 ;  /* 0x0000000105057824 */ /* 0x000fce00078e020b */
.L_x_119:
[----:B------:R-:W-:Y:S05]  /*28e0*/  @!P1 BRA `(.L_x_115) ;  /* 0x0000000000409947 */ /* 0x000fea0003800000 */
[----:B------:R-:W0:Y:S01]  /*28f0*/  LDC.64 R10, c[0x0][0x3d0] ;  /* 0x0000f400ff0a7b82 */ /* 0x000e220000000a00 */
[----:B------:R-:W-:-:S07]  /*2900*/  IMAD.MOV R7, RZ, RZ, -R7 ;  /* 0x000000ffff077224 */ /* 0x000fce00078e0a07 */
.L_x_120:
[----:B0-----:R-:W-:-:S06]  /*2910*/  IMAD.WIDE R12, R6, 0x4, R10 ;  /* 0x00000004060c7825 */ /* 0x001fcc00078e020a */
[----:B------:R-:W2:Y:S01]  /*2920*/  LDG.E R12, desc[UR8][R12.64] ;  /* 0x000000080c0c7981 */ /* 0x000ea2000c1e1900 */
[----:B------:R-:W-:Y:S01]  /*2930*/  VIADD R7, R7, 0x1 ;  /* 0x0000000107077836 */ /* 0x000fe20000000000 */
[----:B------:R-:W-:Y:S02]  /*2940*/  MOV R15, 0x1 ;  /* 0x00000001000f7802 */ /* 0x000fe40000000f00 */
[----:B------:R-:W-:Y:S02]  /*2950*/  IADD3 R6, PT, PT, R6, 0x1, RZ ;  /* 0x0000000106067810 */ /* 0x000fe40007ffe0ff */
[----:B------:R-:W-:Y:S02]  /*2960*/  ISETP.NE.AND P0, PT, R7, RZ, PT ;  /* 0x000000ff0700720c */ /* 0x000fe40003f05270 */
[----:B--2---:R-:W-:-:S04]  /*2970*/  SHF.L.U32 R14, R15, R12, RZ ;  /* 0x0000000c0f0e7219 */ /* 0x004fc800000006ff */
[----:B------:R-:W-:Y:S01]  /*2980*/  SHF.R.S32.HI R17, RZ, 0x1f, R14 ;  /* 0x0000001fff117819 */ /* 0x000fe2000001140e */
[-C--:B------:R-:W-:Y:S02]  /*2990*/  IMAD R5, R5, R14.reuse, RZ ;  /* 0x0000000e05057224 */ /* 0x080fe400078e02ff */
[----:B------:R-:W-:-:S04]  /*29a0*/  IMAD.WIDE.U32 R14, R4, R14, RZ ;  /* 0x0000000e040e7225 */ /* 0x000fc800078e00ff */
[----:B------:R-:W-:Y:S02]  /*29b0*/  IMAD R5, R17, R4, R5 ;  /* 0x0000000411057224 */ /* 0x000fe400078e0205 */
[----:B------:R-:W-:Y:S02]  /*29c0*/  IMAD.MOV.U32 R4, RZ, RZ, R14 ;  /* 0x000000ffff047224 */ /* 0x000fe400078e000e */
[----:B------:R-:W-:Y:S01]  /*29d0*/  IMAD.IADD R5, R15, 0x1, R5 ;  /* 0x000000010f057824 */ /* 0x000fe200078e0205 */
[----:B------:R-:W-:Y:S06]  /*29e0*/  @P0 BRA `(.L_x_120) ;  /* 0xfffffffc00c80947 */ /* 0x000fec000383ffff */
.L_x_115:
[----:B------:R-:W0:Y:S01]  /*29f0*/  LDCU UR4, c[0x0][0x3a0] ;  /* 0x00007400ff0477ac */ /* 0x000e220008000800 */
[----:B------:R-:W-:Y:S01]  /*2a00*/  CS2R R22, SRZ ;  /* 0x0000000000167805 */ /* 0x000fe2000001ff00 */
[----:B0-----:R-:W-:-:S09]  /*2a10*/  UISETP.GE.AND UP0, UPT, UR4, 0x1, UPT ;  /* 0x000000010400788c */ /* 0x001fd2000bf06270 */
[----:B------:R-:W-:Y:S05]  /*2a20*/  BRA.U !UP0, `(.L_x_121) ;  /* 0x0000000d08647547 */ /* 0x000fea000b800000 */
[----:B------:R-:W-:Y:S01]  /*2a30*/  DADD R6, R8, R8 ;  /* 0x0000000008067229 */ /* 0x000fe20000000008 */
[----:B------:R-:W-:Y:S01]  /*2a40*/  USHF.R.U32.HI UR5, URZ, 0x1, UR4 ;  /* 0x00000001ff057899 */ /* 0x000fe20008011604 */
[----:B------:R-:W-:Y:S01]  /*2a50*/  CS2R R22, SRZ ;  /* 0x0000000000167805 */ /* 0x000fe2000001ff00 */
[----:B------:R-:W0:Y:S01]  /*2a60*/  LDCU UR7, c[0x0][0x3ac] ;  /* 0x00007580ff0777ac */ /* 0x000e220008000800 */
[----:B------:R-:W1:Y:S01]  /*2a70*/  LDCU UR16, c[0x0][0x3a0] ;  /* 0x00007400ff1077ac */ /* 0x000e620008000800 */
[----:B------:R-:W2:Y:S01]  /*2a80*/  LDCU.64 UR14, c[0x4][0x8] ;  /* 0x01000100ff0e77ac */ /* 0x000ea20008000a00 */
[----:B------:R-:W3:Y:S01]  /*2a90*/  LDCU.64 UR10, c[0x0][0x388] ;  /* 0x00007100ff0a77ac */ /* 0x000ee20008000a00 */
[----:B------:R-:W-:Y:S02]  /*2aa0*/  UIADD3 UR4, UPT, UPT, -UR4, URZ, URZ ;  /* 0x000000ff04047290 */ /* 0x000fe4000fffe1ff */
[----:B------:R-:W-:-:S12]  /*2ab0*/  UIADD3 UR6, UPT, UPT, -UR5, URZ, URZ ;  /* 0x000000ff05067290 */ /* 0x000fd8000fffe1ff */
.L_x_134:
[----:B------:R-:W4:Y:S01]  /*2ac0*/  LDC.64 R18, c[0x0][0x3a8] ;  /* 0x0000ea00ff127b82 */ /* 0x000f220000000a00 */
[----:B0-----:R-:W4:Y:S01]  /*2ad0*/  MUFU.RCP64H R9, UR7 ;  /* 0x0000000700097d08 */ /* 0x001f220008001800 */
[----:B------:R-:W-:Y:S01]  /*2ae0*/  IMAD.MOV.U32 R8, RZ, RZ, 0x1 ;  /* 0x00000001ff087424 */ /* 0x000fe200078e00ff */
[----:B------:R-:W-:Y:S01]  /*2af0*/  UIADD3 UR4, UPT, UPT, UR4, 0x1, URZ ;  /* 0x0000000104047890 */ /* 0x000fe2000fffe0ff */
[----:B------:R-:W-:Y:S03]  /*2b00*/  BSSY.RECONVERGENT B0, `(.L_x_122) ;  /* 0x0000018000007945 */ /* 0x000fe60003800200 */
[----:B------:R-:W-:Y:S02]  /*2b10*/  UISETP.NE.AND UP0, UPT, UR4, URZ, UPT ;  /* 0x000000ff0400728c */ /* 0x000fe4000bf05270 */
[----:B------:R-:W0:Y:S01]  /*2b20*/  I2F.F64 R16, UR6 ;  /* 0x0000000600107d12 */ /* 0x000e220008201c00 */
[----:B----4-:R-:W-:-:S02]  /*2b30*/  DFMA R10, R8, -R18, 1 ;  /* 0x3ff00000080a742b */ /* 0x010fc40000000812 */
[----:B0-----:R-:W-:-:S06]  /*2b40*/  DMUL R16, R16, R18 ;  /* 0x0000001210107228 */ /* 0x001fcc0000000000 */
        /* <DEDUP_REMOVED lines=12> */
[----:B------:R-:W0:Y:S01]  /*2c10*/  LDCU.64 UR12, c[0x0][0x3a8] ;  /* 0x00007500ff0c77ac */ /* 0x000e220008000a00 */
[----:B------:R-:W-:Y:S01]  /*2c20*/  MOV R8, 0x2c60 ;  /* 0x00002c6000087802 */ /* 0x000fe20000000f00 */
[----:B0-----:R-:W-:Y:S02]  /*2c30*/  IMAD.U32 R12, RZ, RZ, UR12 ;  /* 0x0000000cff0c7e24 */ /* 0x001fe4000f8e00ff */
[----:B------:R-:W-:-:S07]  /*2c40*/  IMAD.U32 R13, RZ, RZ, UR13 ;  /* 0x0000000dff0d7e24 */ /* 0x000fce000f8e00ff */
[----:B-123--:R-:W-:Y:S05]  /*2c50*/  CALL.REL.NOINC `($__internal_4_$__cuda_sm20_div_rn_f64_full) ;  /* 0x0000000c00507944 */ /* 0x00efea0003c00000 */
[----:B------:R-:W-:Y:S01]  /*2c60*/  MOV R8, R28 ;  /* 0x0000001c00087202 */ /* 0x000fe20000000f00 */
[----:B------:R-:W-:-:S07]  /*2c70*/  IMAD.MOV.U32 R9, RZ, RZ, R29 ;  /* 0x000000ffff097224 */ /* 0x000fce00078e001d */
.L_x_123:
[----:B-123--:R-:W-:Y:S05]  /*2c80*/  BSYNC.RECONVERGENT B0 ;  /* 0x0000000000007941 */ /* 0x00efea0003800200 */
.L_x_122:
[----:B------:R-:W0:Y:S01]  /*2c90*/  MUFU.RCP64H R11, UR7 ;  /* 0x00000007000b7d08 */ /* 0x000e220008001800 */
[----:B------:R-:W-:Y:S01]  /*2ca0*/  IMAD.MOV.U32 R10, RZ, RZ, 0x1 ;  /* 0x00000001ff0a7424 */ /* 0x000fe200078e00ff */
[----:B------:R-:W-:Y:S05]  /*2cb0*/  BSSY.RECONVERGENT B0, `(.L_x_124) ;  /* 0x000001b000007945 */ /* 0x000fea0003800200 */
[----:B0-----:R-:W-:-:S08]  /*2cc0*/  DFMA R12, R10, -R18, 1 ;  /* 0x3ff000000a0c742b */ /* 0x001fd00000000812 */
[----:B------:R-:W-:-:S08]  /*2cd0*/  DFMA R12, R12, R12, R12 ;  /* 0x0000000c0c0c722b */ /* 0x000fd0000000000c */
[----:B------:R-:W-:Y:S02]  /*2ce0*/  DFMA R12, R10, R12, R10 ;  /* 0x0000000c0a0c722b */ /* 0x000fe4000000000a */
[----:B------:R-:W-:-:S06]  /*2cf0*/  DADD R10, R20, -R16 ;  /* 0x00000000140a7229 */ /* 0x000fcc0000000810 */
[----:B------:R-:W-:-:S04]  /*2d00*/  DFMA R14, R12, -R18, 1 ;  /* 0x3ff000000c0e742b */ /* 0x000fc80000000812 */
[----:B------:R-:W-:-:S04]  /*2d10*/  FSETP.GEU.AND P1, PT, |R11|, 6.5827683646048100446e-37, PT ;  /* 0x036000000b00780b */ /* 0x000fc80003f2e200 */
[----:B------:R-:W-:Y:S01]  /*2d20*/  DFMA R24, R12, R14, R12 ;  /* 0x0000000e0c18722b */ /* 0x000fe2000000000c */
[----:B------:R-:W-:Y:S01]  /*2d30*/  IMAD.MOV.U32 R13, RZ, RZ, 0x3fe00000 ;  /* 0x3fe00000ff0d7424 */ /* 0x000fe200078e00ff */
[----:B------:R-:W-:-:S04]  /*2d40*/  MOV R12, RZ ;  /* 0x000000ff000c7202 */ /* 0x000fc80000000f00 */
[----:B------:R-:W-:Y:S02]  /*2d50*/  LOP3.LUT R13, R13, 0x80000000, R9, 0xb8, !PT ;  /* 0x800000000d0d7812 */ /* 0x000fe400078eb809 */
[----:B------:R-:W-:-:S04]  /*2d60*/  DMUL R14, R24, R10 ;  /* 0x0000000a180e7228 */ /* 0x000fc80000000000 */
[----:B------:R-:W-:-:S04]  /*2d70*/  DADD.RZ R12, R12, R8 ;  /* 0x000000000c0c7229 */ /* 0x000fc8000000c008 */
[----:B------:R-:W-:-:S06]  /*2d80*/  DFMA R18, R14, -R18, R10 ;  /* 0x800000120e12722b */ /* 0x000fcc000000000a */
[----:B------:R-:W0:Y:S02]  /*2d90*/  F2I.F64.TRUNC R12, R12 ;  /* 0x0000000c000c7311 */ /* 0x000e24000030d100 */
[----:B------:R-:W-:-:S10]  /*2da0*/  DFMA R8, R24, R18, R14 ;  /* 0x000000121808722b */ /* 0x000fd4000000000e */
[----:B------:R-:W-:Y:S01]  /*2db0*/  FFMA R14, RZ, UR7, R9 ;  /* 0x00000007ff0e7c23 */ /* 0x000fe20008000009 */
[----:B0-----:R-:W-:-:S04]  /*2dc0*/  VIADD R18, R12, UR5 ;  /* 0x000000050c127c36 */ /* 0x001fc80008000000 */
[----:B------:R-:W-:-:S13]  /*2dd0*/  FSETP.GT.AND P0, PT, |R14|, 1.469367938527859385e-39, PT ;  /* 0x001000000e00780b */ /* 0x000fda0003f04200 */
[----:B------:R-:W-:Y:S05]  /*2de0*/  @P0 BRA P1, `(.L_x_125) ;  /* 0x00000000001c0947 */ /* 0x000fea0000800000 */
[----:B------:R-:W0:Y:S01]  /*2df0*/  LDCU.64 UR12, c[0x0][0x3a8] ;  /* 0x00007500ff0c77ac */ /* 0x000e220008000a00 */
[----:B------:R-:W-:Y:S01]  /*2e00*/  MOV R8, 0x2e40 ;  /* 0x00002e4000087802 */ /* 0x000fe20000000f00 */
[----:B0-----:R-:W-:Y:S02]  /*2e10*/  IMAD.U32 R12, RZ, RZ, UR12 ;  /* 0x0000000cff0c7e24 */ /* 0x001fe4000f8e00ff */
[----:B------:R-:W-:-:S07]  /*2e20*/  IMAD.U32 R13, RZ, RZ, UR13 ;  /* 0x0000000dff0d7e24 */ /* 0x000fce000f8e00ff */
[----:B------:R-:W-:Y:S05]  /*2e30*/  CALL.REL.NOINC `($__internal_4_$__cuda_sm20_div_rn_f64_full) ;  /* 0x0000000800d87944 */ /* 0x000fea0003c00000 */
[----:B------:R-:W-:Y:S01]  /*2e40*/  MOV R8, R28 ;  /* 0x0000001c00087202 */ /* 0x000fe20000000f00 */
[----:B------:R-:W-:-:S07]  /*2e50*/  IMAD.MOV.U32 R9, RZ, RZ, R29 ;  /* 0x000000ffff097224 */ /* 0x000fce00078e001d */
.L_x_125:
[----:B------:R-:W-:Y:S05]  /*2e60*/  BSYNC.RECONVERGENT B0 ;  /* 0x0000000000007941 */ /* 0x000fea0003800200 */
.L_x_124:
        /* <DEDUP_REMOVED lines=10> */
[----:B------:R-:W-:Y:S02]  /*2f10*/  IMAD R11, R5, R18, RZ ;  /* 0x00000012050b7224 */ /* 0x000fe400078e02ff */
[----:B------:R-:W-:-:S04]  /*2f20*/  IMAD.WIDE.U32 R8, R13, R4, R2 ;  /* 0x000000040d087225 */ /* 0x000fc800078e0002 */
[----:B------:R-:W-:Y:S01]  /*2f30*/  IMAD.WIDE.U32 R18, R18, R4, R2 ;  /* 0x0000000412127225 */ /* 0x000fe200078e0002 */
[----:B------:R-:W-:-:S03]  /*2f40*/  LEA R12, P1, R8, UR10, 0x4 ;  /* 0x0000000a080c7c11 */ /* 0x000fc6000f8220ff */
[----:B------:R-:W-:Y:S01]  /*2f50*/  IMAD R13, R5, R13, RZ ;  /* 0x0000000d050d7224 */ /* 0x000fe200078e02ff */
[----:B------:R-:W-:Y:S01]  /*2f60*/  LEA R10, P0, R18, UR10, 0x4 ;  /* 0x0000000a120a7c11 */ /* 0x000fe2000f8020ff */
[----:B------:R-:W-:Y:S02]  /*2f70*/  IMAD.IADD R11, R19, 0x1, R11 ;  /* 0x00000001130b7824 */ /* 0x000fe400078e020b */
[----:B------:R-:W-:-:S03]  /*2f80*/  IMAD.IADD R9, R9, 0x1, R13 ;  /* 0x0000000109097824 */ /* 0x000fc600078e020d */
[----:B------:R-:W-:Y:S02]  /*2f90*/  LEA.HI.X R11, R18, UR11, R11, 0x4, P0 ;  /* 0x0000000b120b7c11 */ /* 0x000fe400080f240b */
[----:B------:R-:W-:-:S04]  /*2fa0*/  LEA.HI.X R13, R8, UR11, R9, 0x4, P1 ;  /* 0x0000000b080d7c11 */ /* 0x000fc800088f2409 */
[----:B------:R-:W2:Y:S04]  /*2fb0*/  LDG.E.128 R8, desc[UR8][R10.64] ;  /* 0x000000080a087981 */ /* 0x000ea8000c1e1d00 */
[----:B------:R-:W2:Y:S01]  /*2fc0*/  LDG.E.128 R12, desc[UR8][R12.64] ;  /* 0x000000080c0c7981 */ /* 0x000ea2000c1e1d00 */
[----:B------:R-:W-:Y:S01]  /*2fd0*/  DMUL R26, R6, R16 ;  /* 0x00000010061a7228 */ /* 0x000fe20000000000 */
[----:B------:R-:W-:Y:S07]  /*2fe0*/  BSSY.RECONVERGENT B1, `(.L_x_128) ;  /* 0x0000022000017945 */ /* 0x000fee0003800200 */
[----:B------:R-:W-:-:S14]  /*2ff0*/  DSETP.NEU.AND P0, PT, |R26|, +INF , PT ;  /* 0x7ff000001a00742a */ /* 0x000fdc0003f0d200 */
[----:B------:R-:W-:Y:S01]  /*3000*/  @!P0 DMUL R30, RZ, R26 ;  /* 0x0000001aff1e8228 */ /* 0x000fe20000000000 */
[----:B------:R-:W-:Y:S01]  /*3010*/  @!P0 IMAD.MOV.U32 R36, RZ, RZ, 0x1 ;  /* 0x00000001ff248424 */ /* 0x000fe200078e00ff */
[C---:B--2---:R-:W-:Y:S02]  /*3020*/  DMUL R28, R10.reuse, R14 ;  /* 0x0000000e0a1c7228 */ /* 0x044fe40000000000 */
[----:B------:R-:W-:-:S06]  /*3030*/  DMUL R24, R10, R12 ;  /* 0x0000000c0a187228 */ /* 0x000fcc0000000000 */
[C---:B------:R-:W-:Y:S02]  /*3040*/  DFMA R28, R8.reuse, R12, R28 ;  /* 0x0000000c081c722b */ /* 0x040fe4000000001c */
[----:B------:R-:W-:Y:S01]  /*3050*/  DFMA R24, R8, R14, -R24 ;  /* 0x0000000e0818722b */ /* 0x000fe20000000818 */
[----:B------:R-:W-:Y:S10]  /*3060*/  @!P0 BRA `(.L_x_129) ;  /* 0x0000000000648947 */ /* 0x000ff40003800000 */
[----:B------:R-:W-:Y:S01]  /*3070*/  UMOV UR12, 0x6dc9c883 ;  /* 0x6dc9c883000c7882 */ /* 0x000fe20000000000 */
[----:B------:R-:W-:Y:S01]  /*3080*/  UMOV UR13, 0x3fe45f30 ;  /* 0x3fe45f30000d7882 */ /* 0x000fe20000000000 */
[C---:B------:R-:W-:Y:S01]  /*3090*/  DSETP.GE.AND P0, PT, |R26|.reuse, 2.14748364800000000000e+09, PT ;  /* 0x41e000001a00742a */ /* 0x040fe20003f06200 */
[----:B------:R-:W-:Y:S01]  /*30a0*/  BSSY.RECONVERGENT B2, `(.L_x_130) ;  /* 0x0000014000027945 */ /* 0x000fe20003800200 */
        /* <DEDUP_REMOVED lines=16> */
[----:B------:R-:W-:Y:S05]  /*31b0*/  CALL.REL.NOINC `($_Z30kernelComputeWignerSingleSlicePdPK7double2iPKiididdiS4_$__internal_trig_reduction_slowpathd) ;  /* 0x0000000c00607944 */ /* 0x000fea0003c00000 */
[----:B------:R-:W-:Y:S02]  /*31c0*/  IMAD.MOV.U32 R30, RZ, RZ, R12 ;  /* 0x000000ffff1e7224 */ /* 0x000fe400078e000c */
[----:B------:R-:W-:-:S07]  /*31d0*/  IMAD.MOV.U32 R31, RZ, RZ, R13 ;  /* 0x000000ffff1f7224 */ /* 0x000fce00078e000d */
.L_x_131:
[----:B------:R-:W-:Y:S05]  /*31e0*/  BSYNC.RECONVERGENT B2 ;  /* 0x0000000000027941 */ /* 0x000fea0003800200 */
.L_x_130:
[----:B------:R-:W-:-:S07]  /*31f0*/  IADD3 R36, PT, PT, R8, 0x1, RZ ;  /* 0x0000000108247810 */ /* 0x000fce0007ffe0ff */
.L_x_129:
[----:B------:R-:W-:Y:S05]  /*3200*/  BSYNC.RECONVERGENT B1 ;  /* 0x0000000000017941 */ /* 0x000fea0003800200 */
.L_x_128:
        /* <DEDUP_REMOVED lines=10> */
[----:B------:R-:W-:Y:S01]  /*32b0*/  DSETP.NEU.AND P1, PT, |R26|, +INF , PT ;  /* 0x7ff000001a00742a */ /* 0x000fe20003f2d200 */
[----:B------:R-:W-:Y:S01]  /*32c0*/  ISETP.NE.U32.AND P0, PT, R32, 0x1, PT ;  /* 0x000000012000780c */ /* 0x000fe20003f05070 */
[----:B------:R-:W-:Y:S01]  /*32d0*/  IMAD.MOV.U32 R32, RZ, RZ, 0x20fd8164 ;  /* 0x20fd8164ff207424 */ /* 0x000fe200078e00ff */
[----:B------:R-:W-:Y:S02]  /*32e0*/  BSSY.RECONVERGENT B1, `(.L_x_132) ;  /* 0x000002c000017945 */ /* 0x000fe40003800200 */
[----:B------:R-:W-:-:S02]  /*32f0*/  FSEL R33, -R33, 0.11223486810922622681, !P0 ;  /* 0x3de5db6521217808 */ /* 0x000fc40004000100 */
        /* <DEDUP_REMOVED lines=8> */
[----:B------:R-:W-:Y:S01]  /*3380*/  DFMA R8, R34, R8, 1 ;  /* 0x3ff000002208742b */ /* 0x000fe20000000008 */
[----:B------:R-:W-:-:S09]  /*3390*/  @!P1 IMAD.MOV.U32 R34, RZ, RZ, RZ ;  /* 0x000000ffff229224 */ /* 0x000fd200078e00ff */
[----:B------:R-:W-:Y:S02]  /*33a0*/  FSEL R10, R8, R30, !P0 ;  /* 0x0000001e080a7208 */ /* 0x000fe40004000000 */
[----:B------:R-:W-:Y:S01]  /*33b0*/  FSEL R11, R9, R31, !P0 ;  /* 0x0000001f090b7208 */ /* 0x000fe20004000000 */
[----:B------:R-:W-:Y:S01]  /*33c0*/  @!P1 DMUL R30, RZ, R26 ;  /* 0x0000001aff1e9228 */ /* 0x000fe20000000000 */
        /* <DEDUP_REMOVED lines=25> */
[----:B------:R-:W-:Y:S05]  /*3560*/  CALL.REL.NOINC `($_Z30kernelComputeWignerSingleSlicePdPK7double2iPKiididdiS4_$__internal_trig_reduction_slowpathd) ;  /* 0x0000000800747944 */ /* 0x000fea0003c00000 */
[----:B------:R-:W-:Y:S01]  /*3570*/  MOV R34, R8 ;  /* 0x0000000800227202 */ /* 0x000fe20000000f00 */
[----:B------:R-:W-:Y:S02]  /*3580*/  IMAD.MOV.U32 R30, RZ, RZ, R12 ;  /* 0x000000ffff1e7224 */ /* 0x000fe400078e000c */
[----:B------:R-:W-:-:S07]  /*3590*/  IMAD.MOV.U32 R31, RZ, RZ, R13 ;  /* 0x000000ffff1f7224 */ /* 0x000fce00078e000d */
.L_x_133:
[----:B------:R-:W-:Y:S05]  /*35a0*/  BSYNC.RECONVERGENT B1 ;  /* 0x0000000000017941 */ /* 0x000fea0003800200 */
.L_x_132:
[----:B------:R-:W-:-:S05]  /*35b0*/  IMAD.SHL.U32 R8, R34, 0x40, RZ ;  /* 0x0000004022087824 */ /* 0x000fca00078e00ff */
[----:B------:R-:W-:-:S04]  /*35c0*/  LOP3.LUT R8, R8, 0x40, RZ, 0xc0, !PT ;  /* 0x0000004008087812 */ /* 0x000fc800078ec0ff */
[----:B------:R-:W-:-:S04]  /*35d0*/  IADD3 R36, P0, PT, R8, UR14, RZ ;  /* 0x0000000e08247c10 */ /* 0x000fc8000ff1e0ff */
[----:B------:R-:W-:-:S05]  /*35e0*/  IADD3.X R37, PT, PT, RZ, UR15, RZ, P0, !PT ;  /* 0x0000000fff257c10 */ /* 0x000fca00087fe4ff */
[----:B------:R-:W2:Y:S04]  /*35f0*/  LDG.E.128.CONSTANT R8, desc[UR8][R36.64] ;  /* 0x0000000824087981 */ /* 0x000ea8000c1e9d00 */
[----:B------:R-:W3:Y:S04]  /*3600*/  LDG.E.128.CONSTANT R12, desc[UR8][R36.64+0x10] ;  /* 0x00001008240c7981 */ /* 0x000ee8000c1e9d00 */
[----:B------:R-:W4:Y:S01]  /*3610*/  LDG.E.128.CONSTANT R16, desc[UR8][R36.64+0x20] ;  /* 0x0000200824107981 */ /* 0x000f22000c1e9d00 */
[----:B------:R-:W-:Y:S01]  /*3620*/  LOP3.LUT R26, R34, 0x1, RZ, 0xc0, !PT ;  /* 0x00000001221a7812 */ /* 0x000fe200078ec0ff */
[----:B------:R-:W-:Y:S01]  /*3630*/  IMAD.MOV.U32 R27, RZ, RZ, 0x3da8ff83 ;  /* 0x3da8ff83ff1b7424 */ /* 0x000fe200078e00ff */
[----:B------:R-:W-:-:S02]  /*3640*/  DMUL R32, R30, R30 ;  /* 0x0000001e1e207228 */ /* 0x000fc40000000000 */
        /* <DEDUP_REMOVED lines=20> */
.L_x_127:
[----:B------:R-:W-:Y:S05]  /*3790*/  BSYNC.RECONVERGENT B0 ;  /* 0x0000000000007941 */ /* 0x000fea0003800200 */
.L_x_126:
[----:B------:R-:W-:Y:S01]  /*37a0*/  UIADD3 UR6, UPT, UPT, UR6, 0x1, URZ ;  /* 0x0000000106067890 */ /* 0x000fe2000fffe0ff */
[----:B------:R-:W-:Y:S11]  /*37b0*/  BRA.U UP0, `(.L_x_134) ;  /* 0xfffffff100c07547 */ /* 0x000ff6000b83ffff */
.L_x_121:
        /* <DEDUP_REMOVED lines=20> */
[----:B------:R-:W-:Y:S01]  /*3900*/  MOV R8, 0x3930 ;  /* 0x0000393000087802 */ /* 0x000fe20000000f00 */
[----:B------:R-:W-:-:S07]  /*3910*/  IMAD.MOV.U32 R13, RZ, RZ, 0x400921fb ;  /* 0x400921fbff0d7424 */ /* 0x000fce00078e00ff */
[----:B------:R-:W-:Y:S05]  /*3920*/  CALL.REL.NOINC `($__internal_4_$__cuda_sm20_div_rn_f64_full) ;  /* 0x00000000001c7944 */ /* 0x000fea0003c00000 */
[----:B------:R-:W-:Y:S01]  /*3930*/  MOV R2, R28 ;  /* 0x0000001c00027202 */ /* 0x000fe20000000f00 */
[----:B------:R-:W-:-:S07]  /*3940*/  IMAD.MOV.U32 R3, RZ, RZ, R29 ;  /* 0x000000ffff037224 */ /* 0x000fce00078e001d */
.L_x_136:
[----:B------:R-:W-:Y:S05]  /*3950*/  BSYNC.RECONVERGENT B0 ;  /* 0x0000000000007941 */ /* 0x000fea0003800200 */
.L_x_135:
[----:B------:R-:W0:Y:S02]  /*3960*/  LDC.64 R4, c[0x0][0x380] ;  /* 0x0000e000ff047b82 */ /* 0x000e240000000a00 */
[----:B0-----:R-:W-:-:S05]  /*3970*/  IMAD.WIDE R4, R0, 0x8, R4 ;  /* 0x0000000800047825 */ /* 0x001fca00078e0204 */
[----:B------:R-:W-:Y:S01]  /*3980*/  STG.E.64 desc[UR8][R4.64], R2 ;  /* 0x0000000204007986 */ /* 0x000fe2000c101b08 */
[----:B------:R-:W-:Y:S05]  /*3990*/  EXIT ;  /* 0x000000000000794d */ /* 0x000fea0003800000 */
        .weak           $__internal_4_$__cuda_sm20_div_rn_f64_full
        .type           $__internal_4_$__cuda_sm20_div_rn_f64_full,@function
        .size           $__internal_4_$__cuda_sm20_div_rn_f64_full,($_Z30kernelComputeWignerSingleSlicePdPK7double2iPKiididdiS4_$__internal_trig_reduction_slowpathd - $__internal_4_$__cuda_sm20_div_rn_f64_full)
$__internal_4_$__cuda_sm20_div_rn_f64_full:
        /* <DEDUP_REMOVED lines=10> */
[----:B------:R-:W-:-:S03]  /*3a40*/  @!P0 DMUL R14, R12, 8.98846567431157953865e+307 ;  /* 0x7fe000000c0e8828 */ /* 0x000fc60000000000 */
[----:B------:R-:W-:Y:S02]  /*3a50*/  ISETP.GE.U32.AND P1, PT, R9, R34, PT ;  /* 0x000000220900720c */ /* 0x000fe40003f26070 */
[----:B------:R-:W-:Y:S01]  /*3a60*/  @!P2 LOP3.LUT R28, R13, 0x7ff00000, RZ, 0xc0, !PT ;  /* 0x7ff000000d1ca812 */ /* 0x000fe200078ec0ff */
[----:B------:R-:W0:Y:S03]  /*3a70*/  MUFU.RCP64H R25, R15 ;  /* 0x0000000f00197308 */ /* 0x000e260000001800 */
[----:B------:R-:W-:Y:S02]  /*3a80*/  @!P2 ISETP.GE.U32.AND P3, PT, R9, R28, PT ;  /* 0x0000001c0900a20c */ /* 0x000fe40003f66070 */
        /* <DEDUP_REMOVED lines=13> */
[----:B------:R-:W-:-:S08]  /*3b60*/  DFMA R26, R26, R28, R26 ;  /* 0x0000001c1a1a722b */ /* 0x000fd0000000001a */
[----:B------:R-:W-:-:S08]  /*3b70*/  DMUL R28, R26, R24 ;  /* 0x000000181a1c7228 */ /* 0x000fd00000000000 */
[----:B------:R-:W-:-:S08]  /*3b80*/  DFMA R30, R28, -R14, R24 ;  /* 0x8000000e1c1e722b */ /* 0x000fd00000000018 */
[----:B------:R-:W-:Y:S01]  /*3b90*/  DFMA R30, R26, R30, R28 ;  /* 0x0000001e1a1e722b */ /* 0x000fe2000000001c */
[----:B------:R-:W-:Y:S01]  /*3ba0*/  IMAD.MOV.U32 R26, RZ, RZ, R9 ;  /* 0x000000ffff1a7224 */ /* 0x000fe200078e0009 */
[----:B------:R-:W-:Y:S01]  /*3bb0*/  @!P2 LOP3.LUT R26, R25, 0x7ff00000, RZ, 0xc0, !PT ;  /* 0x7ff00000191aa812 */ /* 0x000fe200078ec0ff */
[----:B------:R-:W-:-:S03]  /*3bc0*/  VIADD R28, R34, 0xffffffff ;  /* 0xffffffff221c7836 */ /* 0x000fc60000000000 */
[----:B------:R-:W-:-:S04]  /*3bd0*/  IADD3 R27, PT, PT, R26, -0x1, RZ ;  /* 0xffffffff1a1b7810 */ /* 0x000fc80007ffe0ff */
[----:B------:R-:W-:-:S04]  /*3be0*/  ISETP.GT.U32.AND P0, PT, R27, 0x7feffffe, PT ;  /* 0x7feffffe1b00780c */ /* 0x000fc80003f04070 */
[----:B------:R-:W-:-:S13]  /*3bf0*/  ISETP.GT.U32.OR P0, PT, R28, 0x7feffffe, P0 ;  /* 0x7feffffe1c00780c */ /* 0x000fda0000704470 */
[----:B------:R-:W-:Y:S05]  /*3c00*/  @P0 BRA `(.L_x_138) ;  /* 0x00000000006c0947 */ /* 0x000fea0003800000 */
[----:B------:R-:W-:-:S04]  /*3c10*/  LOP3.LUT R26, R13, 0x7ff00000, RZ, 0xc0, !PT ;  /* 0x7ff000000d1a7812 */ /* 0x000fc800078ec0ff */
[CC--:B------:R-:W-:Y:S02]  /*3c20*/  VIADDMNMX R10, R9.reuse, -R26.reuse, 0xb9600000, !PT ;  /* 0xb9600000090a7446 */ /* 0x0c0fe4000780091a */
[----:B------:R-:W-:Y:S02]  /*3c30*/  ISETP.GE.U32.AND P0, PT, R9, R26, PT ;  /* 0x0000001a0900720c */ /* 0x000fe40003f06070 */
[----:B------:R-:W-:Y:S02]  /*3c40*/  VIMNMX R9, PT, PT, R10, 0x46a00000, PT ;  /* 0x46a000000a097848 */ /* 0x000fe40003fe0100 */
[----:B------:R-:W-:Y:S02]  /*3c50*/  SEL R32, R32, 0x63400000, !P0 ;  /* 0x6340000020207807 */ /* 0x000fe40004000000 */
[----:B------:R-:W-:-:S03]  /*3c60*/  MOV R10, RZ ;  /* 0x000000ff000a7202 */ /* 0x000fc60000000f00 */
[----:B------:R-:W-:-:S04]  /*3c70*/  IMAD.IADD R9, R9, 0x1, -R32 ;  /* 0x0000000109097824 */ /* 0x000fc800078e0a20 */
[----:B------:R-:W-:-:S06]  /*3c80*/  VIADD R11, R9, 0x7fe00000 ;  /* 0x7fe00000090b7836 */ /* 0x000fcc0000000000 */
[----:B------:R-:W-:-:S10]  /*3c90*/  DMUL R28, R30, R10 ;  /* 0x0000000a1e1c7228 */ /* 0x000fd40000000000 */
[----:B------:R-:W-:-:S13]  /*3ca0*/  FSETP.GTU.AND P0, PT, |R29|, 1.469367938527859385e-39, PT ;  /* 0x001000001d00780b */ /* 0x000fda0003f0c200 */
[----:B------:R-:W-:Y:S05]  /*3cb0*/  @P0 BRA `(.L_x_139) ;  /* 0x0000000000940947 */ /* 0x000fea0003800000 */
[----:B------:R-:W-:Y:S01]  /*3cc0*/  DFMA R14, R30, -R14, R24 ;  /* 0x8000000e1e0e722b */ /* 0x000fe20000000018 */
[----:B------:R-:W-:-:S09]  /*3cd0*/  IMAD.MOV.U32 R12, RZ, RZ, RZ ;  /* 0x000000ffff0c7224 */ /* 0x000fd200078e00ff */
[C---:B------:R-:W-:Y:S02]  /*3ce0*/  FSETP.NEU.AND P0, PT, R15.reuse, RZ, PT ;  /* 0x000000ff0f00720b */ /* 0x040fe40003f0d000 */
[----:B------:R-:W-:-:S04]  /*3cf0*/  LOP3.LUT R25, R15, 0x80000000, R13, 0x48, !PT ;  /* 0x800000000f197812 */ /* 0x000fc800078e480d */
[----:B------:R-:W-:-:S07]  /*3d00*/  LOP3.LUT R13, R25, R11, RZ, 0xfc, !PT ;  /* 0x0000000b190d7212 */ /* 0x000fce00078efcff */
[----:B------:R-:W-:Y:S05]  /*3d10*/  @!P0 BRA `(.L_x_139) ;  /* 0x00000000007c8947 */ /* 0x000fea0003800000 */
[----:B------:R-:W-:Y:S01]  /*3d20*/  IMAD.MOV R11, RZ, RZ, -R9 ;  /* 0x000000ffff0b7224 */ /* 0x000fe200078e0a09 */
[----:B------:R-:W-:Y:S01]  /*3d30*/  DMUL.RP R12, R30, R12 ;  /* 0x0000000c1e0c7228 */ /* 0x000fe20000008000 */
[----:B------:R-:W-:Y:S01]  /*3d40*/  IMAD.MOV.U32 R10, RZ, RZ, RZ ;  /* 0x000000ffff0a7224 */ /* 0x000fe200078e00ff */
[----:B------:R-:W-:-:S05]  /*3d50*/  IADD3 R9, PT, PT, -R9, -0x43300000, RZ ;  /* 0xbcd0000009097810 */ /* 0x000fca0007ffe1ff */
[----:B------:R-:W-:-:S03]  /*3d60*/  DFMA R10, R28, -R10, R30 ;  /* 0x8000000a1c0a722b */ /* 0x000fc6000000001e */
[----:B------:R-:W-:-:S07]  /*3d70*/  LOP3.LUT R25, R13, R25, RZ, 0x3c, !PT ;  /* 0x000000190d197212 */ /* 0x000fce00078e3cff */
[----:B------:R-:W-:-:S04]  /*3d80*/  FSETP.NEU.AND P0, PT, |R11|, R9, PT ;  /* 0x000000090b00720b */ /* 0x000fc80003f0d200 */
[----:B------:R-:W-:Y:S02]  /*3d90*/  FSEL R28, R12, R28, !P0 ;  /* 0x0000001c0c1c7208 */ /* 0x000fe40004000000 */
[----:B------:R-:W-:Y:S01]  /*3da0*/  FSEL R29, R25, R29, !P0 ;  /* 0x0000001d191d7208 */ /* 0x000fe20004000000 */
[----:B------:R-:W-:Y:S06]  /*3db0*/  BRA `(.L_x_139) ;  /* 0x0000000000547947 */ /* 0x000fec0003800000 */
.L_x_138:
        /* <DEDUP_REMOVED lines=12> */
[----:B------:R-:W-:Y:S02]  /*3e80*/  @!P0 IMAD.MOV.U32 R28, RZ, RZ, RZ ;  /* 0x000000ffff1c8224 */ /* 0x000fe400078e00ff */
[----:B------:R-:W-:Y:S01]  /*3e90*/  @P0 IMAD.MOV.U32 R28, RZ, RZ, RZ ;  /* 0x000000ffff1c0224 */ /* 0x000fe200078e00ff */
[----:B------:R-:W-:Y:S01]  /*3ea0*/  @P0 MOV R29, R9 ;  /* 0x00000009001d0202 */ /* 0x000fe20000000f00 */
[----:B------:R-:W-:Y:S06]  /*3eb0*/  BRA `(.L_x_139) ;  /* 0x0000000000147947 */ /* 0x000fec0003800000 */
.L_x_141:
[----:B------:R-:W-:Y:S01]  /*3ec0*/  LOP3.LUT R29, R13, 0x80000, RZ, 0xfc, !PT ;  /* 0x000800000d1d7812 */ /* 0x000fe200078efcff */
[----:B------:R-:W-:Y:S01]  /*3ed0*/  IMAD.MOV.U32 R28, RZ, RZ, R12 ;  /* 0x000000ffff1c7224 */ /* 0x000fe200078e000c */
[----:B------:R-:W-:Y:S06]  /*3ee0*/  BRA `(.L_x_139) ;  /* 0x0000000000087947 */ /* 0x000fec0003800000 */
.L_x_140:
[----:B------:R-:W-:Y:S01]  /*3ef0*/  LOP3.LUT R29, R11, 0x80000, RZ, 0xfc, !PT ;  /* 0x000800000b1d7812 */ /* 0x000fe200078efcff */
[----:B------:R-:W-:-:S07]  /*3f00*/  IMAD.MOV.U32 R28, RZ, RZ, R10 ;  /* 0x000000ffff1c7224 */ /* 0x000fce00078e000a */
.L_x_139:
[----:B------:R-:W-:Y:S05]  /*3f10*/  BSYNC.RECONVERGENT B1 ;  /* 0x0000000000017941 */ /* 0x000fea0003800200 */
.L_x_137:
[----:B------:R-:W-:-:S04]  /*3f20*/  IMAD.MOV.U32 R9, RZ, RZ, 0x0 ;  /* 0x00000000ff097424 */ /* 0x000fc800078e00ff */
[----:B------:R-:W-:Y:S05]  /*3f30*/  RET.REL.NODEC R8 `(_Z30kernelComputeWignerSingleSlicePdPK7double2iPKiididdiS4_) ;  /* 0xffffffc008307950 */ /* 0x000fea0003c3ffff */
        .type           $_Z30kernelComputeWignerSingleSlicePdPK7double2iPKiididdiS4_$__internal_trig_reduction_slowpathd,@function
        .size           $_Z30kernelComputeWignerSingleSlicePdPK7double2iPKiididdiS4_$__internal_trig_reduction_slowpathd,(.L_x_379 - $_Z30kernelComputeWignerSingleSlicePdPK7double2iPKiididdiS4_$__internal_trig_reduction_slowpathd)
$_Z30kernelComputeWignerSingleSlicePdPK7double2iPKiididdiS4_$__internal_trig_reduction_slowpathd:
[----:B------:R-:W-:Y:S01]  /*3f40*/  SHF.R.U32.HI R16, RZ, 0x14, R18 ;  /* 0x00000014ff107819 */ /* 0x000fe20000011612 */
[----:B------:R-:W-:Y:S01]  /*3f50*/  IMAD.MOV.U32 R8, RZ, RZ, RZ ;  /* 0x000000ffff087224 */ /* 0x000fe200078e00ff */
[----:B------:R-:W-:Y:S02]  /*3f60*/  MOV R13, R18 ;  /* 0x00000012000d7202 */ /* 0x000fe40000000f00 */
[----:B------:R-:W-:-:S04]  /*3f70*/  LOP3.LUT R9, R16, 0x7ff, RZ, 0xc0, !PT ;  /* 0x000007ff10097812 */ /* 0x000fc800078ec0ff */
[----:B------:R-:W-:-:S13]  /*3f80*/  ISETP.NE.AND P0, PT, R9, 0x7ff, PT ;  /* 0x000007ff0900780c */ /* 0x000fda0003f05270 */
[----:B------:R-:W-:Y:S05]  /*3f90*/  @!P0 BRA `(.L_x_142) ;  /* 0x0000000800648947 */ /* 0x000fea0003800000 */
[----:B------:R-:W-:Y:S01]  /*3fa0*/  VIADD R8, R9, 0xfffffc00 ;  /* 0xfffffc0009087836 */ /* 0x000fe20000000000 */
[----:B------:R-:W-:Y:S01]  /*3fb0*/  BSSY.RECONVERGENT B3, `(.L_x_143) ;  /* 0x0000033000037945 */ /* 0x000fe20003800200 */
[----:B------:R-:W-:-:S03]  /*3fc0*/  CS2R R10, SRZ ;  /* 0x00000000000a7805 */ /* 0x000fc6000001ff00 */
[----:B------:R-:W-:Y:S02]  /*3fd0*/  SHF.R.U32.HI R14, RZ, 0x6, R8 ;  /* 0x00000006ff0e7819 */ /* 0x000fe40000011608 */
[----:B------:R-:W-:Y:S02]  /*3fe0*/  ISETP.GE.U32.AND P0, PT, R8, 0x80, PT ;  /* 0x000000800800780c */ /* 0x000fe40003f06070 */
[C---:B------:R-:W-:Y:S02]  /*3ff0*/  IADD3 R8, PT, PT, -R14.reuse, 0x13, RZ ;  /* 0x000000130e087810 */ /* 0x040fe40007ffe1ff */
[----:B------:R-:W-:Y:S02]  /*4000*/  IADD3 R15, PT, PT, -R14, 0xf, RZ ;  /* 0x0000000f0e0f7810 */ /* 0x000fe40007ffe1ff */
[----:B------:R-:W-:-:S04]  /*4010*/  SEL R17, R8, 0x12, P0 ;  /* 0x0000001208117807 */ /* 0x000fc80000000000 */
[----:B------:R-:W-:-:S13]  /*4020*/  ISETP.GE.AND P0, PT, R15, R17, PT ;  /* 0x000000110f00720c */ /* 0x000fda0003f06270 */
[----:B------:R-:W-:Y:S05]  /*4030*/  @P0 BRA `(.L_x_144) ;  /* 0x0000000000a80947 */ /* 0x000fea0003800000 */
[----:B------:R-:W0:Y:S01]  /*4040*/  LDC.64 R8, c[0x0][0x358] ;  /* 0x0000d600ff087b82 */ /* 0x000e220000000a00 */
[C---:B------:R-:W-:Y:S01]  /*4050*/  SHF.L.U64.HI R31, R12.reuse, 0xb, R13 ;  /* 0x0000000b0c1f7819 */ /* 0x040fe2000001020d */
[----:B------:R-:W-:Y:S01]  /*4060*/  HFMA2 R19, -RZ, RZ, 0, 0 ;  /* 0x00000000ff137431 */ /* 0x000fe200000001ff */
[----:B------:R-:W-:Y:S01]  /*4070*/  BSSY.RECONVERGENT B4, `(.L_x_145) ;  /* 0x0000020000047945 */ /* 0x000fe20003800200 */
[----:B------:R-:W-:Y:S01]  /*4080*/  IADD3 R14, PT, PT, RZ, -R14, -R17 ;  /* 0x8000000eff0e7210 */ /* 0x000fe20007ffe811 */
[----:B------:R-:W-:Y:S01]  /*4090*/  IMAD.SHL.U32 R17, R12, 0x800, RZ ;  /* 0x000008000c117824 */ /* 0x000fe200078e00ff */
[----:B------:R-:W-:Y:S02]  /*40a0*/  CS2R R10, SRZ ;  /* 0x00000000000a7805 */ /* 0x000fe4000001ff00 */
[----:B------:R-:W-:-:S07]  /*40b0*/  LOP3.LUT R31, R31, 0x80000000, RZ, 0xfc, !PT ;  /* 0x800000001f1f7812 */ /* 0x000fce00078efcff */
.L_x_146:
[----:B------:R-:W1:Y:S01]  /*40c0*/  LDC.64 R12, c[0x4][RZ] ;  /* 0x01000000ff0c7b82 */ /* 0x000e620000000a00 */
[----:B0-----:R-:W-:Y:S02]  /*40d0*/  R2UR UR12, R8 ;  /* 0x00000000080c72ca */ /* 0x001fe400000e0000 */
[----:B------:R-:W-:Y:S01]  /*40e0*/  R2UR UR13, R9 ;  /* 0x00000000090d72ca */ /* 0x000fe200000e0000 */
[----:B-1----:R-:W-:-:S12]  /*40f0*/  IMAD.WIDE R12, R15, 0x8, R12 ;  /* 0x000000080f0c7825 */ /* 0x002fd800078e020c */
[----:B------:R-:W2:Y:S01]  /*4100*/  LDG.E.64.CONSTANT R12, desc[UR12][R12.64] ;  /* 0x0000000c0c0c7981 */ /* 0x000ea2000c1e9b00 */
[----:B------:R-:W-:Y:S02]  /*4110*/  VIADD R14, R14, 0x1 ;  /* 0x000000010e0e7836 */ /* 0x000fe40000000000 */
[----:B------:R-:W-:Y:S02]  /*4120*/  VIADD R15, R15, 0x1 ;  /* 0x000000010f0f7836 */ /* 0x000fe40000000000 */
[----:B--2---:R-:W-:-:S04]  /*4130*/  IMAD.WIDE.U32 R10, P2, R12, R17, R10 ;  /* 0x000000110c0a7225 */ /* 0x004fc8000784000a */
[----:B------:R-:W-:Y:S02]  /*4140*/  IMAD R33, R12, R31, RZ ;  /* 0x0000001f0c217224 */ /* 0x000fe400078e02ff */
[CC--:B------:R-:W-:Y:S02]  /*4150*/  IMAD R32, R13.reuse, R17.reuse, RZ ;  /* 0x000000110d207224 */ /* 0x0c0fe400078e02ff */
[----:B------:R-:W-:Y:S01]  /*4160*/  IMAD.HI.U32 R35, R13, R17, RZ ;  /* 0x000000110d237227 */ /* 0x000fe200078e00ff */
[----:B------:R-:W-:-:S03]  /*4170*/  IADD3 R11, P0, PT, R33, R11, RZ ;  /* 0x0000000b210b7210 */ /* 0x000fc60007f1e0ff */
[----:B------:R-:W-:Y:S01]  /*4180*/  IMAD R33, R19, 0x8, R1 ;  /* 0x0000000813217824 */ /* 0x000fe200078e0201 */
[----:B------:R-:W-:Y:S01]  /*4190*/  IADD3 R11, P1, PT, R32, R11, RZ ;  /* 0x0000000b200b7210 */ /* 0x000fe20007f3e0ff */
[----:B------:R-:W-:-:S04]  /*41a0*/  IMAD.HI.U32 R32, R12, R31, RZ ;  /* 0x0000001f0c207227 */ /* 0x000fc800078e00ff */
[----:B------:R-:W-:Y:S01]  /*41b0*/  IMAD.X R32, RZ, RZ, R32, P2 ;  /* 0x000000ffff207224 */ /* 0x000fe200010e0620 */
[----:B------:R0:W-:Y:S01]  /*41c0*/  STL.64 [R33], R10 ;  /* 0x0000000a21007387 */ /* 0x0001e20000100a00 */
[----:B------:R-:W-:-:S03]  /*41d0*/  IMAD.HI.U32 R12, R13, R31, RZ ;  /* 0x0000001f0d0c7227 */ /* 0x000fc600078e00ff */
[----:B------:R-:W-:Y:S01]  /*41e0*/  IADD3.X R32, P0, PT, R35, R32, RZ, P0, !PT ;  /* 0x0000002023207210 */ /* 0x000fe2000071e4ff */
[----:B------:R-:W-:Y:S02]  /*41f0*/  IMAD R13, R13, R31, RZ ;  /* 0x0000001f0d0d7224 */ /* 0x000fe400078e02ff */
[----:B------:R-:W-:Y:S01]  /*4200*/  VIADD R19, R19, 0x1 ;  /* 0x0000000113137836 */ /* 0x000fe20000000000 */
[----:B------:R-:W-:Y:S02]  /*4210*/  IADD3.X R12, PT, PT, R12, RZ, RZ, P0, !PT ;  /* 0x000000ff0c0c7210 */ /* 0x000fe400007fe4ff */
[----:B------:R-:W-:Y:S02]  /*4220*/  ISETP.NE.AND P0, PT, R14, -0xf, PT ;  /* 0xfffffff10e00780c */ /* 0x000fe40003f05270 */
[----:B------:R-:W-:-:S04]  /*4230*/  IADD3.X R32, P1, PT, R13, R32, RZ, P1, !PT ;  /* 0x000000200d207210 */ /* 0x000fc80000f3e4ff */
[----:B0-----:R-:W-:Y:S01]  /*4240*/  MOV R10, R32 ;  /* 0x00000020000a7202 */ /* 0x001fe20000000f00 */
[----:B------:R-:W-:-:S06]  /*4250*/  IMAD.X R11, RZ, RZ, R12, P1 ;  /* 0x000000ffff0b7224 */ /* 0x000fcc00008e060c */
[----:B------:R-:W-:Y:S05]  /*4260*/  @P0 BRA `(.L_x_146) ;  /* 0xfffffffc00940947 */ /* 0x000fea000383ffff */
[----:B------:R-:W-:Y:S05]  /*4270*/  BSYNC.RECONVERGENT B4 ;  /* 0x0000000000047941 */ /* 0x000fea0003800200 */
.L_x_145:
[----:B------:R-:W-:-:S05]  /*4280*/  LOP3.LUT R8, R16, 0x7ff, RZ, 0xc0, !PT ;  /* 0x000007ff10087812 */ /* 0x000fca00078ec0ff */
[----:B------:R-:W-:-:S05]  /*4290*/  VIADD R8, R8, 0xfffffc00 ;  /* 0xfffffc0008087836 */ /* 0x000fca0000000000 */
[----:B------:R-:W-:Y:S02]  /*42a0*/  SHF.R.U32.HI R9, RZ, 0x6, R8 ;  /* 0x00000006ff097819 */ /* 0x000fe40000011608 */
[----:B------:R-:W-:Y:S02]  /*42b0*/  ISETP.GE.U32.AND P0, PT, R8, 0x80, PT ;  /* 0x000000800800780c */ /* 0x000fe40003f06070 */
[----:B------:R-:W-:-:S04]  /*42c0*/  IADD3 R9, PT, PT, -R9, 0x13, RZ ;  /* 0x0000001309097810 */ /* 0x000fc80007ffe1ff */
[----:B------:R-:W-:-:S07]  /*42d0*/  SEL R15, R9, 0x12, P0 ;  /* 0x00000012090f7807 */ /* 0x000fce0000000000 */
.L_x_144:
[----:B------:R-:W-:Y:S05]  /*42e0*/  BSYNC.RECONVERGENT B3 ;  /* 0x0000000000037941 */ /* 0x000fea0003800200 */
.L_x_143:
[C---:B------:R-:W-:Y:S02]  /*42f0*/  LOP3.LUT R8, R16.reuse, 0x7ff, RZ, 0xc0, !PT ;  /* 0x000007ff10087812 */ /* 0x040fe400078ec0ff */
[----:B------:R-:W-:-:S03]  /*4300*/  LOP3.LUT P0, R19, R16, 0x3f, RZ, 0xc0, !PT ;  /* 0x0000003f10137812 */ /* 0x000fc6000780c0ff */
[----:B------:R-:W-:-:S05]  /*4310*/  VIADD R8, R8, 0xfffffc00 ;  /* 0xfffffc0008087836 */ /* 0x000fca0000000000 */
[----:B------:R-:W-:-:S05]  /*4320*/  SHF.R.U32.HI R8, RZ, 0x6, R8 ;  /* 0x00000006ff087819 */ /* 0x000fca0000011608 */
[----:B------:R-:W-:-:S05]  /*4330*/  IMAD.IADD R8, R8, 0x1, R15 ;  /* 0x0000000108087824 */ /* 0x000fca00078e020f */
[----:B------:R-:W-:-:S05]  /*4340*/  LEA R35, R8, R1, 0x3 ;  /* 0x0000000108237211 */ /* 0x000fca00078e18ff */
[----:B------:R0:W-:Y:S04]  /*4350*/  STL.64 [R35+-0x78], R10 ;  /* 0xffff880a23007387 */ /* 0x0001e80000100a00 */
[----:B------:R-:W2:Y:S04]  /*4360*/  @P0 LDL.64 R32, [R1+0x8] ;  /* 0x0000080001200983 */ /* 0x000ea80000100a00 */
[----:B------:R-:W3:Y:S04]  /*4370*/  LDL.64 R12, [R1+0x10] ;  /* 0x00001000010c7983 */ /* 0x000ee80000100a00 */
[----:B------:R-:W4:Y:S01]  /*4380*/  LDL.64 R8, [R1+0x18] ;  /* 0x0000180001087983 */ /* 0x000f220000100a00 */
[----:B------:R-:W-:Y:S01]  /*4390*/  @P0 LOP3.LUT R15, R19, 0x3f, RZ, 0x3c, !PT ;  /* 0x0000003f130f0812 */ /* 0x000fe200078e3cff */
[----:B------:R-:W-:Y:S01]  /*43a0*/  BSSY.RECONVERGENT B3, `(.L_x_147) ;  /* 0x0000034000037945 */ /* 0x000fe20003800200 */
[----:B--2---:R-:W-:-:S02]  /*43b0*/  @P0 SHF.R.U64 R16, R32, 0x1, R33 ;  /* 0x0000000120100819 */ /* 0x004fc40000001221 */
[----:B------:R-:W-:Y:S02]  /*43c0*/  @P0 SHF.R.U32.HI R32, RZ, 0x1, R33 ;  /* 0x00000001ff200819 */ /* 0x000fe40000011621 */
[----:B---3--:R-:W-:Y:S02]  /*43d0*/  @P0 SHF.L.U32 R17, R12, R19, RZ ;  /* 0x000000130c110219 */ /* 0x008fe400000006ff */
[----:B0-----:R-:W-:Y:S02]  /*43e0*/  @P0 SHF.R.U64 R10, R16, R15, R32 ;  /* 0x0000000f100a0219 */ /* 0x001fe40000001220 */
[--C-:B------:R-:W-:Y:S02]  /*43f0*/  @P0 SHF.R.U32.HI R14, RZ, 0x1, R13.reuse ;  /* 0x00000001ff0e0819 */ /* 0x100fe4000001160d */
[C-C-:B------:R-:W-:Y:S02]  /*4400*/  @P0 SHF.R.U64 R31, R12.reuse, 0x1, R13.reuse ;  /* 0x000000010c1f0819 */ /* 0x140fe4000000120d */
[----:B------:R-:W-:-:S02]  /*4410*/  @P0 SHF.L.U64.HI R34, R12, R19, R13 ;  /* 0x000000130c220219 */ /* 0x000fc4000001020d */
[----:B------:R-:W-:Y:S02]  /*4420*/  @P0 SHF.R.U32.HI R11, RZ, R15, R32 ;  /* 0x0000000fff0b0219 */ /* 0x000fe40000011620 */
[----:B------:R-:W-:Y:S02]  /*4430*/  @P0 LOP3.LUT R12, R17, R10, RZ, 0xfc, !PT ;  /* 0x0000000a110c0212 */ /* 0x000fe400078efcff */
[----:B----4-:R-:W-:Y:S02]  /*4440*/  @P0 SHF.L.U32 R16, R8, R19, RZ ;  /* 0x0000001308100219 */ /* 0x010fe400000006ff */
[----:B------:R-:W-:Y:S01]  /*4450*/  @P0 SHF.R.U64 R31, R31, R15, R14 ;  /* 0x0000000f1f1f0219 */ /* 0x000fe2000000120e */
[----:B------:R-:W-:Y:S01]  /*4460*/  IMAD.SHL.U32 R10, R12, 0x4, RZ ;  /* 0x000000040c0a7824 */ /* 0x000fe200078e00ff */
[----:B------:R-:W-:Y:S02]  /*4470*/  @P0 LOP3.LUT R13, R34, R11, RZ, 0xfc, !PT ;  /* 0x0000000b220d0212 */ /* 0x000fe400078efcff */
[----:B------:R-:W-:-:S02]  /*4480*/  @P0 SHF.L.U64.HI R19, R8, R19, R9 ;  /* 0x0000001308130219 */ /* 0x000fc40000010209 */
[----:B------:R-:W-:Y:S02]  /*4490*/  @P0 SHF.R.U32.HI R14, RZ, R15, R14 ;  /* 0x0000000fff0e0219 */ /* 0x000fe4000001160e */
[----:B------:R-:W-:Y:S02]  /*44a0*/  @P0 LOP3.LUT R8, R16, R31, RZ, 0xfc, !PT ;  /* 0x0000001f10080212 */ /* 0x000fe400078efcff */
[----:B------:R-:W-:Y:S02]  /*44b0*/  SHF.L.U64.HI R12, R12, 0x2, R13 ;  /* 0x000000020c0c7819 */ /* 0x000fe4000001020d */
[----:B------:R-:W-:Y:S02]  /*44c0*/  @P0 LOP3.LUT R9, R19, R14, RZ, 0xfc, !PT ;  /* 0x0000000e13090212 */ /* 0x000fe400078efcff */
[----:B------:R-:W-:Y:S02]  /*44d0*/  SHF.L.W.U32.HI R13, R13, 0x2, R8 ;  /* 0x000000020d0d7819 */ /* 0x000fe40000010e08 */
[----:B------:R-:W-:-:S02]  /*44e0*/  IADD3 RZ, P0, PT, RZ, -R10, RZ ;  /* 0x8000000affff7210 */ /* 0x000fc40007f1e0ff */
[----:B------:R-:W-:Y:S02]  /*44f0*/  LOP3.LUT R11, RZ, R12, RZ, 0x33, !PT ;  /* 0x0000000cff0b7212 */ /* 0x000fe400078e33ff */
[----:B------:R-:W-:Y:S02]  /*4500*/  SHF.L.W.U32.HI R8, R8, 0x2, R9 ;  /* 0x0000000208087819 */ /* 0x000fe40000010e09 */
[----:B------:R-:W-:Y:S02]  /*4510*/  LOP3.LUT R14, RZ, R13, RZ, 0x33, !PT ;  /* 0x0000000dff0e7212 */ /* 0x000fe400078e33ff */
[----:B------:R-:W-:Y:S02]  /*4520*/  IADD3.X R11, P0, PT, RZ, R11, RZ, P0, !PT ;  /* 0x0000000bff0b7210 */ /* 0x000fe4000071e4ff */
[----:B------:R-:W-:Y:S02]  /*4530*/  LOP3.LUT R15, RZ, R8, RZ, 0x33, !PT ;  /* 0x00000008ff0f7212 */ /* 0x000fe400078e33ff */
[----:B------:R-:W-:-:S02]  /*4540*/  IADD3.X R14, P1, PT, RZ, R14, RZ, P0, !PT ;  /* 0x0000000eff0e7210 */ /* 0x000fc4000073e4ff */
[----:B------:R-:W-:-:S03]  /*4550*/  ISETP.GT.U32.AND P2, PT, R13, -0x1, PT ;  /* 0xffffffff0d00780c */ /* 0x000fc60003f44070 */
[----:B------:R-:W-:Y:S01]  /*4560*/  IMAD.X R15, RZ, RZ, R15, P1 ;  /* 0x000000ffff0f7224 */ /* 0x000fe200008e060f */
[----:B------:R-:W-:-:S04]  /*4570*/  ISETP.GT.AND.EX P0, PT, R8, -0x1, PT, P2 ;  /* 0xffffffff0800780c */ /* 0x000fc80003f04320 */
[----:B------:R-:W-:Y:S02]  /*4580*/  SEL R15, R8, R15, P0 ;  /* 0x0000000f080f7207 */ /* 0x000fe40000000000 */
[----:B------:R-:W-:Y:S02]  /*4590*/  SEL R16, R13, R14, P0 ;  /* 0x0000000e0d107207 */ /* 0x000fe40000000000 */
[----:B------:R-:W-:-:S04]  /*45a0*/  ISETP.NE.U32.AND P1, PT, R15, RZ, PT ;  /* 0x000000ff0f00720c */ /* 0x000fc80003f25070 */
[----:B------:R-:W-:Y:S02]  /*45b0*/  SEL R13, R16, R15, !P1 ;  /* 0x0000000f100d7207 */ /* 0x000fe40004800000 */
[----:B------:R-:W-:-:S04]  /*45c0*/  @!P0 IADD3 R10, PT, PT, -R10, RZ, RZ ;  /* 0x000000ff0a0a8210 */ /* 0x000fc80007ffe1ff */
[----:B------:R-:W0:Y:S02]  /*45d0*/  FLO.U32 R13, R13 ;  /* 0x0000000d000d7300 */ /* 0x000e2400000e0000 */
[C---:B0-----:R-:W-:Y:S02]  /*45e0*/  IADD3 R17, PT, PT, -R13.reuse, 0x1f, RZ ;  /* 0x0000001f0d117810 */ /* 0x041fe40007ffe1ff */
[----:B------:R-:W-:-:S03]  /*45f0*/  IADD3 R14, PT, PT, -R13, 0x3f, RZ ;  /* 0x0000003f0d0e7810 */ /* 0x000fc60007ffe1ff */
[----:B------:R-:W-:Y:S01]  /*4600*/  @P1 IMAD.MOV R14, RZ, RZ, R17 ;  /* 0x000000ffff0e1224 */ /* 0x000fe200078e0211 */
[----:B------:R-:W-:-:S04]  /*4610*/  SEL R17, R12, R11, P0 ;  /* 0x0000000b0c117207 */ /* 0x000fc80000000000 */
[----:B------:R-:W-:-:S13]  /*4620*/  ISETP.NE.AND P1, PT, R14, RZ, PT ;  /* 0x000000ff0e00720c */ /* 0x000fda0003f25270 */
[----:B------:R-:W-:Y:S05]  /*4630*/  @!P1 BRA `(.L_x_148) ;  /* 0x0000000000289947 */ /* 0x000fea0003800000 */
[----:B------:R-:W-:Y:S02]  /*4640*/  LOP3.LUT R11, R14, 0x3f, RZ, 0xc0, !PT ;  /* 0x0000003f0e0b7812 */ /* 0x000fe400078ec0ff */
[--C-:B------:R-:W-:Y:S02]  /*4650*/  SHF.R.U64 R13, R10, 0x1, R17.reuse ;  /* 0x000000010a0d7819 */ /* 0x100fe40000001211 */
[----:B------:R-:W-:Y:S02]  /*4660*/  SHF.R.U32.HI R17, RZ, 0x1, R17 ;  /* 0x00000001ff117819 */ /* 0x000fe40000011611 */
[----:B------:R-:W-:Y:S02]  /*4670*/  LOP3.LUT R10, R14, 0x3f, RZ, 0xc, !PT ;  /* 0x0000003f0e0a7812 */ /* 0x000fe400078e0cff */
[CC--:B------:R-:W-:Y:S02]  /*4680*/  SHF.L.U64.HI R15, R16.reuse, R11.reuse, R15 ;  /* 0x0000000b100f7219 */ /* 0x0c0fe4000001020f */
[----:B------:R-:W-:-:S02]  /*4690*/  SHF.L.U32 R11, R16, R11, RZ ;  /* 0x0000000b100b7219 */ /* 0x000fc400000006ff */
[-CC-:B------:R-:W-:Y:S02]  /*46a0*/  SHF.R.U64 R16, R13, R10.reuse, R17.reuse ;  /* 0x0000000a0d107219 */ /* 0x180fe40000001211 */
[----:B------:R-:W-:Y:S02]  /*46b0*/  SHF.R.U32.HI R10, RZ, R10, R17 ;  /* 0x0000000aff0a7219 */ /* 0x000fe40000011611 */
[----:B------:R-:W-:Y:S02]  /*46c0*/  LOP3.LUT R16, R11, R16, RZ, 0xfc, !PT ;  /* 0x000000100b107212 */ /* 0x000fe400078efcff */
[----:B------:R-:W-:-:S07]  /*46d0*/  LOP3.LUT R15, R15, R10, RZ, 0xfc, !PT ;  /* 0x0000000a0f0f7212 */ /* 0x000fce00078efcff */
.L_x_148:
[----:B------:R-:W-:Y:S05]  /*46e0*/  BSYNC.RECONVERGENT B3 ;  /* 0x0000000000037941 */ /* 0x000fea0003800200 */
.L_x_147:
[----:B------:R-:W-:-:S04]  /*46f0*/  IMAD.WIDE.U32 R12, R16, 0x2168c235, RZ ;  /* 0x2168c235100c7825 */ /* 0x000fc800078e00ff */
[----:B------:R-:W-:Y:S01]  /*4700*/  IMAD.MOV.U32 R10, RZ, RZ, R13 ;  /* 0x000000ffff0a7224 */ /* 0x000fe200078e000d */
[----:B------:R-:W-:Y:S01]  /*4710*/  IADD3 RZ, P1, PT, R12, R12, RZ ;  /* 0x0000000c0cff7210 */ /* 0x000fe20007f3e0ff */
[----:B------:R-:W-:Y:S02]  /*4720*/  IMAD.MOV.U32 R11, RZ, RZ, RZ ;  /* 0x000000ffff0b7224 */ /* 0x000fe400078e00ff */
[----:B------:R-:W-:-:S04]  /*4730*/  IMAD.HI.U32 R13, R15, -0x36f0255e, RZ ;  /* 0xc90fdaa20f0d7827 */ /* 0x000fc800078e00ff */
[----:B------:R-:W-:-:S04]  /*4740*/  IMAD.WIDE.U32 R10, R16, -0x36f0255e, R10 ;  /* 0xc90fdaa2100a7825 */ /* 0x000fc800078e000a */
[----:B------:R-:W-:-:S04]  /*4750*/  IMAD.WIDE.U32 R10, P2, R15, 0x2168c235, R10 ;  /* 0x2168c2350f0a7825 */ /* 0x000fc8000784000a */
[----:B------:R-:W-:Y:S01]  /*4760*/  IMAD R15, R15, -0x36f0255e, RZ ;  /* 0xc90fdaa20f0f7824 */ /* 0x000fe200078e02ff */
[----:B------:R-:W-:Y:S01]  /*4770*/  IADD3.X RZ, P1, PT, R10, R10, RZ, P1, !PT ;  /* 0x0000000a0aff7210 */ /* 0x000fe20000f3e4ff */
[----:B------:R-:W-:-:S03]  /*4780*/  IMAD.X R12, RZ, RZ, R13, P2 ;  /* 0x000000ffff0c7224 */ /* 0x000fc600010e060d */
[----:B------:R-:W-:-:S04]  /*4790*/  IADD3 R11, P2, PT, R15, R11, RZ ;  /* 0x0000000b0f0b7210 */ /* 0x000fc80007f5e0ff */
[----:B------:R-:W-:Y:S02]  /*47a0*/  IADD3.X R12, PT, PT, RZ, R12, RZ, P2, !PT ;  /* 0x0000000cff0c7210 */ /* 0x000fe400017fe4ff */
[C---:B------:R-:W-:Y:S02]  /*47b0*/  ISETP.GT.U32.AND P3, PT, R11.reuse, RZ, PT ;  /* 0x000000ff0b00720c */ /* 0x040fe40003f64070 */
[----:B------:R-:W-:Y:S02]  /*47c0*/  IADD3.X R10, P2, PT, R11, R11, RZ, P1, !PT ;  /* 0x0000000b0b0a7210 */ /* 0x000fe40000f5e4ff */
[----:B------:R-:W-:-:S03]  /*47d0*/  ISETP.GT.AND.EX P1, PT, R12, RZ, PT, P3 ;  /* 0x000000ff0c00720c */ /* 0x000fc60003f24330 */
[----:B------:R-:W-:Y:S01]  /*47e0*/  IMAD.X R13, R12, 0x1, R12, P2 ;  /* 0x000000010c0d7824 */ /* 0x000fe200010e060c */
[----:B------:R-:W-:-:S04]  /*47f0*/  SEL R10, R10, R11, P1 ;  /* 0x0000000b0a0a7207 */ /* 0x000fc80000800000 */
[----:B------:R-:W-:Y:S02]  /*4800*/  SEL R11, R13, R12, P1 ;  /* 0x0000000c0d0b7207 */ /* 0x000fe40000800000 */
[----:B------:R-:W-:Y:S02]  /*4810*/  IADD3 R12, P2, PT, R10, 0x1, RZ ;  /* 0x000000010a0c7810 */ /* 0x000fe40007f5e0ff */
[----:B------:R-:W-:Y:S02]  /*4820*/  SEL R13, RZ, 0xffffffff, !P1 ;  /* 0xffffffffff0d7807 */ /* 0x000fe40004800000 */
[----:B------:R-:W-:Y:S01]  /*4830*/  LOP3.LUT P1, R10, R18, 0x80000000, RZ, 0xc0, !PT ;  /* 0x80000000120a7812 */ /* 0x000fe2000782c0ff */
[----:B------:R-:W-:Y:S02]  /*4840*/  IMAD.X R11, RZ, RZ, R11, P2 ;  /* 0x000000ffff0b7224 */ /* 0x000fe400010e060b */
[----:B------:R-:W-:Y:S01]  /*4850*/  IMAD.IADD R14, R13, 0x1, -R14 ;  /* 0x000000010d0e7824 */ /* 0x000fe200078e0a0e */
[----:B------:R-:W-:-:S02]  /*4860*/  SHF.R.U32.HI R13, RZ, 0x1e, R9 ;  /* 0x0000001eff0d7819 */ /* 0x000fc40000011609 */
[----:B------:R-:W-:Y:S02]  /*4870*/  SHF.R.U64 R12, R12, 0xa, R11 ;  /* 0x0000000a0c0c7819 */ /* 0x000fe4000000120b */
[----:B------:R-:W-:Y:S02]  /*4880*/  SHF.L.U32 R9, R14, 0x14, RZ ;  /* 0x000000140e097819 */ /* 0x000fe400000006ff */
[----:B------:R-:W-:Y:S02]  /*4890*/  IADD3 R12, P2, PT, R12, 0x1, RZ ;  /* 0x000000010c0c7810 */ /* 0x000fe40007f5e0ff */
[----:B------:R-:W-:Y:S02]  /*48a0*/  LEA.HI R8, R8, R13, RZ, 0x1 ;  /* 0x0000000d08087211 */ /* 0x000fe400078f08ff */
[----:B------:R-:W-:Y:S02]  /*48b0*/  LEA.HI.X R11, R11, RZ, RZ, 0x16, P2 ;  /* 0x000000ff0b0b7211 */ /* 0x000fe400010fb4ff */
[----:B------:R-:W-:Y:S01]  /*48c0*/  @!P0 LOP3.LUT R10, R10, 0x80000000, RZ, 0x3c, !PT ;  /* 0x800000000a0a8812 */ /* 0x000fe200078e3cff */
[----:B------:R-:W-:Y:S01]  /*48d0*/  @P1 IMAD.MOV R8, RZ, RZ, -R8 ;  /* 0x000000ffff081224 */ /* 0x000fe200078e0a08 */
[----:B------:R-:W-:-:S02]  /*48e0*/  SHF.R.U64 R12, R12, 0x1, R11 ;  /* 0x000000010c0c7819 */ /* 0x000fc4000000120b */
[----:B------:R-:W-:Y:S02]  /*48f0*/  SHF.R.U32.HI R14, RZ, 0x1, R11 ;  /* 0x00000001ff0e7819 */ /* 0x000fe4000001160b */
[----:B------:R-:W-:-:S04]  /*4900*/  IADD3 R12, P2, P3, RZ, RZ, R12 ;  /* 0x000000ffff0c7210 */ /* 0x000fc80007b5e00c */
[----:B------:R-:W-:-:S04]  /*4910*/  IADD3.X R9, PT, PT, R9, 0x3fe00000, R14, P2, P3 ;  /* 0x3fe0000009097810 */ /* 0x000fc800017e640e */
[----:B------:R-:W-:-:S07]  /*4920*/  LOP3.LUT R13, R9, R10, RZ, 0xfc, !PT ;  /* 0x0000000a090d7212 */ /* 0x000fce00078efcff */
.L_x_142:
[----:B------:R-:W-:-:S04]  /*4930*/  IMAD.MOV.U32 R31, RZ, RZ, 0x0 ;  /* 0x00000000ff1f7424 */ /* 0x000fc800078e00ff */
[----:B------:R-:W-:Y:S05]  /*4940*/  RET.REL.NODEC R30 `(_Z30kernelComputeWignerSingleSlicePdPK7double2iPKiididdiS4_) ;  /* 0xffffffb41eac7950 */ /* 0x000fea0003c3ffff */
.L_x_149:
        /* <DEDUP_REMOVED lines=11> */
.L_x_379:


//--------------------- .text._Z25kernelApplyScalarRegisterP7double2miiPKid --------------------------
	.section	.text._Z25kernelApplyScalarRegisterP7double2miiPKid,"ax",@progbits
	.align	128
        .global         _Z25kernelApplyScalarRegisterP7double2miiPKid
        .type           _Z25kernelApplyScalarRegisterP7double2miiPKid,@function
        .size           _Z25kernelApplyScalarRegisterP7double2miiPKid,(.L_x_406 - _Z25kernelApplyScalarRegisterP7double2miiPKid)
        .other          _Z25kernelApplyScalarRegisterP7double2miiPKid,@"STO_CUDA_ENTRY STV_DEFAULT"
_Z25kernelApplyScalarRegisterP7double2miiPKid:
.text._Z25kernelApplyScalarRegisterP7double2miiPKid:
[----:B------:R-:W-:Y:S01]  /*0000*/  LDC R1, c[0x0][0x37c] ;  /* 0x0000df00ff017b82 */ /* 0x000fe20000000800 */
[----:B------:R-:W0:Y:S07]  /*0010*/  S2R R3, SR_TID.X ;  /* 0x0000000000037919 */ /* 0x000e2e0000002100 */
[----:B------:R-:W0:Y:S01]  /*0020*/  S2UR UR4, SR_CTAID.X ;  /* 0x00000000000479c3 */ /* 0x000e220000002500 */
[----:B------:R-:W1:Y:S07]  /*0030*/  LDCU.64 UR6, c[0x0][0x388] ;  /* 0x00007100ff0677ac */ /* 0x000e6e0008000a00 */
[----:B------:R-:W0:Y:S02]  /*0040*/  LDC R0, c[0x0][0x360] ;  /* 0x0000d800ff007b82 */ /* 0x000e240000000800 */
[----:B0-----:R-:W-:-:S05]  /*0050*/  IMAD R0, R0, UR4, R3 ;  /* 0x0000000400007c24 */ /* 0x001fca000f8e0203 */
[----:B-1----:R-:W-:-:S04]  /*0060*/  ISETP.GE.U32.AND P0, PT, R0, UR6, PT ;  /* 0x0000000600007c0c */ /* 0x002fc8000bf06070 */
[----:B------:R-:W-:-:S13]  /*0070*/  ISETP.GE.U32.AND.EX P0, PT, RZ, UR7, PT, P0 ;  /* 0x00000007ff007c0c */ /* 0x000fda000bf06100 */
[----:B------:R-:W-:Y:S05]  /*0080*/  @P0 EXIT ;  /* 0x000000000000094d */ /* 0x000fea0003800000 */
[----:B------:R-:W0:Y:S01]  /*0090*/  LDCU.64 UR6, c[0x0][0x380] ;  /* 0x00007000ff0677ac */ /* 0x000e220008000a00 */
[----:B------:R-:W1:Y:S01]  /*00a0*/  LDCU.64 UR4, c[0x0][0x358] ;  /* 0x00006b00ff0477ac */ /* 0x000e620008000a00 */
[----:B0-----:R-:W-:-:S04]  /*00b0*/  LEA R2, P0, R0, UR6, 0x4 ;  /* 0x0000000600027c11 */ /* 0x001fc8000f8020ff */
[----:B------:R-:W-:Y:S01]  /*00c0*/  LEA.HI.X R3, R0, UR7, RZ, 0x4, P0 ;  /* 0x0000000700037c11 */ /* 0x000fe200080f24ff */
[----:B------:R-:W0:Y:S04]  /*00d0*/  LDCU.64 UR6, c[0x0][0x3a0] ;  /* 0x00007400ff0677ac */ /* 0x000e280008000a00 */
[----:B-1----:R-:W0:Y:S02]  /*00e0*/  LDG.E.128 R4, desc[UR4][R2.64] ;  /* 0x0000000402047981 */ /* 0x002e24000c1e1d00 */
[----:B0-----:R-:W-:Y:S02]  /*00f0*/  DMUL R4, R4, UR6 ;  /* 0x0000000604047c28 */ /* 0x001fe40008000000 */
[----:B------:R-:W-:-:S07]  /*0100*/  DMUL R6, R6, UR6 ;  /* 0x0000000606067c28 */ /* 0x000fce0008000000 */
[----:B------:R-:W-:Y:S01]  /*0110*/  STG.E.128 desc[UR4][R2.64], R4 ;  /* 0x0000000402007986 */ /* 0x000fe2000c101d04 */
[----:B------:R-:W-:Y:S05]  /*0120*/  EXIT ;  /* 0x000000000000794d */ /* 0x000fea0003800000 */
.L_x_150:
        /* <DEDUP_REMOVED lines=13> */
.L_x_406:


//--------------------- .text._Z20kernelApplyTwoModeQQP7double2miiiPKiPKdd --------------------------
	.section	.text._Z20kernelApplyTwoModeQQP7double2miiiPKiPKdd,"ax",@progbits
	.align	128
        .global         _Z20kernelApplyTwoModeQQP7double2miiiPKiPKdd
        .type           _Z20kernelApplyTwoModeQQP7double2miiiPKiPKdd,@function
        .size           _Z20kernelApplyTwoModeQQP7double2miiiPKiPKdd,(.L_x_382 - _Z20kernelApplyTwoModeQQP7double2miiiPKiPKdd)
        .other          _Z20kernelApplyTwoModeQQP7double2miiiPKiPKdd,@"STO_CUDA_ENTRY STV_DEFAULT"
_Z20kernelApplyTwoModeQQP7double2miiiPKiPKdd:
.text._Z20kernelApplyTwoModeQQP7double2miiiPKiPKdd:
[----:B------:R-:W0:Y:S01]  /*0000*/  LDC R1, c[0x0][0x37c] ;  /* 0x0000df00ff017b82 */ /* 0x000e220000000800 */
[----:B------:R-:W1:Y:S07]  /*0010*/  S2R R3, SR_TID.X ;  /* 0x0000000000037919 */ /* 0x000e6e0000002100 */
[----:B------:R-:W1:Y:S01]  /*0020*/  S2UR UR4, SR_CTAID.X ;  /* 0x00000000000479c3 */ /* 0x000e620000002500 */
[----:B------:R-:W2:Y:S01]  /*0030*/  LDCU.64 UR6, c[0x0][0x388] ;  /* 0x00007100ff0677ac */ /* 0x000ea20008000a00 */
[----:B0-----:R-:W-:-:S06]  /*0040*/  VIADD R1, R1, 0xffffffd8 ;  /* 0xffffffd801017836 */ /* 0x001fcc0000000000 */
[----:B------:R-:W1:Y:S02]  /*0050*/  LDC R4, c[0x0][0x360] ;  /* 0x0000d800ff047b82 */ /* 0x000e640000000800 */
[----:B-1----:R-:W-:Y:S01]  /*0060*/  IMAD R4, R4, UR4, R3 ;  /* 0x0000000404047c24 */ /* 0x002fe2000f8e0203 */
[----:B------:R-:W0:Y:S04]  /*0070*/  LDCU.64 UR4, c[0x0][0x390] ;  /* 0x00007200ff0477ac */ /* 0x000e280008000a00 */
[----:B--2---:R-:W-:-:S04]  /*0080*/  ISETP.GE.U32.AND P0, PT, R4, UR6, PT ;  /* 0x0000000604007c0c */ /* 0x004fc8000bf06070 */
[----:B------:R-:W-:-:S13]  /*0090*/  ISETP.GE.U32.AND.EX P0, PT, RZ, UR7, PT, P0 ;  /* 0x00000007ff007c0c */ /* 0x000fda000bf06100 */
[----:B0-----:R-:W-:Y:S05]  /*00a0*/  @P0 EXIT ;  /* 0x000000000000094d */ /* 0x001fea0003800000 */
[----:B------:R-:W0:Y:S01]  /*00b0*/  LDC.64 R14, c[0x0][0x3a0] ;  /* 0x0000e800ff0e7b82 */ /* 0x000e220000000a00 */
[----:B------:R-:W1:Y:S07]  /*00c0*/  LDCU.64 UR10, c[0x0][0x358] ;  /* 0x00006b00ff0a77ac */ /* 0x000e6e0008000a00 */
[----:B------:R-:W0:Y:S08]  /*00d0*/  LDC.64 R6, c[0x0][0x390] ;  /* 0x0000e400ff067b82 */ /* 0x000e300000000a00 */
[----:B------:R-:W2:Y:S01]  /*00e0*/  LDC.64 R10, c[0x0][0x3a8] ;  /* 0x0000ea00ff0a7b82 */ /* 0x000ea20000000a00 */
[----:B0-----:R-:W-:-:S04]  /*00f0*/  IMAD.WIDE R16, R7, 0x4, R14 ;  /* 0x0000000407107825 */ /* 0x001fc800078e020e */
[C---:B------:R-:W-:Y:S01]  /*0100*/  IMAD.WIDE R8, R6.reuse, 0x4, R14 ;  /* 0x0000000406087825 */ /* 0x040fe200078e020e */
[----:B-1----:R-:W3:Y:S03]  /*0110*/  LDG.E R0, desc[UR10][R16.64] ;  /* 0x0000000a10007981 */ /* 0x002ee6000c1e1900 */
[C-C-:B--2---:R-:W-:Y:S01]  /*0120*/  IMAD.WIDE R12, R6.reuse, 0x8, R10.reuse ;  /* 0x00000008060c7825 */ /* 0x144fe200078e020a */
[----:B------:R-:W2:Y:S03]  /*0130*/  LDG.E R2, desc[UR10][R8.64] ;  /* 0x0000000a08027981 */ /* 0x000ea6000c1e1900 */
[----:B------:R-:W-:Y:S02]  /*0140*/  IMAD.WIDE R10, R7, 0x8, R10 ;  /* 0x00000008070a7825 */ /* 0x000fe400078e020a */
[----:B------:R-:W5:Y:S01]  /*0150*/  LDG.E.64 R12, desc[UR10][R12.64] ;  /* 0x0000000a0c0c7981 */ /* 0x000f62000c1e1b00 */
[----:B------:R-:W0:Y:S03]  /*0160*/  LDC R7, c[0x0][0x398] ;  /* 0x0000e600ff077b82 */ /* 0x000e260000000800 */
[----:B------:R-:W5:Y:S01]  /*0170*/  LDG.E.64 R10, desc[UR10][R10.64] ;  /* 0x0000000a0a0a7981 */ /* 0x000f62000c1e1b00 */
[----:B------:R-:W-:-:S02]  /*0180*/  VIADD R5, R6, 0x1 ;  /* 0x0000000106057836 */ /* 0x000fc40000000000 */
[----:B------:R-:W-:Y:S02]  /*0190*/  HFMA2 R3, -RZ, RZ, 0, 5.9604644775390625e-08 ;  /* 0x00000001ff037431 */ /* 0x000fe400000001ff */
[----:B------:R-:W-:Y:S02]  /*01a0*/  IMAD.MOV.U32 R22, RZ, RZ, 0x1 ;  /* 0x00000001ff167424 */ /* 0x000fe400078e00ff */
[----:B------:R-:W-:Y:S01]  /*01b0*/  IMAD.MOV.U32 R23, RZ, RZ, RZ ;  /* 0x000000ffff177224 */ /* 0x000fe200078e00ff */
[----:B0-----:R-:W-:Y:S02]  /*01c0*/  ISETP.GE.AND P0, PT, R5, R7, PT ;  /* 0x000000070500720c */ /* 0x001fe40003f06270 */
[C---:B---3--:R-:W-:Y:S02]  /*01d0*/  SHF.L.U32 R0, R3.reuse, R0, RZ ;  /* 0x0000000003007219 */ /* 0x048fe400000006ff */
[----:B--2---:R-:W-:-:S09]  /*01e0*/  SHF.L.U32 R2, R3, R2, RZ ;  /* 0x0000000203027219 */ /* 0x004fd200000006ff */
[----:B------:R-:W-:Y:S05]  /*01f0*/  @P0 BRA `(.L_x_151) ;  /* 0x0000000c00e80947 */ /* 0x000fea0003800000 */
[----:B------:R-:W-:Y:S01]  /*0200*/  IADD3 R8, PT, PT, -R6, -0x2, R7 ;  /* 0xfffffffe06087810 */ /* 0x000fe20007ffe107 */
[----:B------:R-:W-:Y:S01]  /*0210*/  IMAD.MOV.U32 R22, RZ, RZ, 0x1 ;  /* 0x00000001ff167424 */ /* 0x000fe200078e00ff */
[----:B------:R-:W-:Y:S01]  /*0220*/  LOP3.LUT R6, RZ, R6, RZ, 0x33, !PT ;  /* 0x00000006ff067212 */ /* 0x000fe200078e33ff */
[----:B------:R-:W-:Y:S01]  /*0230*/  IMAD.MOV.U32 R23, RZ, RZ, RZ ;  /* 0x000000ffff177224 */ /* 0x000fe200078e00ff */
[----:B------:R-:W-:Y:S02]  /*0240*/  ISETP.GE.U32.AND P0, PT, R8, 0xf, PT ;  /* 0x0000000f0800780c */ /* 0x000fe40003f06070 */
[----:B------:R-:W-:-:S04]  /*0250*/  IADD3 R6, PT, PT, R6, R7, RZ ;  /* 0x0000000706067210 */ /* 0x000fc80007ffe0ff */
[----:B------:R-:W-:-:S07]  /*0260*/  LOP3.LUT R7, R6, 0xf, RZ, 0xc0, !PT ;  /* 0x0000000f06077812 */ /* 0x000fce00078ec0ff */
[----:B------:R-:W-:Y:S05]  /*0270*/  @!P0 BRA `(.L_x_152) ;  /* 0x0000000800008947 */ /* 0x000fea0003800000 */
[----:B------:R-:W0:Y:S01]  /*0280*/  LDC.64 R16, c[0x0][0x3a0] ;  /* 0x0000e800ff107b82 */ /* 0x000e220000000a00 */
[----:B------:R-:W-:Y:S01]  /*0290*/  LOP3.LUT R8, R6, 0xfffffff0, RZ, 0xc0, !PT ;  /* 0xfffffff006087812 */ /* 0x000fe200078ec0ff */
[----:B------:R-:W-:Y:S01]  /*02a0*/  IMAD.MOV.U32 R23, RZ, RZ, RZ ;  /* 0x000000ffff177224 */ /* 0x000fe200078e00ff */
[----:B------:R-:W-:Y:S02]  /*02b0*/  MOV R22, 0x1 ;  /* 0x0000000100167802 */ /* 0x000fe40000000f00 */
[----:B------:R-:W-:Y:S02]  /*02c0*/  IADD3 R8, PT, PT, -R8, RZ, RZ ;  /* 0x000000ff08087210 */ /* 0x000fe40007ffe1ff */
[----:B0-----:R-:W-:-:S05]  /*02d0*/  IADD3 R16, P0, PT, R16, 0x20, RZ ;  /* 0x0000002010107810 */ /* 0x001fca0007f1e0ff */
[----:B------:R-:W-:-:S08]  /*02e0*/  IMAD.X R17, RZ, RZ, R17, P0 ;  /* 0x000000ffff117224 */ /* 0x000fd000000e0611 */
.L_x_153:
[----:B------:R-:W-:-:S05]  /*02f0*/  IMAD.WIDE R20, R5, 0x4, R16 ;  /* 0x0000000405147825 */ /* 0x000fca00078e0210 */
[----:B------:R-:W2:Y:S04]  /*0300*/  LDG.E R18, desc[UR10][R20.64+-0x20] ;  /* 0xffffe00a14127981 */ /* 0x000ea8000c1e1900 */
[----:B------:R-:W3:Y:S04]  /*0310*/  LDG.E R24, desc[UR10][R20.64+-0x1c] ;  /* 0xffffe40a14187981 */ /* 0x000ee8000c1e1900 */
[----:B------:R-:W4:Y:S04]  /*0320*/  LDG.E R9, desc[UR10][R20.64+-0x18] ;  /* 0xffffe80a14097981 */ /* 0x000f28000c1e1900 */
[----:B------:R-:W4:Y:S04]  /*0330*/  LDG.E R28, desc[UR10][R20.64+-0x14] ;  /* 0xffffec0a141c7981 */ /* 0x000f28000c1e1900 */
[----:B------:R-:W4:Y:S01]  /*0340*/  LDG.E R26, desc[UR10][R20.64+-0x10] ;  /* 0xfffff00a141a7981 */ /* 0x000f22000c1e1900 */
[----:B--2---:R-:W-:-:S04]  /*0350*/  SHF.L.U32 R18, R3, R18, RZ ;  /* 0x0000001203127219 */ /* 0x004fc800000006ff */
[----:B------:R-:W-:Y:S01]  /*0360*/  SHF.R.S32.HI R19, RZ, 0x1f, R18 ;  /* 0x0000001fff137819 */ /* 0x000fe20000011412 */
[----:B------:R-:W-:-:S04]  /*0370*/  IMAD R23, R23, R18, RZ ;  /* 0x0000001217177224 */ /* 0x000fc800078e02ff */
[----:B------:R-:W-:Y:S02]  /*0380*/  IMAD R25, R19, R22, R23 ;  /* 0x0000001613197224 */ /* 0x000fe400078e0217 */
[----:B------:R-:W-:Y:S01]  /*0390*/  IMAD.WIDE.U32 R18, R22, R18, RZ ;  /* 0x0000001216127225 */ /* 0x000fe200078e00ff */
[----:B---3--:R-:W-:Y:S02]  /*03a0*/  SHF.L.U32 R23, R3, R24, RZ ;  /* 0x0000001803177219 */ /* 0x008fe400000006ff */
[----:B------:R-:W2:Y:S01]  /*03b0*/  LDG.E R24, desc[UR10][R20.64+-0xc] ;  /* 0xfffff40a14187981 */ /* 0x000ea2000c1e1900 */
        /* <DEDUP_REMOVED lines=10> */
[----:B------:R-:W3:Y:S01]  /*0460*/  LDG.E R22, desc[UR10][R20.64+-0x8] ;  /* 0xfffff80a14167981 */ /* 0x000ee2000c1e1900 */
[----:B------:R-:W-:Y:S01]  /*0470*/  IMAD.WIDE.U32 R18, R18, R9, RZ ;  /* 0x0000000912127225 */ /* 0x000fe200078e00ff */
[----:B------:R-:W-:-:S04]  /*0480*/  SHF.L.U32 R9, R3, R28, RZ ;  /* 0x0000001c03097219 */ /* 0x000fc800000006ff */
[----:B------:R-:W-:Y:S02]  /*0490*/  IADD3 R28, PT, PT, R19, R23, RZ ;  /* 0x00000017131c7210 */ /* 0x000fe40007ffe0ff */
[----:B------:R-:W-:-:S03]  /*04a0*/  SHF.R.S32.HI R19, RZ, 0x1f, R9 ;  /* 0x0000001fff137819 */ /* 0x000fc60000011409 */
[----:B------:R-:W-:-:S04]  /*04b0*/  IMAD R28, R28, R9, RZ ;  /* 0x000000091c1c7224 */ /* 0x000fc800078e02ff */
[----:B------:R-:W-:Y:S02]  /*04c0*/  IMAD R23, R19, R18, R28 ;  /* 0x0000001213177224 */ /* 0x000fe400078e021c */
[----:B------:R-:W-:Y:S01]  /*04d0*/  IMAD.WIDE.U32 R18, R18, R9, RZ ;  /* 0x0000000912127225 */ /* 0x000fe200078e00ff */
[----:B------:R-:W4:Y:S01]  /*04e0*/  LDG.E R28, desc[UR10][R20.64+-0x4] ;  /* 0xfffffc0a141c7981 */ /* 0x000f22000c1e1900 */
[----:B------:R-:W-:Y:S02]  /*04f0*/  SHF.L.U32 R9, R3, R26, RZ ;  /* 0x0000001a03097219 */ /* 0x000fe400000006ff */
[----:B------:R-:W-:Y:S02]  /*0500*/  IMAD.IADD R26, R19, 0x1, R23 ;  /* 0x00000001131a7824 */ /* 0x000fe400078e0217 */
[----:B------:R-:W-:Y:S02]  /*0510*/  SHF.R.S32.HI R19, RZ, 0x1f, R9 ;  /* 0x0000001fff137819 */ /* 0x000fe40000011409 */
[----:B------:R-:W-:-:S04]  /*0520*/  IMAD R26, R26, R9, RZ ;  /* 0x000000091a1a7224 */ /* 0x000fc800078e02ff */
[----:B------:R-:W-:Y:S02]  /*0530*/  IMAD R23, R19, R18, R26 ;  /* 0x0000001213177224 */ /* 0x000fe400078e021a */
[----:B------:R-:W-:Y:S01]  /*0540*/  IMAD.WIDE.U32 R18, R18, R9, RZ ;  /* 0x0000000912127225 */ /* 0x000fe200078e00ff */
[----:B------:R-:W4:Y:S01]  /*0550*/  LDG.E R26, desc[UR10][R20.64] ;  /* 0x0000000a141a7981 */ /* 0x000f22000c1e1900 */
[----:B--2---:R-:W-:Y:S02]  /*0560*/  SHF.L.U32 R9, R3, R24, RZ ;  /* 0x0000001803097219 */ /* 0x004fe400000006ff */
[----:B------:R-:W-:Y:S02]  /*0570*/  IMAD.IADD R24, R19, 0x1, R23 ;  /* 0x0000000113187824 */ /* 0x000fe400078e0217 */
[----:B------:R-:W-:Y:S02]  /*0580*/  SHF.R.S32.HI R19, RZ, 0x1f, R9 ;  /* 0x0000001fff137819 */ /* 0x000fe40000011409 */
[----:B------:R-:W-:-:S04]  /*0590*/  IMAD R24, R24, R9, RZ ;  /* 0x0000000918187224 */ /* 0x000fc800078e02ff */
[----:B------:R-:W-:Y:S02]  /*05a0*/  IMAD R23, R19, R18, R24 ;  /* 0x0000001213177224 */ /* 0x000fe400078e0218 */
[----:B------:R-:W-:Y:S01]  /*05b0*/  IMAD.WIDE.U32 R18, R18, R9, RZ ;  /* 0x0000000912127225 */ /* 0x000fe200078e00ff */
[----:B------:R-:W2:Y:S01]  /*05c0*/  LDG.E R24, desc[UR10][R20.64+0x4] ;  /* 0x0000040a14187981 */ /* 0x000ea2000c1e1900 */
[----:B---3--:R-:W-:-:S03]  /*05d0*/  SHF.L.U32 R9, R3, R22, RZ ;  /* 0x0000001603097219 */ /* 0x008fc600000006ff */
[----:B------:R-:W-:Y:S02]  /*05e0*/  IADD3 R22, PT, PT, R19, R23, RZ ;  /* 0x0000001713167210 */ /* 0x000fe40007ffe0ff */
[----:B------:R-:W-:-:S03]  /*05f0*/  SHF.R.S32.HI R19, RZ, 0x1f, R9 ;  /* 0x0000001fff137819 */ /* 0x000fc60000011409 */
[----:B------:R-:W-:-:S04]  /*0600*/  IMAD R22, R22, R9, RZ ;  /* 0x0000000916167224 */ /* 0x000fc800078e02ff */
[----:B------:R-:W-:Y:S02]  /*0610*/  IMAD R23, R19, R18, R22 ;  /* 0x0000001213177224 */ /* 0x000fe400078e0216 */
[----:B------:R-:W3:Y:S01]  /*0620*/  LDG.E R22, desc[UR10][R20.64+0x8] ;  /* 0x0000080a14167981 */ /* 0x000ee2000c1e1900 */
[----:B------:R-:W-:Y:S01]  /*0630*/  IMAD.WIDE.U32 R18, R18, R9, RZ ;  /* 0x0000000912127225 */ /* 0x000fe200078e00ff */
[----:B----4-:R-:W-:-:S03]  /*0640*/  SHF.L.U32 R9, R3, R28, RZ ;  /* 0x0000001c03097219 */ /* 0x010fc600000006ff */
[----:B------:R-:W-:Y:S01]  /*0650*/  IMAD.IADD R28, R19, 0x1, R23 ;  /* 0x00000001131c7824 */ /* 0x000fe200078e0217 */
[----:B------:R-:W-:-:S03]  /*0660*/  SHF.R.S32.HI R19, RZ, 0x1f, R9 ;  /* 0x0000001fff137819 */ /* 0x000fc60000011409 */
[----:B------:R-:W-:-:S04]  /*0670*/  IMAD R28, R28, R9, RZ ;  /* 0x000000091c1c7224 */ /* 0x000fc800078e02ff */
[----:B------:R-:W-:Y:S02]  /*0680*/  IMAD R25, R19, R18, R28 ;  /* 0x0000001213197224 */ /* 0x000fe400078e021c */
[----:B------:R-:W-:Y:S01]  /*0690*/  IMAD.WIDE.U32 R18, R18, R9, RZ ;  /* 0x0000000912127225 */ /* 0x000fe200078e00ff */
[----:B------:R-:W4:Y:S01]  /*06a0*/  LDG.E R28, desc[UR10][R20.64+0x10] ;  /* 0x0000100a141c7981 */ /* 0x000f22000c1e1900 */
[----:B------:R-:W-:-:S03]  /*06b0*/  SHF.L.U32 R23, R3, R26, RZ ;  /* 0x0000001a03177219 */ /* 0x000fc600000006ff */
[----:B------:R-:W4:Y:S01]  /*06c0*/  LDG.E R9, desc[UR10][R20.64+0xc] ;  /* 0x00000c0a14097981 */ /* 0x000f22000c1e1900 */
[----:B------:R-:W-:Y:S01]  /*06d0*/  IMAD.IADD R26, R19, 0x1, R25 ;  /* 0x00000001131a7824 */ /* 0x000fe200078e0219 */
[----:B------:R-:W-:-:S03]  /*06e0*/  SHF.R.S32.HI R19, RZ, 0x1f, R23 ;  /* 0x0000001fff137819 */ /* 0x000fc60000011417 */
[----:B------:R-:W-:-:S04]  /*06f0*/  IMAD R26, R26, R23, RZ ;  /* 0x000000171a1a7224 */ /* 0x000fc800078e02ff */
[----:B------:R-:W-:Y:S02]  /*0700*/  IMAD R25, R19, R18, R26 ;  /* 0x0000001213197224 */ /* 0x000fe400078e021a */
[----:B------:R-:W-:Y:S01]  /*0710*/  IMAD.WIDE.U32 R18, R18, R23, RZ ;  /* 0x0000001712127225 */ /* 0x000fe200078e00ff */
[----:B------:R-:W4:Y:S01]  /*0720*/  LDG.E R26, desc[UR10][R20.64+0x1c] ;  /* 0x00001c0a141a7981 */ /* 0x000f22000c1e1900 */
[----:B--2---:R-:W-:-:S03]  /*0730*/  SHF.L.U32 R23, R3, R24, RZ ;  /* 0x0000001803177219 */ /* 0x004fc600000006ff */
[----:B------:R-:W-:Y:S02]  /*0740*/  IADD3 R24, PT, PT, R19, R25, RZ ;  /* 0x0000001913187210 */ /* 0x000fe40007ffe0ff */
[----:B------:R-:W-:-:S03]  /*0750*/  SHF.R.S32.HI R19, RZ, 0x1f, R23 ;  /* 0x0000001fff137819 */ /* 0x000fc60000011417 */
[----:B------:R-:W-:-:S04]  /*0760*/  IMAD R24, R24, R23, RZ ;  /* 0x0000001718187224 */ /* 0x000fc800078e02ff */
[----:B------:R-:W-:Y:S02]  /*0770*/  IMAD R27, R19, R18, R24 ;  /* 0x00000012131b7224 */ /* 0x000fe400078e0218 */
[----:B------:R-:W-:Y:S01]  /*0780*/  IMAD.WIDE.U32 R18, R18, R23, RZ ;  /* 0x0000001712127225 */ /* 0x000fe200078e00ff */
[----:B------:R-:W2:Y:S01]  /*0790*/  LDG.E R24, desc[UR10][R20.64+0x14] ;  /* 0x0000140a14187981 */ /* 0x000ea2000c1e1900 */
[----:B---3--:R-:W-:Y:S02]  /*07a0*/  SHF.L.U32 R25, R3, R22, RZ ;  /* 0x0000001603197219 */ /* 0x008fe400000006ff */
[----:B------:R-:W-:Y:S02]  /*07b0*/  IMAD.IADD R22, R19, 0x1, R27 ;  /* 0x0000000113167824 */ /* 0x000fe400078e021b */
[----:B------:R-:W-:Y:S02]  /*07c0*/  SHF.R.S32.HI R23, RZ, 0x1f, R25 ;  /* 0x0000001fff177819 */ /* 0x000fe40000011419 */
[----:B------:R-:W-:-:S04]  /*07d0*/  IMAD R22, R22, R25, RZ ;  /* 0x0000001916167224 */ /* 0x000fc800078e02ff */
[----:B------:R-:W-:Y:S02]  /*07e0*/  IMAD R23, R23, R18, R22 ;  /* 0x0000001217177224 */ /* 0x000fe400078e0216 */
[----:B------:R0:W3:Y:S01]  /*07f0*/  LDG.E R22, desc[UR10][R20.64+0x18] ;  /* 0x0000180a14167981 */ /* 0x0000e2000c1e1900 */
[----:B------:R-:W-:-:S04]  /*0800*/  IMAD.WIDE.U32 R18, R18, R25, RZ ;  /* 0x0000001912127225 */ /* 0x000fc800078e00ff */
[----:B------:R-:W-:Y:S01]  /*0810*/  IMAD.IADD R23, R19, 0x1, R23 ;  /* 0x0000000113177824 */ /* 0x000fe200078e0217 */
[----:B----4-:R-:W-:-:S04]  /*0820*/  SHF.L.U32 R9, R3, R9, RZ ;  /* 0x0000000903097219 */ /* 0x010fc800000006ff */
[----:B------:R-:W-:Y:S01]  /*0830*/  SHF.R.S32.HI R19, RZ, 0x1f, R9 ;  /* 0x0000001fff137819 */ /* 0x000fe20000011409 */
        /* <DEDUP_REMOVED lines=9> */
[----:B0-----:R-:W-:Y:S02]  /*08d0*/  IMAD.IADD R20, R19, 0x1, R23 ;  /* 0x0000000113147824 */ /* 0x001fe400078e0217 */
[----:B------:R-:W-:-:S05]  /*08e0*/  VIADD R8, R8, 0x10 ;  /* 0x0000001008087836 */ /* 0x000fca0000000000 */
[----:B------:R-:W-:Y:S01]  /*08f0*/  ISETP.NE.AND P0, PT, R8, RZ, PT ;  /* 0x000000ff0800720c */ /* 0x000fe20003f05270 */
[----:B------:R-:W-:Y:S01]  /*0900*/  UIADD3 UR4, UPT, UPT, UR4, 0x10, URZ ;  /* 0x0000001004047890 */ /* 0x000fe2000fffe0ff */
[----:B------:R-:W-:Y:S01]  /*0910*/  VIADD R5, R5, 0x10 ;  /* 0x0000001005057836 */ /* 0x000fe20000000000 */
[----:B--2---:R-:W-:-:S04]  /*0920*/  SHF.L.U32 R21, R3, R24, RZ ;  /* 0x0000001803157219 */ /* 0x004fc800000006ff */
[----:B------:R-:W-:Y:S01]  /*0930*/  SHF.R.S32.HI R9, RZ, 0x1f, R21 ;  /* 0x0000001fff097819 */ /* 0x000fe20000011415 */
[-C--:B------:R-:W-:Y:S02]  /*0940*/  IMAD R19, R20, R21.reuse, RZ ;  /* 0x0000001514137224 */ /* 0x080fe400078e02ff */
[----:B------:R-:W-:-:S04]  /*0950*/  IMAD.WIDE.U32 R20, R18, R21, RZ ;  /* 0x0000001512147225 */ /* 0x000fc800078e00ff */
[----:B------:R-:W-:-:S04]  /*0960*/  IMAD R9, R9, R18, R19 ;  /* 0x0000001209097224 */ /* 0x000fc800078e0213 */
[----:B------:R-:W-:Y:S01]  /*0970*/  IMAD.IADD R18, R21, 0x1, R9 ;  /* 0x0000000115127824 */ /* 0x000fe200078e0209 */
[----:B---3--:R-:W-:-:S04]  /*0980*/  SHF.L.U32 R19, R3, R22, RZ ;  /* 0x0000001603137219 */ /* 0x008fc800000006ff */
[----:B------:R-:W-:Y:S01]  /*0990*/  SHF.R.S32.HI R9, RZ, 0x1f, R19 ;  /* 0x0000001fff097819 */ /* 0x000fe20000011413 */
        /* <DEDUP_REMOVED lines=8> */
[----:B------:R-:W-:Y:S02]  /*0a20*/  IMAD R19, R9, R18, R19 ;  /* 0x0000001209137224 */ /* 0x000fe400078e0213 */
[----:B------:R-:W-:-:S03]  /*0a30*/  IMAD.MOV.U32 R22, RZ, RZ, R20 ;  /* 0x000000ffff167224 */ /* 0x000fc600078e0014 */
[----:B------:R-:W-:Y:S01]  /*0a40*/  IADD3 R23, PT, PT, R21, R19, RZ ;  /* 0x0000001315177210 */ /* 0x000fe20007ffe0ff */
[----:B------:R-:W-:Y:S06]  /*0a50*/  @P0 BRA `(.L_x_153) ;  /* 0xfffffff800240947 */ /* 0x000fec000383ffff */
[----:B------:R-:W-:-:S06]  /*0a60*/  UIADD3 UR4, UPT, UPT, UR4, 0x1, URZ ;  /* 0x0000000104047890 */ /* 0x000fcc000fffe0ff */
[----:B------:R-:W-:-:S07]  /*0a70*/  IMAD.U32 R5, RZ, RZ, UR4 ;  /* 0x00000004ff057e24 */ /* 0x000fce000f8e00ff */
.L_x_152:
[----:B------:R-:W-:-:S13]  /*0a80*/  ISETP.NE.AND P0, PT, R7, RZ, PT ;  /* 0x000000ff0700720c */ /* 0x000fda0003f05270 */
[----:B------:R-:W-:Y:S05]  /*0a90*/  @!P0 BRA `(.L_x_151) ;  /* 0x0000000400c08947 */ /* 0x000fea0003800000 */
[----:B------:R-:W-:Y:S02]  /*0aa0*/  ISETP.GE.U32.AND P0, PT, R7, 0x8, PT ;  /* 0x000000080700780c */ /* 0x000fe40003f06070 */
[----:B------:R-:W-:-:S04]  /*0ab0*/  LOP3.LUT R19, R6, 0x7, RZ, 0xc0, !PT ;  /* 0x0000000706137812 */ /* 0x000fc800078ec0ff */
[----:B------:R-:W-:-:S07]  /*0ac0*/  ISETP.NE.AND P1, PT, R19, RZ, PT ;  /* 0x000000ff1300720c */ /* 0x000fce0003f25270 */
[----:B------:R-:W-:Y:S06]  /*0ad0*/  @!P0 BRA `(.L_x_154) ;  /* 0x0000000000e88947 */ /* 0x000fec0003800000 */
[----:B------:R-:W-:-:S05]  /*0ae0*/  IMAD.WIDE R8, R5, 0x4, R14 ;  /* 0x0000000405087825 */ /* 0x000fca00078e020e */
[----:B------:R-:W2:Y:S04]  /*0af0*/  LDG.E R16, desc[UR10][R8.64] ;  /* 0x0000000a08107981 */ /* 0x000ea8000c1e1900 */
[----:B------:R-:W3:Y:S04]  /*0b00*/  LDG.E R21, desc[UR10][R8.64+0x4] ;  /* 0x0000040a08157981 */ /* 0x000ee8000c1e1900 */
[----:B------:R-:W4:Y:S04]  /*0b10*/  LDG.E R7, desc[UR10][R8.64+0x8] ;  /* 0x0000080a08077981 */ /* 0x000f28000c1e1900 */
[----:B------:R-:W4:Y:S04]  /*0b20*/  LDG.E R28, desc[UR10][R8.64+0xc] ;  /* 0x00000c0a081c7981 */ /* 0x000f28000c1e1900 */
[----:B------:R-:W4:Y:S04]  /*0b30*/  LDG.E R26, desc[UR10][R8.64+0x10] ;  /* 0x0000100a081a7981 */ /* 0x000f28000c1e1900 */
[----:B------:R-:W4:Y:S04]  /*0b40*/  LDG.E R18, desc[UR10][R8.64+0x14] ;  /* 0x0000140a08127981 */ /* 0x000f28000c1e1900 */
[----:B------:R-:W4:Y:S04]  /*0b50*/  LDG.E R20, desc[UR10][R8.64+0x18] ;  /* 0x0000180a08147981 */ /* 0x000f28000c1e1900 */
[----:B------:R0:W4:Y:S01]  /*0b60*/  LDG.E R24, desc[UR10][R8.64+0x1c] ;  /* 0x00001c0a08187981 */ /* 0x000122000c1e1900 */
[----:B------:R-:W-:Y:S01]  /*0b70*/  VIADD R5, R5, 0x8 ;  /* 0x0000000805057836 */ /* 0x000fe20000000000 */
[----:B--2---:R-:W-:-:S04]  /*0b80*/  SHF.L.U32 R16, R3, R16, RZ ;  /* 0x0000001003107219 */ /* 0x004fc800000006ff */
[----:B------:R-:W-:Y:S01]  /*0b90*/  SHF.R.S32.HI R17, RZ, 0x1f, R16 ;  /* 0x0000001fff117819 */ /* 0x000fe20000011410 */
[----:B------:R-:W-:Y:S01]  /*0ba0*/  IMAD R23, R23, R16, RZ ;  /* 0x0000001017177224 */ /* 0x000fe200078e02ff */
[C---:B---3--:R-:W-:Y:S02]  /*0bb0*/  SHF.L.U32 R21, R3.reuse, R21, RZ ;  /* 0x0000001503157219 */ /* 0x048fe400000006ff */
[----:B----4-:R-:W-:Y:S01]  /*0bc0*/  SHF.L.U32 R7, R3, R7, RZ ;  /* 0x0000000703077219 */ /* 0x010fe200000006ff */
[----:B------:R-:W-:Y:S02]  /*0bd0*/  IMAD R23, R17, R22, R23 ;  /* 0x0000001611177224 */ /* 0x000fe400078e0217 */
[----:B------:R-:W-:-:S05]  /*0be0*/  IMAD.WIDE.U32 R16, R22, R16, RZ ;  /* 0x0000001016107225 */ /* 0x000fca00078e00ff */
[----:B------:R-:W-:Y:S02]  /*0bf0*/  IADD3 R22, PT, PT, R17, R23, RZ ;  /* 0x0000001711167210 */ /* 0x000fe40007ffe0ff */
[----:B------:R-:W-:-:S03]  /*0c00*/  SHF.R.S32.HI R17, RZ, 0x1f, R21 ;  /* 0x0000001fff117819 */ /* 0x000fc60000011415 */
[----:B------:R-:W-:-:S04]  /*0c10*/  IMAD R22, R22, R21, RZ ;  /* 0x0000001516167224 */ /* 0x000fc800078e02ff */
[----:B------:R-:W-:Y:S02]  /*0c20*/  IMAD R23, R17, R16, R22 ;  /* 0x0000001011177224 */ /* 0x000fe400078e0216 */
[----:B------:R-:W-:-:S04]  /*0c30*/  IMAD.WIDE.U32 R16, R16, R21, RZ ;  /* 0x0000001510107225 */ /* 0x000fc800078e00ff */
[----:B0-----:R-:W-:Y:S01]  /*0c40*/  IMAD.IADD R8, R17, 0x1, R23 ;  /* 0x0000000111087824 */ /* 0x001fe200078e0217 */
        /* <DEDUP_REMOVED lines=29> */
[----:B------:R-:W-:-:S04]  /*0e20*/  SHF.R.S32.HI R7, RZ, 0x1f, R23 ;  /* 0x0000001fff077819 */ /* 0x000fc80000011417 */
[----:B------:R-:W-:-:S05]  /*0e30*/  IADD3 R16, PT, PT, R9, R17, RZ ;  /* 0x0000001109107210 */ /* 0x000fca0007ffe0ff */
[-C--:B------:R-:W-:Y:S02]  /*0e40*/  IMAD R16, R16, R23.reuse, RZ ;  /* 0x0000001710107224 */ /* 0x080fe400078e02ff */
[----:B------:R-:W-:-:S04]  /*0e50*/  IMAD.WIDE.U32 R22, R8, R23, RZ ;  /* 0x0000001708167225 */ /* 0x000fc800078e00ff */
[----:B------:R-:W-:-:S04]  /*0e60*/  IMAD R7, R7, R8, R16 ;  /* 0x0000000807077224 */ /* 0x000fc800078e0210 */
[----:B------:R-:W-:-:S07]  /*0e70*/  IMAD.IADD R23, R23, 0x1, R7 ;  /* 0x0000000117177824 */ /* 0x000fce00078e0207 */
.L_x_154:
        /* <DEDUP_REMOVED lines=9> */
[----:B------:R-:W4:Y:S01]  /*0f10*/  LDG.E R16, desc[UR10][R8.64+0xc] ;  /* 0x00000c0a08107981 */ /* 0x000f22000c1e1900 */
[----:B------:R-:W-:-:S02]  /*0f20*/  IADD3 R5, PT, PT, R5, 0x4, RZ ;  /* 0x0000000405057810 */ /* 0x000fc40007ffe0ff */
[----:B--2---:R-:W-:-:S04]  /*0f30*/  SHF.L.U32 R20, R3, R20, RZ ;  /* 0x0000001403147219 */ /* 0x004fc800000006ff */
[----:B------:R-:W-:Y:S01]  /*0f40*/  SHF.R.S32.HI R7, RZ, 0x1f, R20 ;  /* 0x0000001fff077819 */ /* 0x000fe20000011414 */
[----:B------:R-:W-:Y:S01]  /*0f50*/  IMAD R23, R23, R20, RZ ;  /* 0x0000001417177224 */ /* 0x000fe200078e02ff */
[C---:B---3--:R-:W-:Y:S02]  /*0f60*/  SHF.L.U32 R24, R3.reuse, R24, RZ ;  /* 0x0000001803187219 */ /* 0x048fe400000006ff */
[----:B----4-:R-:W-:Y:S01]  /*0f70*/  SHF.L.U32 R18, R3, R18, RZ ;  /* 0x0000001203127219 */ /* 0x010fe200000006ff */
[----:B------:R-:W-:Y:S01]  /*0f80*/  IMAD R7, R7, R22, R23 ;  /* 0x0000001607077224 */ /* 0x000fe200078e0217 */
[----:B------:R-:W-:Y:S01]  /*0f90*/  SHF.R.S32.HI R17, RZ, 0x1f, R24 ;  /* 0x0000001fff117819 */ /* 0x000fe20000011418 */
[----:B------:R-:W-:Y:S01]  /*0fa0*/  IMAD.WIDE.U32 R22, R22, R20, RZ ;  /* 0x0000001416167225 */ /* 0x000fe200078e00ff */
[----:B------:R-:W-:-:S04]  /*0fb0*/  SHF.L.U32 R16, R3, R16, RZ ;  /* 0x0000001003107219 */ /* 0x000fc800000006ff */
[----:B------:R-:W-:Y:S01]  /*0fc0*/  IADD3 R7, PT, PT, R23, R7, RZ ;  /* 0x0000000717077210 */ /* 0x000fe20007ffe0ff */
[----:B------:R-:W-:-:S04]  /*0fd0*/  IMAD.WIDE.U32 R20, R22, R24, RZ ;  /* 0x0000001816147225 */ /* 0x000fc800078e00ff */
[----:B------:R-:W-:Y:S02]  /*0fe0*/  IMAD R7, R7, R24, RZ ;  /* 0x0000001807077224 */ /* 0x000fe400078e02ff */
[----:B------:R-:W-:-:S04]  /*0ff0*/  IMAD.WIDE.U32 R8, R20, R18, RZ ;  /* 0x0000001214087225 */ /* 0x000fc800078e00ff */
[----:B------:R-:W-:Y:S01]  /*1000*/  IMAD R7, R17, R22, R7 ;  /* 0x0000001611077224 */ /* 0x000fe200078e0207 */
[----:B------:R-:W-:Y:S01]  /*1010*/  SHF.R.S32.HI R17, RZ, 0x1f, R18 ;  /* 0x0000001fff117819 */ /* 0x000fe20000011412 */
[----:B------:R-:W-:-:S04]  /*1020*/  IMAD.WIDE.U32 R22, R8, R16, RZ ;  /* 0x0000001008167225 */ /* 0x000fc800078e00ff */
[----:B------:R-:W-:-:S04]  /*1030*/  IMAD.IADD R7, R21, 0x1, R7 ;  /* 0x0000000115077824 */ /* 0x000fc800078e0207 */
[----:B------:R-:W-:-:S04]  /*1040*/  IMAD R7, R7, R18, RZ ;  /* 0x0000001207077224 */ /* 0x000fc800078e02ff */
[----:B------:R-:W-:-:S04]  /*1050*/  IMAD R7, R17, R20, R7 ;  /* 0x0000001411077224 */ /* 0x000fc800078e0207 */
[----:B------:R-:W-:Y:S01]  /*1060*/  IMAD.IADD R7, R9, 0x1, R7 ;  /* 0x0000000109077824 */ /* 0x000fe200078e0207 */
[----:B------:R-:W-:-:S03]  /*1070*/  SHF.R.S32.HI R9, RZ, 0x1f, R16 ;  /* 0x0000001fff097819 */ /* 0x000fc60000011410 */
[----:B------:R-:W-:-:S04]  /*1080*/  IMAD R7, R7, R16, RZ ;  /* 0x0000001007077224 */ /* 0x000fc800078e02ff */
[----:B------:R-:W-:-:S04]  /*1090*/  IMAD R9, R9, R8, R7 ;  /* 0x0000000809097224 */ /* 0x000fc800078e0207 */
[----:B------:R-:W-:-:S07]  /*10a0*/  IMAD.IADD R23, R23, 0x1, R9 ;  /* 0x0000000117177824 */ /* 0x000fce00078e0209 */
.L_x_155:
[----:B------:R-:W-:Y:S05]  /*10b0*/  @!P1 BRA `(.L_x_151) ;  /* 0x0000000000389947 */ /* 0x000fea0003800000 */
[----:B------:R-:W-:-:S07]  /*10c0*/  IMAD.MOV R16, RZ, RZ, -R6 ;  /* 0x000000ffff107224 */ /* 0x000fce00078e0a06 */
.L_x_156:
[----:B------:R-:W-:-:S06]  /*10d0*/  IMAD.WIDE R8, R5, 0x4, R14 ;  /* 0x0000000405087825 */ /* 0x000fcc00078e020e */
[----:B------:R-:W2:Y:S01]  /*10e0*/  LDG.E R8, desc[UR10][R8.64] ;  /* 0x0000000a08087981 */ /* 0x000ea2000c1e1900 */
[----:B------:R-:W-:Y:S02]  /*10f0*/  IADD3 R16, PT, PT, R16, 0x1, RZ ;  /* 0x0000000110107810 */ /* 0x000fe40007ffe0ff */
        /* <DEDUP_REMOVED lines=10> */
.L_x_151:
[----:B------:R-:W-:Y:S01]  /*11a0*/  ISETP.NE.U32.AND P0, PT, R23, RZ, PT ;  /* 0x000000ff1700720c */ /* 0x000fe20003f05070 */
[----:B------:R-:W-:Y:S01]  /*11b0*/  UMOV UR4, URZ ;  /* 0x000000ff00047c82 */ /* 0x000fe20008000000 */
[----:B------:R-:W-:-:S11]  /*11c0*/  SHF.R.S32.HI R3, RZ, 0x1f, R2 ;  /* 0x0000001fff037819 */ /* 0x000fd60000011402 */
[----:B------:R-:W-:Y:S05]  /*11d0*/  @P0 BRA `(.L_x_157) ;  /* 0x0000000000500947 */ /* 0x000fea0003800000 */
[----:B------:R-:W0:Y:S01]  /*11e0*/  I2F.U32.RP R5, R22 ;  /* 0x0000001600057306 */ /* 0x000e220000209000 */
[----:B------:R-:W-:-:S07]  /*11f0*/  ISETP.NE.U32.AND P2, PT, R22, RZ, PT ;  /* 0x000000ff1600720c */ /* 0x000fce0003f45070 */
[----:B0-----:R-:W0:Y:S02]  /*1200*/  MUFU.RCP R5, R5 ;  /* 0x0000000500057308 */ /* 0x001e240000001000 */
[----:B0-----:R-:W-:-:S06]  /*1210*/  VIADD R6, R5, 0xffffffe ;  /* 0x0ffffffe05067836 */ /* 0x001fcc0000000000 */
[----:B------:R0:W1:Y:S02]  /*1220*/  F2I.FTZ.U32.TRUNC.NTZ R7, R6 ;  /* 0x0000000600077305 */ /* 0x000064000021f000 */
[----:B0-----:R-:W-:Y:S02]  /*1230*/  HFMA2 R6, -RZ, RZ, 0, 0 ;  /* 0x00000000ff067431 */ /* 0x001fe400000001ff */
[----:B-1----:R-:W-:-:S04]  /*1240*/  IMAD.MOV R9, RZ, RZ, -R7 ;  /* 0x000000ffff097224 */ /* 0x002fc800078e0a07 */
[----:B------:R-:W-:-:S04]  /*1250*/  IMAD R9, R9, R22, RZ ;  /* 0x0000001609097224 */ /* 0x000fc800078e02ff */
[----:B------:R-:W-:-:S06]  /*1260*/  IMAD.HI.U32 R7, R7, R9, R6 ;  /* 0x0000000907077227 */ /* 0x000fcc00078e0006 */
[----:B------:R-:W-:-:S04]  /*1270*/  IMAD.HI.U32 R6, R7, R4, RZ ;  /* 0x0000000407067227 */ /* 0x000fc800078e00ff */
[----:B------:R-:W-:-:S04]  /*1280*/  IMAD.MOV R7, RZ, RZ, -R6 ;  /* 0x000000ffff077224 */ /* 0x000fc800078e0a06 */
[----:B------:R-:W-:-:S05]  /*1290*/  IMAD R7, R22, R7, R4 ;  /* 0x0000000716077224 */ /* 0x000fca00078e0204 */
[----:B------:R-:W-:-:S13]  /*12a0*/  ISETP.GE.U32.AND P0, PT, R7, R22, PT ;  /* 0x000000160700720c */ /* 0x000fda0003f06070 */
[----:B------:R-:W-:Y:S01]  /*12b0*/  @P0 IMAD.IADD R7, R7, 0x1, -R22 ;  /* 0x0000000107070824 */ /* 0x000fe200078e0a16 */
[----:B------:R-:W-:-:S04]  /*12c0*/  @P0 IADD3 R6, PT, PT, R6, 0x1, RZ ;  /* 0x0000000106060810 */ /* 0x000fc80007ffe0ff */
[----:B------:R-:W-:Y:S01]  /*12d0*/  ISETP.GE.U32.AND P1, PT, R7, R22, PT ;  /* 0x000000160700720c */ /* 0x000fe20003f26070 */
[----:B------:R-:W-:-:S12]  /*12e0*/  IMAD.MOV.U32 R7, RZ, RZ, RZ ;  /* 0x000000ffff077224 */ /* 0x000fd800078e00ff */
[----:B------:R-:W-:Y:S01]  /*12f0*/  @P1 VIADD R6, R6, 0x1 ;  /* 0x0000000106061836 */ /* 0x000fe20000000000 */
[----:B------:R-:W-:Y:S01]  /*1300*/  @!P2 LOP3.LUT R6, RZ, R22, RZ, 0x33, !PT ;  /* 0x00000016ff06a212 */ /* 0x000fe200078e33ff */
[----:B------:R-:W-:Y:S06]  /*1310*/  BRA `(.L_x_158) ;  /* 0x00000000000c7947 */ /* 0x000fec0003800000 */
.L_x_157:
[----:B------:R-:W-:Y:S02]  /*1320*/  MOV R18, R22 ;  /* 0x0000001600127202 */ /* 0x000fe40000000f00 */
[----:B------:R-:W-:-:S07]  /*1330*/  MOV R14, 0x1350 ;  /* 0x00001350000e7802 */ /* 0x000fce0000000f00 */
[----:B-----5:R-:W-:Y:S05]  /*1340*/  CALL.REL.NOINC `($__internal_5_$__cuda_sm20_div_u64) ;  /* 0x0000001c008c7944 */ /* 0x020fea0003c00000 */
.L_x_158:
[----:B------:R-:W-:-:S13]  /*1350*/  ISETP.NE.U32.AND P0, PT, R3, RZ, PT ;  /* 0x000000ff0300720c */ /* 0x000fda0003f05070 */
[----:B------:R-:W-:Y:S05]  /*1360*/  @P0 BRA `(.L_x_159) ;  /* 0x0000000000480947 */ /* 0x000fea0003800000 */
[----:B------:R-:W0:Y:S01]  /*1370*/  I2F.U32.RP R3, R2 ;  /* 0x0000000200037306 */ /* 0x000e220000209000 */
[----:B------:R-:W-:Y:S01]  /*1380*/  IMAD.MOV R5, RZ, RZ, -R2 ;  /* 0x000000ffff057224 */ /* 0x000fe200078e0a02 */
[----:B------:R-:W-:-:S06]  /*1390*/  ISETP.NE.U32.AND P1, PT, R2, RZ, PT ;  /* 0x000000ff0200720c */ /* 0x000fcc0003f25070 */
[----:B0-----:R-:W0:Y:S02]  /*13a0*/  MUFU.RCP R3, R3 ;  /* 0x0000000300037308 */ /* 0x001e240000001000 */
[----:B0-----:R-:W-:-:S06]  /*13b0*/  VIADD R8, R3, 0xffffffe ;  /* 0x0ffffffe03087836 */ /* 0x001fcc0000000000 */
[----:B------:R0:W1:Y:S02]  /*13c0*/  F2I.FTZ.U32.TRUNC.NTZ R9, R8 ;  /* 0x0000000800097305 */ /* 0x000064000021f000 */
[----:B0-----:R-:W-:Y:S02]  /*13d0*/  HFMA2 R8, -RZ, RZ, 0, 0 ;  /* 0x00000000ff087431 */ /* 0x001fe400000001ff */
[----:B-1----:R-:W-:-:S04]  /*13e0*/  IMAD R5, R5, R9, RZ ;  /* 0x0000000905057224 */ /* 0x002fc800078e02ff */
[----:B------:R-:W-:-:S06]  /*13f0*/  IMAD.HI.U32 R9, R9, R5, R8 ;  /* 0x0000000509097227 */ /* 0x000fcc00078e0008 */
[----:B------:R-:W-:-:S04]  /*1400*/  IMAD.HI.U32 R9, R9, R6, RZ ;  /* 0x0000000609097227 */ /* 0x000fc800078e00ff */
[----:B------:R-:W-:-:S04]  /*1410*/  IMAD.MOV R9, RZ, RZ, -R9 ;  /* 0x000000ffff097224 */ /* 0x000fc800078e0a09 */
[----:B------:R-:W-:-:S05]  /*1420*/  IMAD R3, R2, R9, R6 ;  /* 0x0000000902037224 */ /* 0x000fca00078e0206 */
[----:B------:R-:W-:-:S13]  /*1430*/  ISETP.GE.U32.AND P0, PT, R3, R2, PT ;  /* 0x000000020300720c */ /* 0x000fda0003f06070 */
[----:B------:R-:W-:-:S05]  /*1440*/  @P0 IMAD.IADD R3, R3, 0x1, -R2 ;  /* 0x0000000103030824 */ /* 0x000fca00078e0a02 */
[----:B------:R-:W-:-:S13]  /*1450*/  ISETP.GE.U32.AND P0, PT, R3, R2, PT ;  /* 0x000000020300720c */ /* 0x000fda0003f06070 */
[----:B------:R-:W-:Y:S02]  /*1460*/  @P0 IADD3 R3, PT, PT, -R2, R3, RZ ;  /* 0x0000000302030210 */ /* 0x000fe40007ffe1ff */
[----:B------:R-:W-:Y:S01]  /*1470*/  @!P1 LOP3.LUT R3, RZ, R2, RZ, 0x33, !PT ;  /* 0x00000002ff039212 */ /* 0x000fe200078e33ff */
[----:B------:R-:W-:Y:S06]  /*1480*/  BRA `(.L_x_160) ;  /* 0x0000000000147947 */ /* 0x000fec0003800000 */
.L_x_159:
[----:B------:R-:W-:Y:S01]  /*1490*/  IMAD.MOV.U32 R15, RZ, RZ, R3 ;  /* 0x000000ffff0f7224 */ /* 0x000fe200078e0003 */
[----:B------:R-:W-:Y:S01]  /*14a0*/  MOV R14, 0x14d0 ;  /* 0x000014d0000e7802 */ /* 0x000fe20000000f00 */
[----:B------:R-:W-:-:S07]  /*14b0*/  IMAD.MOV.U32 R5, RZ, RZ, R2 ;  /* 0x000000ffff057224 */ /* 0x000fce00078e0002 */
[----:B-----5:R-:W-:Y:S05]  /*14c0*/  CALL.REL.NOINC `($__internal_6_$__cuda_sm20_rem_u64) ;  /* 0x00000020003c7944 */ /* 0x020fea0003c00000 */
[----:B------:R-:W-:-:S07]  /*14d0*/  MOV R3, R5 ;  /* 0x0000000500037202 */ /* 0x000fce0000000f00 */
.L_x_160:
[----:B------:R-:W0:Y:S01]  /*14e0*/  LDCU UR7, c[0x0][0x394] ;  /* 0x00007280ff0777ac */ /* 0x000e220008000800 */
[----:B------:R-:W-:Y:S02]  /*14f0*/  IMAD.MOV.U32 R18, RZ, RZ, 0x1 ;  /* 0x00000001ff127424 */ /* 0x000fe400078e00ff */
[----:B------:R-:W-:Y:S01]  /*1500*/  IMAD.MOV.U32 R8, RZ, RZ, RZ ;  /* 0x000000ffff087224 */ /* 0x000fe200078e00ff */
[----:B------:R-:W1:Y:S01]  /*1510*/  LDCU UR8, c[0x0][0x398] ;  /* 0x00007300ff0877ac */ /* 0x000e620008000800 */
[----:B0-----:R-:W-:-:S04]  /*1520*/  UIADD3 UR9, UPT, UPT, UR7, 0x1, URZ ;  /* 0x0000000107097890 */ /* 0x001fc8000fffe0ff */
[----:B-1----:R-:W-:-:S09]  /*1530*/  UISETP.GE.AND UP0, UPT, UR9, UR8, UPT ;  /* 0x000000080900728c */ /* 0x002fd2000bf06270 */
[----:B------:R-:W-:Y:S05]  /*1540*/  BRA.U UP0, `(.L_x_161) ;  /* 0x0000001100047547 */ /* 0x000fea000b800000 */
[----:B------:R-:W-:Y:S01]  /*1550*/  ULOP3.LUT UR6, URZ, UR7, URZ, 0x33, !UPT ;  /* 0x00000007ff067292 */ /* 0x000fe2000f8e33ff */
[----:B------:R-:W-:Y:S01]  /*1560*/  MOV R5, UR9 ;  /* 0x0000000900057c02 */ /* 0x000fe20008000f00 */
[----:B------:R-:W-:Y:S01]  /*1570*/  UIADD3 UR7, UPT, UPT, -UR7, -0x2, UR8 ;  /* 0xfffffffe07077890 */ /* 0x000fe2000fffe108 */
[----:B------:R-:W-:Y:S01]  /*1580*/  IMAD.MOV.U32 R18, RZ, RZ, 0x1 ;  /* 0x00000001ff127424 */ /* 0x000fe200078e00ff */
[----:B------:R-:W-:Y:S01]  /*1590*/  UIADD3 UR6, UPT, UPT, UR6, UR8, URZ ;  /* 0x0000000806067290 */ /* 0x000fe2000fffe0ff */
[----:B------:R-:W-:Y:S01]  /*15a0*/  IMAD.MOV.U32 R8, RZ, RZ, RZ ;  /* 0x000000ffff087224 */ /* 0x000fe200078e00ff */
[----:B------:R-:W-:Y:S02]  /*15b0*/  UISETP.GE.U32.AND UP0, UPT, UR7, 0xf, UPT ;  /* 0x0000000f0700788c */ /* 0x000fe4000bf06070 */
[----:B------:R-:W-:-:S07]  /*15c0*/  ULOP3.LUT UR8, UR6, 0xf, URZ, 0xc0, !UPT ;  /* 0x0000000f06087892 */ /* 0x000fce000f8ec0ff */
[----:B------:R-:W-:Y:S05]  /*15d0*/  BRA.U !UP0, `(.L_x_162) ;  /* 0x0000000908007547 */ /* 0x000fea000b800000 */
[----:B------:R-:W0:Y:S01]  /*15e0*/  LDC.64 R16, c[0x0][0x3a0] ;  /* 0x0000e800ff107b82 */ /* 0x000e220000000a00 */
[----:B------:R-:W-:Y:S01]  /*15f0*/  HFMA2 R18, -RZ, RZ, 0, 5.9604644775390625e-08 ;  /* 0x00000001ff127431 */ /* 0x000fe200000001ff */
[----:B------:R-:W-:Y:S01]  /*1600*/  ULOP3.LUT UR7, UR6, 0xfffffff0, URZ, 0xc0, !UPT ;  /* 0xfffffff006077892 */ /* 0x000fe2000f8ec0ff */
[----:B------:R-:W-:-:S03]  /*1610*/  IMAD.MOV.U32 R8, RZ, RZ, RZ ;  /* 0x000000ffff087224 */ /* 0x000fc600078e00ff */
[----:B------:R-:W-:Y:S01]  /*1620*/  UIADD3 UR7, UPT, UPT, -UR7, URZ, URZ ;  /* 0x000000ff07077290 */ /* 0x000fe2000fffe1ff */
[----:B0-----:R-:W-:-:S05]  /*1630*/  IADD3 R16, P0, PT, R16, 0x20, RZ ;  /* 0x0000002010107810 */ /* 0x001fca0007f1e0ff */
[----:B------:R-:W-:-:S08]  /*1640*/  IMAD.X R17, RZ, RZ, R17, P0 ;  /* 0x000000ffff117224 */ /* 0x000fd000000e0611 */
.L_x_163:
[----:B------:R-:W-:-:S05]  /*1650*/  IMAD.WIDE R20, R5, 0x4, R16 ;  /* 0x0000000405147825 */ /* 0x000fca00078e0210 */
[----:B------:R-:W2:Y:S04]  /*1660*/  LDG.E R19, desc[UR10][R20.64+-0x20] ;  /* 0xffffe00a14137981 */ /* 0x000ea8000c1e1900 */
[----:B------:R-:W3:Y:S04]  /*1670*/  LDG.E R27, desc[UR10][R20.64+-0x1c] ;  /* 0xffffe40a141b7981 */ /* 0x000ee8000c1e1900 */
[----:B------:R-:W4:Y:S04]  /*1680*/  LDG.E R25, desc[UR10][R20.64+-0x18] ;  /* 0xffffe80a14197981 */ /* 0x000f28000c1e1900 */
[----:B------:R-:W4:Y:S04]  /*1690*/  LDG.E R15, desc[UR10][R20.64+-0x14] ;  /* 0xffffec0a140f7981 */ /* 0x000f28000c1e1900 */
[----:B------:R-:W4:Y:S04]  /*16a0*/  LDG.E R7, desc[UR10][R20.64+-0x10] ;  /* 0xfffff00a14077981 */ /* 0x000f28000c1e1900 */
[----:B------:R-:W4:Y:S04]  /*16b0*/  LDG.E R9, desc[UR10][R20.64+-0xc] ;  /* 0xfffff40a14097981 */ /* 0x000f28000c1e1900 */
[----:B------:R-:W4:Y:S01]  /*16c0*/  LDG.E R23, desc[UR10][R20.64+-0x8] ;  /* 0xfffff80a14177981 */ /* 0x000f22000c1e1900 */
[----:B------:R-:W-:-:S03]  /*16d0*/  MOV R6, 0x1 ;  /* 0x0000000100067802 */ /* 0x000fc60000000f00 */
[----:B------:R-:W4:Y:S01]  /*16e0*/  LDG.E R14, desc[UR10][R20.64+-0x4] ;  /* 0xfffffc0a140e7981 */ /* 0x000f22000c1e1900 */
[----:B--2---:R-:W-:-:S04]  /*16f0*/  SHF.L.U32 R19, R6, R19, RZ ;  /* 0x0000001306137219 */ /* 0x004fc800000006ff */
[----:B------:R-:W-:Y:S01]  /*1700*/  SHF.R.S32.HI R29, RZ, 0x1f, R19 ;  /* 0x0000001fff1d7819 */ /* 0x000fe20000011413 */
[----:B------:R-:W-:-:S04]  /*1710*/  IMAD R8, R8, R19, RZ ;  /* 0x0000001308087224 */ /* 0x000fc800078e02ff */
[----:B------:R-:W-:Y:S02]  /*1720*/  IMAD R29, R29, R18, R8 ;  /* 0x000000121d1d7224 */ /* 0x000fe400078e0208 */
[----:B------:R-:W-:Y:S01]  /*1730*/  IMAD.WIDE.U32 R18, R18, R19, RZ ;  /* 0x0000001312127225 */ /* 0x000fe200078e00ff */
[----:B---3--:R-:W-:-:S03]  /*1740*/  SHF.L.U32 R27, R6, R27, RZ ;  /* 0x0000001b061b7219 */ /* 0x008fc600000006ff */
[----:B------:R-:W-:Y:S01]  /*1750*/  IMAD.IADD R8, R19, 0x1, R29 ;  /* 0x0000000113087824 */ /* 0x000fe200078e021d */
[----:B------:R-:W-:-:S03]  /*1760*/  SHF.R.S32.HI R19, RZ, 0x1f, R27 ;  /* 0x0000001fff137819 */ /* 0x000fc6000001141b */
[----:B------:R-:W-:-:S04]  /*1770*/  IMAD R8, R8, R27, RZ ;  /* 0x0000001b08087224 */ /* 0x000fc800078e02ff */
[----:B------:R-:W-:Y:S02]  /*1780*/  IMAD R29, R19, R18, R8 ;  /* 0x00000012131d7224 */ /* 0x000fe400078e0208 */
[----:B------:R-:W2:Y:S01]  /*1790*/  LDG.E R8, desc[UR10][R20.64] ;  /* 0x0000000a14087981 */ /* 0x000ea2000c1e1900 */
[----:B------:R-:W-:Y:S01]  /*17a0*/  IMAD.WIDE.U32 R18, R18, R27, RZ ;  /* 0x0000001b12127225 */ /* 0x000fe200078e00ff */
[----:B----4-:R-:W-:-:S03]  /*17b0*/  SHF.L.U32 R25, R6, R25, RZ ;  /* 0x0000001906197219 */ /* 0x010fc600000006ff */
[----:B------:R-:W-:Y:S01]  /*17c0*/  IMAD.IADD R22, R19, 0x1, R29 ;  /* 0x0000000113167824 */ /* 0x000fe200078e021d */
[----:B------:R-:W-:Y:S01]  /*17d0*/  SHF.R.S32.HI R19, RZ, 0x1f, R25 ;  /* 0x0000001fff137819 */ /* 0x000fe20000011419 */
[----:B------:R-:W3:Y:S02]  /*17e0*/  LDG.E R29, desc[UR10][R20.64+0x4] ;  /* 0x0000040a141d7981 */ /* 0x000ee4000c1e1900 */
[----:B------:R-:W-:-:S04]  /*17f0*/  IMAD R22, R22, R25, RZ ;  /* 0x0000001916167224 */ /* 0x000fc800078e02ff */
[----:B------:R-:W-:Y:S02]  /*1800*/  IMAD R27, R19, R18, R22 ;  /* 0x00000012131b7224 */ /* 0x000fe400078e0216 */
[----:B------:R-:W-:Y:S01]  /*1810*/  IMAD.WIDE.U32 R18, R18, R25, RZ ;  /* 0x0000001912127225 */ /* 0x000fe200078e00ff */
[----:B------:R-:W-:-:S04]  /*1820*/  SHF.L.U32 R15, R6, R15, RZ ;  /* 0x0000000f060f7219 */ /* 0x000fc800000006ff */
[----:B------:R-:W-:Y:S02]  /*1830*/  IADD3 R22, PT, PT, R19, R27, RZ ;  /* 0x0000001b13167210 */ /* 0x000fe40007ffe0ff */
[----:B------:R-:W4:Y:S01]  /*1840*/  LDG.E R27, desc[UR10][R20.64+0x8] ;  /* 0x0000080a141b7981 */ /* 0x000f22000c1e1900 */
[----:B------:R-:W-:Y:S02]  /*1850*/  SHF.R.S32.HI R19, RZ, 0x1f, R15 ;  /* 0x0000001fff137819 */ /* 0x000fe4000001140f */
[----:B------:R-:W-:-:S04]  /*1860*/  IMAD R22, R22, R15, RZ ;  /* 0x0000000f16167224 */ /* 0x000fc800078e02ff */
[----:B------:R-:W-:Y:S02]  /*1870*/  IMAD R25, R19, R18, R22 ;  /* 0x0000001213197224 */ /* 0x000fe400078e0216 */
[----:B------:R-:W-:Y:S01]  /*1880*/  IMAD.WIDE.U32 R18, R18, R15, RZ ;  /* 0x0000000f12127225 */ /* 0x000fe200078e00ff */
[----:B------:R-:W-:Y:S02]  /*1890*/  SHF.L.U32 R15, R6, R7, RZ ;  /* 0x00000007060f7219 */ /* 0x000fe400000006ff */
[----:B------:R-:W4:Y:S01]  /*18a0*/  LDG.E R7, desc[UR10][R20.64+0xc] ;  /* 0x00000c0a14077981 */ /* 0x000f22000c1e1900 */
[----:B------:R-:W-:Y:S01]  /*18b0*/  IMAD.IADD R22, R19, 0x1, R25 ;  /* 0x0000000113167824 */ /* 0x000fe200078e0219 */
[----:B------:R-:W-:-:S03]  /*18c0*/  SHF.R.S32.HI R19, RZ, 0x1f, R15 ;  /* 0x0000001fff137819 */ /* 0x000fc6000001140f */
        /* <DEDUP_REMOVED lines=9> */
[----:B------:R-:W-:Y:S02]  /*1960*/  IMAD.WIDE.U32 R18, R18, R15, RZ ;  /* 0x0000000f12127225 */ /* 0x000fe400078e00ff */
[----:B------:R-:W4:Y:S01]  /*1970*/  LDG.E R15, desc[UR10][R20.64+0x14] ;  /* 0x0000140a140f7981 */ /* 0x000f22000c1e1900 */
[----:B------:R-:W-:-:S03]  /*1980*/  SHF.L.U32 R24, R6, R23, RZ ;  /* 0x0000001706187219 */ /* 0x000fc600000006ff */
[----:B------:R-:W4:Y:S01]  /*1990*/  LDG.E R23, desc[UR10][R20.64+0x18] ;  /* 0x0000180a14177981 */ /* 0x000f22000c1e1900 */
[----:B------:R-:W-:-:S03]  /*19a0*/  IADD3 R19, PT, PT, R19, R25, RZ ;  /* 0x0000001913137210 */ /* 0x000fc60007ffe0ff */
[----:B------:R0:W4:Y:S02]  /*19b0*/  LDG.E R25, desc[UR10][R20.64+0x1c] ;  /* 0x00001c0a14197981 */ /* 0x000124000c1e1900 */
        /* <DEDUP_REMOVED lines=9> */
[----:B------:R-:W-:-:S04]  /*1a50*/  IMAD.WIDE.U32 R18, R18, R14, RZ ;  /* 0x0000000e12127225 */ /* 0x000fc800078e00ff */
[----:B------:R-:W-:Y:S01]  /*1a60*/  IMAD.IADD R14, R19, 0x1, R22 ;  /* 0x00000001130e7824 */ /* 0x000fe200078e0216 */
[----:B------:R-:W-:-:S04]  /*1a70*/  UIADD3 UR7, UPT, UPT, UR7, 0x10, URZ ;  /* 0x0000001007077890 */ /* 0x000fc8000fffe0ff */
[----:B------:R-:W-:Y:S01]  /*1a80*/  UISETP.NE.AND UP0, UPT, UR7, URZ, UPT ;  /* 0x000000ff0700728c */ /* 0x000fe2000bf05270 */
[----:B------:R-:W-:Y:S01]  /*1a90*/  VIADD R5, R5, 0x10 ;  /* 0x0000001005057836 */ /* 0x000fe20000000000 */
[----:B------:R-:W-:Y:S01]  /*1aa0*/  UIADD3 UR5, UPT, UPT, UR5, 0x10, URZ ;  /* 0x0000001005057890 */ /* 0x000fe2000fffe0ff */
[----:B--2---:R-:W-:-:S04]  /*1ab0*/  SHF.L.U32 R8, R6, R8, RZ ;  /* 0x0000000806087219 */ /* 0x004fc800000006ff */
[----:B------:R-:W-:Y:S01]  /*1ac0*/  SHF.R.S32.HI R19, RZ, 0x1f, R8 ;  /* 0x0000001fff137819 */ /* 0x000fe20000011408 */
[-C--:B------:R-:W-:Y:S02]  /*1ad0*/  IMAD R14, R14, R8.reuse, RZ ;  /* 0x000000080e0e7224 */ /* 0x080fe400078e02ff */
[----:B0-----:R-:W-:-:S04]  /*1ae0*/  IMAD.WIDE.U32 R20, R18, R8, RZ ;  /* 0x0000000812147225 */ /* 0x001fc800078e00ff */
[----:B------:R-:W-:Y:S01]  /*1af0*/  IMAD R19, R19, R18, R14 ;  /* 0x0000001213137224 */ /* 0x000fe200078e020e */
[----:B---3--:R-:W-:-:S04]  /*1b00*/  SHF.L.U32 R29, R6, R29, RZ ;  /* 0x0000001d061d7219 */ /* 0x008fc800000006ff */
[----:B------:R-:W-:Y:S02]  /*1b10*/  IADD3 R8, PT, PT, R21, R19, RZ ;  /* 0x0000001315087210 */ /* 0x000fe40007ffe0ff */
[----:B------:R-:W-:-:S03]  /*1b20*/  SHF.R.S32.HI R21, RZ, 0x1f, R29 ;  /* 0x0000001fff157819 */ /* 0x000fc6000001141d */
[-C--:B------:R-:W-:Y:S02]  /*1b30*/  IMAD R8, R8, R29.reuse, RZ ;  /* 0x0000001d08087224 */ /* 0x080fe400078e02ff */
[----:B------:R-:W-:Y:S01]  /*1b40*/  IMAD.WIDE.U32 R18, R20, R29, RZ ;  /* 0x0000001d14127225 */ /* 0x000fe200078e00ff */
[----:B----4-:R-:W-:-:S03]  /*1b50*/  SHF.L.U32 R27, R6, R27, RZ ;  /* 0x0000001b061b7219 */ /* 0x010fc600000006ff */
[----:B------:R-:W-:-:S04]  /*1b60*/  IMAD R21, R21, R20, R8 ;  /* 0x0000001415157224 */ /* 0x000fc800078e0208 */
        /* <DEDUP_REMOVED lines=21> */
[----:B------:R-:W-:Y:S01]  /*1cc0*/  IMAD.WIDE.U32 R14, R8, R15, RZ ;  /* 0x0000000f080e7225 */ /* 0x000fe200078e00ff */
[----:B------:R-:W-:-:S03]  /*1cd0*/  SHF.L.U32 R23, R6, R23, RZ ;  /* 0x0000001706177219 */ /* 0x000fc600000006ff */
[----:B------:R-:W-:Y:S01]  /*1ce0*/  IMAD R9, R7, R8, R9 ;  /* 0x0000000807097224 */ /* 0x000fe200078e0209 */
[----:B------:R-:W-:-:S03]  /*1cf0*/  SHF.R.S32.HI R7, RZ, 0x1f, R23 ;  /* 0x0000001fff077819 */ /* 0x000fc60000011417 */
[----:B------:R-:W-:-:S04]  /*1d00*/  IMAD.IADD R8, R15, 0x1, R9 ;  /* 0x000000010f087824 */ /* 0x000fc800078e0209 */
        /* <DEDUP_REMOVED lines=10> */
[----:B------:R-:W-:Y:S06]  /*1db0*/  BRA.U UP0, `(.L_x_163) ;  /* 0xfffffff900247547 */ /* 0x000fec000b83ffff */
[----:B------:R-:W-:-:S06]  /*1dc0*/  UIADD3 UR5, UPT, UPT, UR5, 0x1, URZ ;  /* 0x0000000105057890 */ /* 0x000fcc000fffe0ff */
[----:B------:R-:W-:-:S07]  /*1dd0*/  MOV R5, UR5 ;  /* 0x0000000500057c02 */ /* 0x000fce0008000f00 */
.L_x_162:
[----:B------:R-:W-:-:S09]  /*1de0*/  UISETP.NE.AND UP0, UPT, UR8, URZ, UPT ;  /* 0x000000ff0800728c */ /* 0x000fd2000bf05270 */
        /* <DEDUP_REMOVED lines=15> */
[----:B------:R-:W-:Y:S01]  /*1ee0*/  IMAD.MOV.U32 R17, RZ, RZ, 0x1 ;  /* 0x00000001ff117424 */ /* 0x000fe200078e00ff */
[----:B------:R-:W-:-:S04]  /*1ef0*/  IADD3 R5, PT, PT, R5, 0x8, RZ ;  /* 0x0000000805057810 */ /* 0x000fc80007ffe0ff */
[----:B--2---:R-:W-:-:S04]  /*1f00*/  SHF.L.U32 R19, R17, R26, RZ ;  /* 0x0000001a11137219 */ /* 0x004fc800000006ff */
[----:B------:R-:W-:Y:S01]  /*1f10*/  SHF.R.S32.HI R9, RZ, 0x1f, R19 ;  /* 0x0000001fff097819 */ /* 0x000fe20000011413 */
[----:B------:R-:W-:-:S04]  /*1f20*/  IMAD R8, R8, R19, RZ ;  /* 0x0000001308087224 */ /* 0x000fc800078e02ff */
[----:B------:R-:W-:Y:S01]  /*1f30*/  IMAD R21, R9, R18, R8 ;  /* 0x0000001209157224 */ /* 0x000fe200078e0208 */
[----:B---3--:R-:W-:Y:S01]  /*1f40*/  SHF.L.U32 R9, R17, R28, RZ ;  /* 0x0000001c11097219 */ /* 0x008fe200000006ff */
[----:B------:R-:W-:-:S04]  /*1f50*/  IMAD.WIDE.U32 R18, R18, R19, RZ ;  /* 0x0000001312127225 */ /* 0x000fc800078e00ff */
[----:B------:R-:W-:Y:S01]  /*1f60*/  IMAD.IADD R8, R19, 0x1, R21 ;  /* 0x0000000113087824 */ /* 0x000fe200078e0215 */
[----:B------:R-:W-:Y:S01]  /*1f70*/  SHF.R.S32.HI R19, RZ, 0x1f, R9 ;  /* 0x0000001fff137819 */ /* 0x000fe20000011409 */
[----:B0-----:R-:W-:-:S04]  /*1f80*/  IMAD.WIDE.U32 R6, R18, R9, RZ ;  /* 0x0000000912067225 */ /* 0x001fc800078e00ff */
[----:B------:R-:W-:Y:S01]  /*1f90*/  IMAD R8, R8, R9, RZ ;  /* 0x0000000908087224 */ /* 0x000fe200078e02ff */
[C---:B----4-:R-:W-:Y:S02]  /*1fa0*/  SHF.L.U32 R9, R17.reuse, R24, RZ ;  /* 0x0000001811097219 */ /* 0x050fe400000006ff */
[----:B------:R-:W-:Y:S01]  /*1fb0*/  SHF.L.U32 R15, R17, R15, RZ ;  /* 0x0000000f110f7219 */ /* 0x000fe200000006ff */
        /* <DEDUP_REMOVED lines=36> */
.L_x_164:
        /* <DEDUP_REMOVED lines=10> */
[----:B------:R-:W4:Y:S01]  /*22a0*/  LDG.E R6, desc[UR10][R14.64+0xc] ;  /* 0x00000c0a0e067981 */ /* 0x000f22000c1e1900 */
        /* <DEDUP_REMOVED lines=9> */
[----:B------:R-:W-:-:S04]  /*2340*/  SHF.L.U32 R6, R9, R6, RZ ;  /* 0x0000000609067219 */ /* 0x000fc800000006ff */
[----:B------:R-:W-:Y:S01]  /*2350*/  IADD3 R17, PT, PT, R19, R17, RZ ;  /* 0x0000001113117210 */ /* 0x000fe20007ffe0ff */
[----:B------:R-:W-:Y:S01]  /*2360*/  IMAD.WIDE.U32 R14, R18, R20, RZ ;  /* 0x00000014120e7225 */ /* 0x000fe200078e00ff */
[----:B------:R-:W-:-:S03]  /*2370*/  SHF.R.S32.HI R19, RZ, 0x1f, R20 ;  /* 0x0000001fff137819 */ /* 0x000fc60000011414 */
[----:B------:R-:W-:-:S04]  /*2380*/  IMAD R17, R17, R20, RZ ;  /* 0x0000001411117224 */ /* 0x000fc800078e02ff */
[----:B------:R-:W-:Y:S02]  /*2390*/  IMAD R19, R19, R18, R17 ;  /* 0x0000001213137224 */ /* 0x000fe400078e0211 */
[----:B------:R-:W-:-:S04]  /*23a0*/  IMAD.WIDE.U32 R16, R14, R7, RZ ;  /* 0x000000070e107225 */ /* 0x000fc800078e00ff */
[----:B------:R-:W-:Y:S01]  /*23b0*/  IMAD.IADD R19, R15, 0x1, R19 ;  /* 0x000000010f137824 */ /* 0x000fe200078e0213 */
[----:B------:R-:W-:-:S03]  /*23c0*/  SHF.R.S32.HI R15, RZ, 0x1f, R7 ;  /* 0x0000001fff0f7819 */ /* 0x000fc60000011407 */
[----:B------:R-:W-:Y:S01]  /*23d0*/  IMAD R19, R19, R7, RZ ;  /* 0x0000000713137224 */ /* 0x000fe200078e02ff */
[----:B------:R-:W-:-:S03]  /*23e0*/  SHF.R.S32.HI R7, RZ, 0x1f, R6 ;  /* 0x0000001fff077819 */ /* 0x000fc60000011406 */
[----:B------:R-:W-:Y:S02]  /*23f0*/  IMAD R15, R15, R14, R19 ;  /* 0x0000000e0f0f7224 */ /* 0x000fe400078e0213 */
[----:B------:R-:W-:-:S04]  /*2400*/  IMAD.WIDE.U32 R18, R16, R6, RZ ;  /* 0x0000000610127225 */ /* 0x000fc800078e00ff */
[----:B------:R-:W-:-:S04]  /*2410*/  IMAD.IADD R15, R17, 0x1, R15 ;  /* 0x00000001110f7824 */ /* 0x000fc800078e020f */
[----:B------:R-:W-:-:S04]  /*2420*/  IMAD R15, R15, R6, RZ ;  /* 0x000000060f0f7224 */ /* 0x000fc800078e02ff */
[----:B------:R-:W-:-:S04]  /*2430*/  IMAD R7, R7, R16, R15 ;  /* 0x0000001007077224 */ /* 0x000fc800078e020f */
[----:B------:R-:W-:-:S07]  /*2440*/  IMAD.IADD R8, R19, 0x1, R7 ;  /* 0x0000000113087824 */ /* 0x000fce00078e0207 */
.L_x_165:
[----:B------:R-:W-:Y:S05]  /*2450*/  BRA.U !UP1, `(.L_x_161) ;  /* 0x0000000109407547 */ /* 0x000fea000b800000 */
[----:B------:R-:W0:Y:S01]  /*2460*/  LDC.64 R6, c[0x0][0x3a0] ;  /* 0x0000e800ff067b82 */ /* 0x000e220000000a00 */
[----:B------:R-:W-:-:S12]  /*2470*/  UIADD3 UR6, UPT, UPT, -UR6, URZ, URZ ;  /* 0x000000ff06067290 */ /* 0x000fd8000fffe1ff */
.L_x_166:
[----:B0-----:R-:W-:-:S06]  /*2480*/  IMAD.WIDE R14, R5, 0x4, R6 ;  /* 0x00000004050e7825 */ /* 0x001fcc00078e0206 */
[----:B------:R-:W2:Y:S01]  /*2490*/  LDG.E R14, desc[UR10][R14.64] ;  /* 0x0000000a0e0e7981 */ /* 0x000ea2000c1e1900 */
[----:B------:R-:W-:Y:S01]  /*24a0*/  IMAD.MOV.U32 R17, RZ, RZ, 0x1 ;  /* 0x00000001ff117424 */ /* 0x000fe200078e00ff */
[----:B------:R-:W-:Y:S01]  /*24b0*/  UIADD3 UR6, UPT, UPT, UR6, 0x1, URZ ;  /* 0x0000000106067890 */ /* 0x000fe2000fffe0ff */
[----:B------:R-:W-:-:S03]  /*24c0*/  VIADD R5, R5, 0x1 ;  /* 0x0000000105057836 */ /* 0x000fc60000000000 */
[----:B------:R-:W-:Y:S01]  /*24d0*/  UISETP.NE.AND UP0, UPT, UR6, URZ, UPT ;  /* 0x000000ff0600728c */ /* 0x000fe2000bf05270 */
[----:B--2---:R-:W-:-:S04]  /*24e0*/  SHF.L.U32 R17, R17, R14, RZ ;  /* 0x0000000e11117219 */ /* 0x004fc800000006ff */
[----:B------:R-:W-:Y:S01]  /*24f0*/  SHF.R.S32.HI R9, RZ, 0x1f, R17 ;  /* 0x0000001fff097819 */ /* 0x000fe20000011411 */
[-C--:B------:R-:W-:Y:S02]  /*2500*/  IMAD R8, R8, R17.reuse, RZ ;  /* 0x0000001108087224 */ /* 0x080fe400078e02ff */
[----:B------:R-:W-:-:S04]  /*2510*/  IMAD.WIDE.U32 R16, R18, R17, RZ ;  /* 0x0000001112107225 */ /* 0x000fc800078e00ff */
[----:B------:R-:W-:Y:S02]  /*2520*/  IMAD R9, R9, R18, R8 ;  /* 0x0000001209097224 */ /* 0x000fe400078e0208 */
[----:B------:R-:W-:-:S03]  /*2530*/  IMAD.MOV.U32 R18, RZ, RZ, R16 ;  /* 0x000000ffff127224 */ /* 0x000fc600078e0010 */
[----:B------:R-:W-:Y:S01]  /*2540*/  IADD3 R8, PT, PT, R17, R9, RZ ;  /* 0x0000000911087210 */ /* 0x000fe20007ffe0ff */
[----:B------:R-:W-:Y:S06]  /*2550*/  BRA.U UP0, `(.L_x_166) ;  /* 0xfffffffd00c87547 */ /* 0x000fec000b83ffff */
.L_x_161:
[----:B------:R-:W-:Y:S02]  /*2560*/  ISETP.NE.U32.AND P0, PT, R8, RZ, PT ;  /* 0x000000ff0800720c */ /* 0x000fe40003f05070 */
[----:B------:R-:W-:-:S11]  /*2570*/  SHF.R.S32.HI R5, RZ, 0x1f, R0 ;  /* 0x0000001fff057819 */ /* 0x000fd60000011400 */
[----:B------:R-:W-:Y:S05]  /*2580*/  @P0 BRA `(.L_x_167) ;  /* 0x0000000000500947 */ /* 0x000fea0003800000 */
[----:B------:R-:W0:Y:S01]  /*2590*/  I2F.U32.RP R8, R18 ;  /* 0x0000001200087306 */ /* 0x000e220000209000 */
[----:B------:R-:W-:-:S07]  /*25a0*/  ISETP.NE.U32.AND P2, PT, R18, RZ, PT ;  /* 0x000000ff1200720c */ /* 0x000fce0003f45070 */
[----:B0-----:R-:W0:Y:S02]  /*25b0*/  MUFU.RCP R8, R8 ;  /* 0x0000000800087308 */ /* 0x001e240000001000 */
[----:B0-----:R-:W-:-:S06]  /*25c0*/  IADD3 R6, PT, PT, R8, 0xffffffe, RZ ;  /* 0x0ffffffe08067810 */ /* 0x001fcc0007ffe0ff */
[----:B------:R0:W1:Y:S02]  /*25d0*/  F2I.FTZ.U32.TRUNC.NTZ R7, R6 ;  /* 0x0000000600077305 */ /* 0x000064000021f000 */
[----:B0-----:R-:W-:Y:S02]  /*25e0*/  IMAD.MOV.U32 R6, RZ, RZ, RZ ;  /* 0x000000ffff067224 */ /* 0x001fe400078e00ff */
[----:B-1----:R-:W-:-:S04]  /*25f0*/  IMAD.MOV R9, RZ, RZ, -R7 ;  /* 0x000000ffff097224 */ /* 0x002fc800078e0a07 */
[----:B------:R-:W-:-:S04]  /*2600*/  IMAD R9, R9, R18, RZ ;  /* 0x0000001209097224 */ /* 0x000fc800078e02ff */
[----:B------:R-:W-:-:S06]  /*2610*/  IMAD.HI.U32 R7, R7, R9, R6 ;  /* 0x0000000907077227 */ /* 0x000fcc00078e0006 */
[----:B------:R-:W-:-:S05]  /*2620*/  IMAD.HI.U32 R6, R7, R4, RZ ;  /* 0x0000000407067227 */ /* 0x000fca00078e00ff */
[----:B------:R-:W-:-:S05]  /*2630*/  IADD3 R7, PT, PT, -R6, RZ, RZ ;  /* 0x000000ff06077210 */ /* 0x000fca0007ffe1ff */
[----:B------:R-:W-:-:S05]  /*2640*/  IMAD R7, R18, R7, R4 ;  /* 0x0000000712077224 */ /* 0x000fca00078e0204 */
[----:B------:R-:W-:-:S13]  /*2650*/  ISETP.GE.U32.AND P0, PT, R7, R18, PT ;  /* 0x000000120700720c */ /* 0x000fda0003f06070 */
[----:B------:R-:W-:Y:S02]  /*2660*/  @P0 IMAD.IADD R7, R7, 0x1, -R18 ;  /* 0x0000000107070824 */ /* 0x000fe400078e0a12 */
[----:B------:R-:W-:-:S03]  /*2670*/  @P0 VIADD R6, R6, 0x1 ;  /* 0x0000000106060836 */ /* 0x000fc60000000000 */
[----:B------:R-:W-:Y:S01]  /*2680*/  ISETP.GE.U32.AND P1, PT, R7, R18, PT ;  /* 0x000000120700720c */ /* 0x000fe20003f26070 */
[----:B------:R-:W-:-:S12]  /*2690*/  IMAD.MOV.U32 R7, RZ, RZ, RZ ;  /* 0x000000ffff077224 */ /* 0x000fd800078e00ff */
[----:B------:R-:W-:Y:S02]  /*26a0*/  @P1 IADD3 R6, PT, PT, R6, 0x1, RZ ;  /* 0x0000000106061810 */ /* 0x000fe40007ffe0ff */
[----:B------:R-:W-:Y:S01]  /*26b0*/  @!P2 LOP3.LUT R6, RZ, R18, RZ, 0x33, !PT ;  /* 0x00000012ff06a212 */ /* 0x000fe200078e33ff */
[----:B------:R-:W-:Y:S06]  /*26c0*/  BRA `(.L_x_168) ;  /* 0x00000000000c7947 */ /* 0x000fec0003800000 */
.L_x_167:
[----:B------:R-:W-:Y:S01]  /*26d0*/  IMAD.MOV.U32 R23, RZ, RZ, R8 ;  /* 0x000000ffff177224 */ /* 0x000fe200078e0008 */
[----:B------:R-:W-:-:S07]  /*26e0*/  MOV R14, 0x2700 ;  /* 0x00002700000e7802 */ /* 0x000fce0000000f00 */
[----:B-----5:R-:W-:Y:S05]  /*26f0*/  CALL.REL.NOINC `($__internal_5_$__cuda_sm20_div_u64) ;  /* 0x0000000800a07944 */ /* 0x020fea0003c00000 */
.L_x_168:
[----:B------:R-:W-:-:S13]  /*2700*/  ISETP.NE.U32.AND P0, PT, R5, RZ, PT ;  /* 0x000000ff0500720c */ /* 0x000fda0003f05070 */
[----:B------:R-:W-:Y:S05]  /*2710*/  @P0 BRA `(.L_x_169) ;  /* 0x00000000004c0947 */ /* 0x000fea0003800000 */
[----:B------:R-:W0:Y:S01]  /*2720*/  I2F.U32.RP R5, R0 ;  /* 0x0000000000057306 */ /* 0x000e220000209000 */
[----:B------:R-:W-:Y:S01]  /*2730*/  IMAD.MOV R7, RZ, RZ, -R0 ;  /* 0x000000ffff077224 */ /* 0x000fe200078e0a00 */
[----:B------:R-:W-:-:S06]  /*2740*/  ISETP.NE.U32.AND P1, PT, R0, RZ, PT ;  /* 0x000000ff0000720c */ /* 0x000fcc0003f25070 */
[----:B0-----:R-:W0:Y:S02]  /*2750*/  MUFU.RCP R5, R5 ;  /* 0x0000000500057308 */ /* 0x001e240000001000 */
[----:B0-----:R-:W-:-:S06]  /*2760*/  IADD3 R8, PT, PT, R5, 0xffffffe, RZ ;  /* 0x0ffffffe05087810 */ /* 0x001fcc0007ffe0ff */
[----:B------:R0:W1:Y:S02]  /*2770*/  F2I.FTZ.U32.TRUNC.NTZ R9, R8 ;  /* 0x0000000800097305 */ /* 0x000064000021f000 */
[----:B0-----:R-:W-:Y:S02]  /*2780*/  IMAD.MOV.U32 R8, RZ, RZ, RZ ;  /* 0x000000ffff087224 */ /* 0x001fe400078e00ff */
[----:B-1----:R-:W-:-:S04]  /*2790*/  IMAD R7, R7, R9, RZ ;  /* 0x0000000907077224 */ /* 0x002fc800078e02ff */
[----:B------:R-:W-:-:S06]  /*27a0*/  IMAD.HI.U32 R9, R9, R7, R8 ;  /* 0x0000000709097227 */ /* 0x000fcc00078e0008 */
[----:B------:R-:W-:-:S05]  /*27b0*/  IMAD.HI.U32 R9, R9, R6, RZ ;  /* 0x0000000609097227 */ /* 0x000fca00078e00ff */
[----:B------:R-:W-:-:S05]  /*27c0*/  IADD3 R9, PT, PT, -R9, RZ, RZ ;  /* 0x000000ff09097210 */ /* 0x000fca0007ffe1ff */
[----:B------:R-:W-:-:S05]  /*27d0*/  IMAD R7, R0, R9, R6 ;  /* 0x0000000900077224 */ /* 0x000fca00078e0206 */
[----:B------:R-:W-:-:S13]  /*27e0*/  ISETP.GE.U32.AND P0, PT, R7, R0, PT ;  /* 0x000000000700720c */ /* 0x000fda0003f06070 */
[----:B------:R-:W-:-:S05]  /*27f0*/  @P0 IMAD.IADD R7, R7, 0x1, -R0 ;  /* 0x0000000107070824 */ /* 0x000fca00078e0a00 */
[----:B------:R-:W-:-:S13]  /*2800*/  ISETP.GE.U32.AND P0, PT, R7, R0, PT ;  /* 0x000000000700720c */ /* 0x000fda0003f06070 */
[----:B------:R-:W-:Y:S01]  /*2810*/  @P0 IMAD.IADD R7, R7, 0x1, -R0 ;  /* 0x0000000107070824 */ /* 0x000fe200078e0a00 */
[----:B------:R-:W-:-:S04]  /*2820*/  @!P1 LOP3.LUT R7, RZ, R0, RZ, 0x33, !PT ;  /* 0x00000000ff079212 */ /* 0x000fc800078e33ff */
[----:B------:R-:W-:Y:S01]  /*2830*/  MOV R14, R7 ;  /* 0x00000007000e7202 */ /* 0x000fe20000000f00 */
[----:B------:R-:W-:Y:S06]  /*2840*/  BRA `(.L_x_170) ;  /* 0x0000000000147947 */ /* 0x000fec0003800000 */
.L_x_169:
[----:B------:R-:W-:Y:S01]  /*2850*/  IMAD.MOV.U32 R15, RZ, RZ, R5 ;  /* 0x000000ffff0f7224 */ /* 0x000fe200078e0005 */
[----:B------:R-:W-:Y:S01]  /*2860*/  MOV R14, 0x2890 ;  /* 0x00002890000e7802 */ /* 0x000fe20000000f00 */
[----:B------:R-:W-:-:S07]  /*2870*/  IMAD.MOV.U32 R5, RZ, RZ, R0 ;  /* 0x000000ffff057224 */ /* 0x000fce00078e0000 */
[----:B-----5:R-:W-:Y:S05]  /*2880*/  CALL.REL.NOINC `($__internal_6_$__cuda_sm20_rem_u64) ;  /* 0x0000000c004c7944 */ /* 0x020fea0003c00000 */
[----:B------:R-:W-:-:S07]  /*2890*/  MOV R14, R5 ;  /* 0x00000005000e7202 */ /* 0x000fce0000000f00 */
.L_x_170:
[----:B------:R-:W0:Y:S02]  /*28a0*/  LDCU.64 UR4, c[0x0][0x380] ;  /* 0x00007000ff0477ac */ /* 0x000e240008000a00 */
[----:B0-----:R-:W-:-:S04]  /*28b0*/  LEA R8, P0, R4, UR4, 0x4 ;  /* 0x0000000404087c11 */ /* 0x001fc8000f8020ff */
[----:B------:R-:W-:Y:S01]  /*28c0*/  LEA.HI.X R9, R4, UR5, RZ, 0x4, P0 ;  /* 0x0000000504097c11 */ /* 0x000fe200080f24ff */
[----:B------:R-:W0:Y:S04]  /*28d0*/  LDCU.64 UR4, c[0x0][0x3b0] ;  /* 0x00007600ff0477ac */ /* 0x000e280008000a00 */
[----:B------:R1:W5:Y:S01]  /*28e0*/  LDG.E.128 R4, desc[UR10][R8.64] ;  /* 0x0000000a08047981 */ /* 0x000362000c1e1d00 */
[----:B------:R-:W-:Y:S01]  /*28f0*/  LEA.HI R2, R2, R2, RZ, 0x1 ;  /* 0x0000000202027211 */ /* 0x000fe200078f08ff */
[----:B------:R-:W-:Y:S01]  /*2900*/  BSSY.RECONVERGENT B0, `(.L_x_171) ;  /* 0x000002a000007945 */ /* 0x000fe20003800200 */
[----:B------:R-:W-:Y:S02]  /*2910*/  LEA.HI R0, R0, R0, RZ, 0x1 ;  /* 0x0000000000007211 */ /* 0x000fe400078f08ff */
[----:B------:R-:W-:-:S02]  /*2920*/  SHF.R.S32.HI R2, RZ, 0x1, R2 ;  /* 0x00000001ff027819 */ /* 0x000fc40000011402 */
[----:B------:R-:W-:-:S03]  /*2930*/  SHF.R.S32.HI R15, RZ, 0x1, R0 ;  /* 0x00000001ff0f7819 */ /* 0x000fc60000011400 */
[----:B------:R-:W-:Y:S02]  /*2940*/  IMAD.IADD R16, R3, 0x1, -R2 ;  /* 0x0000000103107824 */ /* 0x000fe400078e0a02 */
[----:B------:R-:W-:Y:S02]  /*2950*/  IMAD.IADD R14, R14, 0x1, -R15 ;  /* 0x000000010e0e7824 */ /* 0x000fe400078e0a0f */
[----:B------:R-:W2:Y:S08]  /*2960*/  I2F.F64 R2, R16 ;  /* 0x0000001000027312 */ /* 0x000eb00000201c00 */
[----:B------:R-:W3:Y:S01]  /*2970*/  I2F.F64 R14, R14 ;  /* 0x0000000e000e7312 */ /* 0x000ee20000201c00 */
[----:B--2--5:R-:W-:-:S02]  /*2980*/  DMUL R2, R12, R2 ;  /* 0x000000020c027228 */ /* 0x024fc40000000000 */
[----:B---3--:R-:W-:-:S06]  /*2990*/  DMUL R10, R10, R14 ;  /* 0x0000000e0a0a7228 */ /* 0x008fcc0000000000 */
[----:B0-----:R-:W-:-:S08]  /*29a0*/  DMUL R2, R2, UR4 ;  /* 0x0000000402027c28 */ /* 0x001fd00008000000 */
[----:B------:R-:W-:-:S08]  /*29b0*/  DMUL R2, R10, R2 ;  /* 0x000000020a027228 */ /* 0x000fd00000000000 */
[----:B------:R-:W-:-:S14]  /*29c0*/  DSETP.NEU.AND P0, PT, |R2|, +INF , PT ;  /* 0x7ff000000200742a */ /* 0x000fdc0003f0d200 */
[----:B------:R-:W-:Y:S01]  /*29d0*/  @!P0 DMUL R10, RZ, R2 ;  /* 0x00000002ff0a8228 */ /* 0x000fe20000000000 */
[----:B------:R-:W-:Y:S01]  /*29e0*/  @!P0 MOV R0, 0x1 ;  /* 0x0000000100008802 */ /* 0x000fe20000000f00 */
[----:B-1----:R-:W-:Y:S09]  /*29f0*/  @!P0 BRA `(.L_x_172) ;  /* 0x0000000000688947 */ /* 0x002ff20003800000 */
        /* <DEDUP_REMOVED lines=20> */
[----:B------:R-:W-:Y:S05]  /*2b40*/  CALL.REL.NOINC `($_Z20kernelApplyTwoModeQQP7double2miiiPKiPKdd$__internal_trig_reduction_slowpathd) ;  /* 0x0000000c00947944 */ /* 0x000fea0003c00000 */
[----:B------:R-:W-:Y:S01]  /*2b50*/  MOV R0, R14 ;  /* 0x0000000e00007202 */ /* 0x000fe20000000f00 */
[----:B------:R-:W-:Y:S02]  /*2b60*/  IMAD.MOV.U32 R10, RZ, RZ, R12 ;  /* 0x000000ffff0a7224 */ /* 0x000fe400078e000c */
[----:B------:R-:W-:-:S07]  /*2b70*/  IMAD.MOV.U32 R11, RZ, RZ, R13 ;  /* 0x000000ffff0b7224 */ /* 0x000fce00078e000d */
.L_x_174:
[----:B------:R-:W-:Y:S05]  /*2b80*/  BSYNC.RECONVERGENT B1 ;  /* 0x0000000000017941 */ /* 0x000fea0003800200 */
.L_x_173:
[----:B------:R-:W-:-:S07]  /*2b90*/  IADD3 R0, PT, PT, R0, 0x1, RZ ;  /* 0x0000000100007810 */ /* 0x000fce0007ffe0ff */
.L_x_172:
[----:B------:R-:W-:Y:S05]  /*2ba0*/  BSYNC.RECONVERGENT B0 ;  /* 0x0000000000007941 */ /* 0x000fea0003800200 */
.L_x_171:
        /* <DEDUP_REMOVED lines=9> */
[----:B------:R-:W-:Y:S01]  /*2c40*/  HFMA2 R26, -RZ, RZ, 0.00974273681640625, -2.12192535400390625e-05 ;  /* 0x20fd8164ff1a7431 */ /* 0x000fe200000001ff */
[----:B------:R-:W-:Y:S01]  /*2c50*/  DSETP.NEU.AND P1, PT, |R2|, +INF , PT ;  /* 0x7ff000000200742a */ /* 0x000fe20003f2d200 */
[----:B------:R-:W-:Y:S01]  /*2c60*/  BSSY.RECONVERGENT B0, `(.L_x_175) ;  /* 0x000002e000007945 */ /* 0x000fe20003800200 */
[----:B------:R-:W-:Y:S01]  /*2c70*/  ISETP.NE.U32.AND P0, PT, R24, 0x1, PT ;  /* 0x000000011800780c */ /* 0x000fe20003f05070 */
[----:B------:R-:W-:-:S05]  /*2c80*/  IMAD.MOV.U32 R24, RZ, RZ, 0x3da8ff83 ;  /* 0x3da8ff83ff187424 */ /* 0x000fca00078e00ff */
[----:B------:R-:W-:Y:S01]  /*2c90*/  FSEL R27, -R24, 0.11223486810922622681, !P0 ;  /* 0x3de5db65181b7808 */ /* 0x000fe20004000100 */
[----:B------:R-:W-:Y:S01]  /*2ca0*/  DMUL R24, R10, R10 ;  /* 0x0000000a0a187228 */ /* 0x000fe20000000000 */
[----:B------:R-:W-:-:S07]  /*2cb0*/  FSEL R26, R26, -8.06006814911005101289e+34, !P0 ;  /* 0xf9785eba1a1a7808 */ /* 0x000fce0004000000 */
[----:B--2---:R-:W-:-:S08]  /*2cc0*/  DFMA R12, R24, R26, R12 ;  /* 0x0000001a180c722b */ /* 0x004fd0000000000c */
[----:B------:R-:W-:-:S08]  /*2cd0*/  DFMA R12, R24, R12, R14 ;  /* 0x0000000c180c722b */ /* 0x000fd0000000000e */
[----:B---3--:R-:W-:-:S08]  /*2ce0*/  DFMA R12, R24, R12, R16 ;  /* 0x0000000c180c722b */ /* 0x008fd00000000010 */
[----:B------:R-:W-:-:S08]  /*2cf0*/  DFMA R12, R24, R12, R18 ;  /* 0x0000000c180c722b */ /* 0x000fd00000000012 */
[----:B----4-:R-:W-:-:S08]  /*2d00*/  DFMA R12, R24, R12, R20 ;  /* 0x0000000c180c722b */ /* 0x010fd00000000014 */
[----:B------:R-:W-:-:S08]  /*2d10*/  DFMA R12, R24, R12, R22 ;  /* 0x0000000c180c722b */ /* 0x000fd00000000016 */
[----:B------:R-:W-:Y:S02]  /*2d20*/  DFMA R10, R12, R10, R10 ;  /* 0x0000000a0c0a722b */ /* 0x000fe4000000000a */
[----:B------:R-:W-:Y:S02]  /*2d30*/  DFMA R12, R24, R12, 1 ;  /* 0x3ff00000180c742b */ /* 0x000fe4000000000c */
[----:B------:R-:W-:-:S08]  /*2d40*/  @!P1 DMUL R24, RZ, R2 ;  /* 0x00000002ff189228 */ /* 0x000fd00000000000 */
[----:B------:R-:W-:Y:S02]  /*2d50*/  FSEL R12, R12, R10, !P0 ;  /* 0x0000000a0c0c7208 */ /* 0x000fe40004000000 */
[----:B------:R-:W-:Y:S02]  /*2d60*/  FSEL R13, R13, R11, !P0 ;  /* 0x0000000b0d0d7208 */ /* 0x000fe40004000000 */
[----:B------:R-:W-:Y:S01]  /*2d70*/  LOP3.LUT P0, RZ, R0, 0x2, RZ, 0xc0, !PT ;  /* 0x0000000200ff7812 */ /* 0x000fe2000780c0ff */
[----:B------:R-:W-:-:S03]  /*2d80*/  @!P1 IMAD.MOV.U32 R0, RZ, RZ, RZ ;  /* 0x000000ffff009224 */ /* 0x000fc600078e00ff */
[----:B------:R-:W-:-:S10]  /*2d90*/  DADD R10, RZ, -R12 ;  /* 0x00000000ff0a7229 */ /* 0x000fd4000000080c */
[----:B------:R-:W-:Y:S02]  /*2da0*/  FSEL R10, R12, R10, !P0 ;  /* 0x0000000a0c0a7208 */ /* 0x000fe40004000000 */
[----:B------:R-:W-:Y:S01]  /*2db0*/  FSEL R11, R13, R11, !P0 ;  /* 0x0000000b0d0b7208 */ /* 0x000fe20004000000 */
[----:B------:R-:W-:Y:S06]  /*2dc0*/  @!P1 BRA `(.L_x_176) ;  /* 0x00000000005c9947 */ /* 0x000fec0003800000 */
        /* <DEDUP_REMOVED lines=19> */
[----:B------:R-:W-:Y:S05]  /*2f00*/  CALL.REL.NOINC `($_Z20kernelApplyTwoModeQQP7double2miiiPKiPKdd$__internal_trig_reduction_slowpathd) ;  /* 0x0000000800a47944 */ /* 0x000fea0003c00000 */
[----:B------:R-:W-:Y:S01]  /*2f10*/  IMAD.MOV.U32 R0, RZ, RZ, R14 ;  /* 0x000000ffff007224 */ /* 0x000fe200078e000e */
[----:B------:R-:W-:Y:S01]  /*2f20*/  MOV R24, R12 ;  /* 0x0000000c00187202 */ /* 0x000fe20000000f00 */
[----:B------:R-:W-:-:S07]  /*2f30*/  IMAD.MOV.U32 R25, RZ, RZ, R13 ;  /* 0x000000ffff197224 */ /* 0x000fce00078e000d */
.L_x_176:
[----:B------:R-:W-:Y:S05]  /*2f40*/  BSYNC.RECONVERGENT B0 ;  /* 0x0000000000007941 */ /* 0x000fea0003800200 */
.L_x_175:
[----:B------:R-:W0:Y:S01]  /*2f50*/  LDCU.64 UR4, c[0x4][0x8] ;  /* 0x01000100ff0477ac */ /* 0x000e220008000a00 */
[----:B------:R-:W-:-:S05]  /*2f60*/  IMAD.SHL.U32 R2, R0, 0x40, RZ ;  /* 0x0000004000027824 */ /* 0x000fca00078e00ff */
[----:B------:R-:W-:-:S04]  /*2f70*/  LOP3.LUT R2, R2, 0x40, RZ, 0xc0, !PT ;  /* 0x0000004002027812 */ /* 0x000fc800078ec0ff */
[----:B0-----:R-:W-:-:S04]  /*2f80*/  IADD3 R28, P0, PT, R2, UR4, RZ ;  /* 0x00000004021c7c10 */ /* 0x001fc8000ff1e0ff */
[----:B------:R-:W-:-:S05]  /*2f90*/  IADD3.X R29, PT, PT, RZ, UR5, RZ, P0, !PT ;  /* 0x00000005ff1d7c10 */ /* 0x000fca00087fe4ff */
[----:B------:R-:W2:Y:S04]  /*2fa0*/  LDG.E.128.CONSTANT R12, desc[UR10][R28.64] ;  /* 0x0000000a1c0c7981 */ /* 0x000ea8000c1e9d00 */
[----:B------:R-:W3:Y:S04]  /*2fb0*/  LDG.E.128.CONSTANT R16, desc[UR10][R28.64+0x10] ;  /* 0x0000100a1c107981 */ /* 0x000ee8000c1e9d00 */
[----:B------:R-:W4:Y:S01]  /*2fc0*/  LDG.E.128.CONSTANT R20, desc[UR10][R28.64+0x20] ;  /* 0x0000200a1c147981 */ /* 0x000f22000c1e9d00 */
[----:B------:R-:W-:Y:S01]  /*2fd0*/  LOP3.LUT R2, R0, 0x1, RZ, 0xc0, !PT ;  /* 0x0000000100027812 */ /* 0x000fe200078ec0ff */
[----:B------:R-:W-:-:S03]  /*2fe0*/  IMAD.MOV.U32 R26, RZ, RZ, 0x20fd8164 ;  /* 0x20fd8164ff1a7424 */ /* 0x000fc600078e00ff */
[----:B------:R-:W-:Y:S01]  /*2ff0*/  ISETP.NE.U32.AND P0, PT, R2, 0x1, PT ;  /* 0x000000010200780c */ /* 0x000fe20003f05070 */
[----:B------:R-:W-:-:S03]  /*3000*/  IMAD.MOV.U32 R2, RZ, RZ, 0x3da8ff83 ;  /* 0x3da8ff83ff027424 */ /* 0x000fc600078e00ff */
[----:B------:R-:W-:Y:S02]  /*3010*/  FSEL R26, R26, -8.06006814911005101289e+34, !P0 ;  /* 0xf9785eba1a1a7808 */ /* 0x000fe40004000000 */
[----:B------:R-:W-:Y:S01]  /*3020*/  FSEL R27, -R2, 0.11223486810922622681, !P0 ;  /* 0x3de5db65021b7808 */ /* 0x000fe20004000100 */
[----:B------:R-:W-:-:S08]  /*3030*/  DMUL R2, R24, R24 ;  /* 0x0000001818027228 */ /* 0x000fd00000000000 */
        /* <DEDUP_REMOVED lines=14> */
[-C--:B------:R-:W-:Y:S02]  /*3120*/  DMUL R12, R6, R2.reuse ;  /* 0x00000002060c7228 */ /* 0x080fe40000000000 */
[----:B------:R-:W-:-:S06]  /*3130*/  DMUL R2, R4, R2 ;  /* 0x0000000204027228 */ /* 0x000fcc0000000000 */
[-C--:B------:R-:W-:Y:S02]  /*3140*/  DFMA R4, R4, R10.reuse, -R12 ;  /* 0x0000000a0404722b */ /* 0x080fe4000000080c */
[----:B------:R-:W-:-:S07]  /*3150*/  DFMA R6, R6, R10, R2 ;  /* 0x0000000a0606722b */ /* 0x000fce0000000002 */
[----:B------:R-:W-:Y:S01]  /*3160*/  STG.E.128 desc[UR10][R8.64], R4 ;  /* 0x0000000408007986 */ /* 0x000fe2000c101d0a */
[----:B------:R-:W-:Y:S05]  /*3170*/  EXIT ;  /* 0x000000000000794d */ /* 0x000fea0003800000 */
        .weak           $__internal_5_$__cuda_sm20_div_u64
        .type           $__internal_5_$__cuda_sm20_div_u64,@function
        .size           $__internal_5_$__cuda_sm20_div_u64,($__internal_6_$__cuda_sm20_rem_u64 - $__internal_5_$__cuda_sm20_div_u64)
$__internal_5_$__cuda_sm20_div_u64:
[----:B------:R-:W-:-:S04]  /*3180*/  MOV R19, R23 ;  /* 0x0000001700137202 */ /* 0x000fc80000000f00 */
        /* <DEDUP_REMOVED lines=14> */
[----:B------:R-:W-:-:S05]  /*3270*/  IMAD.HI.U32 R8, P1, R7, R17, R8 ;  /* 0x0000001107087227 */ /* 0x000fca0007820008 */
[----:B------:R-:W-:Y:S01]  /*3280*/  IADD3 R9, P2, PT, R15, R8, RZ ;  /* 0x000000080f097210 */ /* 0x000fe20007f5e0ff */
[----:B------:R-:W-:-:S04]  /*3290*/  IMAD.X R8, R21, 0x1, R7, P0 ;  /* 0x0000000115087824 */ /* 0x000fc800000e0607 */
[----:B------:R-:W-:Y:S01]  /*32a0*/  IMAD.WIDE.U32 R6, R9, R18, RZ ;  /* 0x0000001209067225 */ /* 0x000fe200078e00ff */
[----:B------:R-:W-:-:S03]  /*32b0*/  IADD3.X R15, PT, PT, RZ, RZ, R8, P2, P1 ;  /* 0x000000ffff0f7210 */ /* 0x000fc600017e2408 */
[----:B------:R-:W-:Y:S01]  /*32c0*/  IMAD R7, R9, R23, R7 ;  /* 0x0000001709077224 */ /* 0x000fe200078e0207 */
[----:B------:R-:W-:-:S03]  /*32d0*/  IADD3 R17, P0, PT, RZ, -R6, RZ ;  /* 0x80000006ff117210 */ /* 0x000fc60007f1e0ff */
[----:B------:R-:W-:Y:S02]  /*32e0*/  IMAD R7, R15, R18, R7 ;  /* 0x000000120f077224 */ /* 0x000fe400078e0207 */
[----:B------:R-:W-:-:S04]  /*32f0*/  IMAD.HI.U32 R8, R9, R17, RZ ;  /* 0x0000001109087227 */ /* 0x000fc800078e00ff */
[----:B------:R-:W-:Y:S02]  /*3300*/  IMAD.X R6, RZ, RZ, ~R7, P0 ;  /* 0x000000ffff067224 */ /* 0x000fe400000e0e07 */
[----:B------:R-:W-:Y:S02]  /*3310*/  IMAD.MOV.U32 R7, RZ, RZ, RZ ;  /* 0x000000ffff077224 */ /* 0x000fe400078e00ff */
[----:B------:R-:W-:-:S04]  /*3320*/  IMAD.WIDE.U32 R8, P0, R9, R6, R8 ;  /* 0x0000000609087225 */ /* 0x000fc80007800008 */
[C---:B------:R-:W-:Y:S02]  /*3330*/  IMAD R16, R15.reuse, R6, RZ ;  /* 0x000000060f107224 */ /* 0x040fe400078e02ff */
[----:B------:R-:W-:-:S04]  /*3340*/  IMAD.HI.U32 R9, P1, R15, R17, R8 ;  /* 0x000000110f097227 */ /* 0x000fc80007820008 */
[----:B------:R-:W-:Y:S01]  /*3350*/  IMAD.HI.U32 R6, R15, R6, RZ ;  /* 0x000000060f067227 */ /* 0x000fe200078e00ff */
[----:B------:R-:W-:-:S04]  /*3360*/  IADD3 R9, P2, PT, R16, R9, RZ ;  /* 0x0000000910097210 */ /* 0x000fc80007f5e0ff */
[----:B------:R-:W-:Y:S01]  /*3370*/  IADD3.X R15, PT, PT, R6, R15, RZ, P0, !PT ;  /* 0x0000000f060f7210 */ /* 0x000fe200007fe4ff */
[----:B------:R-:W-:-:S03]  /*3380*/  IMAD.HI.U32 R6, R9, R4, RZ ;  /* 0x0000000409067227 */ /* 0x000fc600078e00ff */
[----:B------:R-:W-:Y:S01]  /*3390*/  IADD3.X R15, PT, PT, RZ, RZ, R15, P2, P1 ;  /* 0x000000ffff0f7210 */ /* 0x000fe200017e240f */
[----:B------:R-:W-:-:S04]  /*33a0*/  IMAD.WIDE.U32 R6, R9, UR4, R6 ;  /* 0x0000000409067c25 */ /* 0x000fc8000f8e0006 */
[C---:B------:R-:W-:Y:S02]  /*33b0*/  IMAD R9, R15.reuse, UR4, RZ ;  /* 0x000000040f097c24 */ /* 0x040fe4000f8e02ff */
[----:B------:R-:W-:-:S04]  /*33c0*/  IMAD.HI.U32 R6, P0, R15, R4, R6 ;  /* 0x000000040f067227 */ /* 0x000fc80007800006 */
[----:B------:R-:W-:Y:S01]  /*33d0*/  IMAD.HI.U32 R8, R15, UR4, RZ ;  /* 0x000000040f087c27 */ /* 0x000fe2000f8e00ff */
[----:B------:R-:W-:-:S03]  /*33e0*/  IADD3 R9, P1, PT, R9, R6, RZ ;  /* 0x0000000609097210 */ /* 0x000fc60007f3e0ff */
[----:B------:R-:W-:Y:S02]  /*33f0*/  IMAD.X R8, RZ, RZ, R8, P0 ;  /* 0x000000ffff087224 */ /* 0x000fe400000e0608 */
[----:B------:R-:W-:-:S03]  /*3400*/  IMAD.WIDE.U32 R6, R9, R18, RZ ;  /* 0x0000001209067225 */ /* 0x000fc600078e00ff */
[----:B------:R-:W-:Y:S01]  /*3410*/  IADD3.X R15, PT, PT, RZ, R8, RZ, P1, !PT ;  /* 0x00000008ff0f7210 */ /* 0x000fe20000ffe4ff */
[C---:B------:R-:W-:Y:S01]  /*3420*/  IMAD R7, R9.reuse, R23, R7 ;  /* 0x0000001709077224 */ /* 0x040fe200078e0207 */
[----:B------:R-:W-:Y:S02]  /*3430*/  IADD3 R17, P1, PT, -R6, R4, RZ ;  /* 0x0000000406117210 */ /* 0x000fe40007f3e1ff */
[----:B------:R-:W-:Y:S01]  /*3440*/  IADD3 R6, P2, PT, R9, 0x1, RZ ;  /* 0x0000000109067810 */ /* 0x000fe20007f5e0ff */
[-C--:B------:R-:W-:Y:S01]  /*3450*/  IMAD R7, R15, R18.reuse, R7 ;  /* 0x000000120f077224 */ /* 0x080fe200078e0207 */
[----:B------:R-:W-:-:S03]  /*3460*/  ISETP.GE.U32.AND P0, PT, R17, R18, PT ;  /* 0x000000121100720c */ /* 0x000fc60003f06070 */
[----:B------:R-:W-:Y:S01]  /*3470*/  IMAD.X R8, RZ, RZ, R15, P2 ;  /* 0x000000ffff087224 */ /* 0x000fe200010e060f */
[----:B------:R-:W-:Y:S02]  /*3480*/  IADD3.X R20, PT, PT, ~R7, UR4, RZ, P1, !PT ;  /* 0x0000000407147c10 */ /* 0x000fe40008ffe5ff */
[----:B------:R-:W-:Y:S02]  /*3490*/  IADD3 R7, P1, PT, -R18, R17, RZ ;  /* 0x0000001112077210 */ /* 0x000fe40007f3e1ff */
[----:B------:R-:W-:-:S03]  /*34a0*/  ISETP.GE.U32.AND.EX P0, PT, R20, R23, PT, P0 ;  /* 0x000000171400720c */ /* 0x000fc60003f06100 */
[----:B------:R-:W-:Y:S01]  /*34b0*/  IMAD.X R16, R20, 0x1, ~R23, P1 ;  /* 0x0000000114107824 */ /* 0x000fe200008e0e17 */
[----:B------:R-:W-:Y:S02]  /*34c0*/  SEL R7, R7, R17, P0 ;  /* 0x0000001107077207 */ /* 0x000fe40000000000 */
[----:B------:R-:W-:Y:S02]  /*34d0*/  SEL R9, R6, R9, P0 ;  /* 0x0000000906097207 */ /* 0x000fe40000000000 */
[----:B------:R-:W-:Y:S02]  /*34e0*/  SEL R16, R16, R20, P0 ;  /* 0x0000001410107207 */ /* 0x000fe40000000000 */
[----:B------:R-:W-:Y:S01]  /*34f0*/  SEL R8, R8, R15, P0 ;  /* 0x0000000f08087207 */ /* 0x000fe20000000000 */
[----:B------:R-:W-:Y:S01]  /*3500*/  IMAD.MOV.U32 R15, RZ, RZ, 0x0 ;  /* 0x00000000ff0f7424 */ /* 0x000fe200078e00ff */
[----:B------:R-:W-:Y:S02]  /*3510*/  ISETP.GE.U32.AND P0, PT, R7, R18, PT ;  /* 0x000000120700720c */ /* 0x000fe40003f06070 */
[----:B------:R-:W-:-:S02]  /*3520*/  IADD3 R6, P2, PT, R9, 0x1, RZ ;  /* 0x0000000109067810 */ /* 0x000fc40007f5e0ff */
[----:B------:R-:W-:Y:S02]  /*3530*/  ISETP.NE.U32.AND P1, PT, R18, RZ, PT ;  /* 0x000000ff1200720c */ /* 0x000fe40003f25070 */
[----:B------:R-:W-:Y:S02]  /*3540*/  ISETP.GE.U32.AND.EX P0, PT, R16, R23, PT, P0 ;  /* 0x000000171000720c */ /* 0x000fe40003f06100 */
[-C--:B------:R-:W-:Y:S02]  /*3550*/  IADD3.X R7, PT, PT, RZ, R8.reuse, RZ, P2, !PT ;  /* 0x00000008ff077210 */ /* 0x080fe400017fe4ff */
[----:B------:R-:W-:Y:S02]  /*3560*/  ISETP.NE.AND.EX P1, PT, R23, RZ, PT, P1 ;  /* 0x000000ff1700720c */ /* 0x000fe40003f25310 */
[----:B------:R-:W-:Y:S02]  /*3570*/  SEL R6, R6, R9, P0 ;  /* 0x0000000906067207 */ /* 0x000fe40000000000 */
[----:B------:R-:W-:-:S02]  /*3580*/  SEL R7, R7, R8, P0 ;  /* 0x0000000807077207 */ /* 0x000fc40000000000 */
[----:B------:R-:W-:Y:S02]  /*3590*/  SEL R6, R6, 0xffffffff, P1 ;  /* 0xffffffff06067807 */ /* 0x000fe40000800000 */
[----:B------:R-:W-:Y:S01]  /*35a0*/  SEL R7, R7, 0xffffffff, P1 ;  /* 0xffffffff07077807 */ /* 0x000fe20000800000 */
[----:B------:R-:W-:Y:S06]  /*35b0*/  RET.REL.NODEC R14 `(_Z20kernelApplyTwoModeQQP7double2miiiPKiPKdd) ;  /* 0xffffffc80e907950 */ /* 0x000fec0003c3ffff */
        .weak           $__internal_6_$__cuda_sm20_rem_u64
        .type           $__internal_6_$__cuda_sm20_rem_u64,@function
        .size           $__internal_6_$__cuda_sm20_rem_u64,($_Z20kernelApplyTwoModeQQP7double2miiiPKiPKdd$__internal_trig_reduction_slowpathd - $__internal_6_$__cuda_sm20_rem_u64)
$__internal_6_$__cuda_sm20_rem_u64:
[----:B------:R-:W-:Y:S01]  /*35c0*/  IMAD.MOV.U32 R18, RZ, RZ, R5 ;  /* 0x000000ffff127224 */ /* 0x000fe200078e0005 */
[----:B------:R-:W-:-:S05]  /*35d0*/  MOV R19, R15 ;  /* 0x0000000f00137202 */ /* 0x000fca0000000f00 */
        /* <DEDUP_REMOVED lines=23> */
[----:B------:R-:W-:-:S04]  /*3750*/  IMAD.X R9, RZ, RZ, ~R9, P0 ;  /* 0x000000ffff097224 */ /* 0x000fc800000e0e09 */
        /* <DEDUP_REMOVED lines=8> */
[----:B------:R-:W-:Y:S02]  /*37e0*/  IMAD.MOV.U32 R9, RZ, RZ, RZ ;  /* 0x000000ffff097224 */ /* 0x000fe400078e00ff */
        /* <DEDUP_REMOVED lines=14> */
[C---:B------:R-:W-:Y:S01]  /*38d0*/  ISETP.GE.U32.AND.EX P0, PT, R16.reuse, R15, PT, P0 ;  /* 0x0000000f1000720c */ /* 0x040fe20003f06100 */
[----:B------:R-:W-:Y:S01]  /*38e0*/  IMAD.X R8, R16, 0x1, ~R15, P1 ;  /* 0x0000000110087824 */ /* 0x000fe200008e0e0f */
[C---:B------:R-:W-:Y:S02]  /*38f0*/  ISETP.NE.U32.AND P1, PT, R5.reuse, RZ, PT ;  /* 0x000000ff0500720c */ /* 0x040fe40003f25070 */
[----:B------:R-:W-:Y:S02]  /*3900*/  SEL R6, R6, R20, P0 ;  /* 0x0000001406067207 */ /* 0x000fe40000000000 */
[----:B------:R-:W-:Y:S02]  /*3910*/  SEL R8, R8, R16, P0 ;  /* 0x0000001008087207 */ /* 0x000fe40000000000 */
[----:B------:R-:W-:Y:S02]  /*3920*/  ISETP.GE.U32.AND P0, PT, R6, R5, PT ;  /* 0x000000050600720c */ /* 0x000fe40003f06070 */
[----:B------:R-:W-:-:S02]  /*3930*/  IADD3 R5, PT, PT, -R5, R6, RZ ;  /* 0x0000000605057210 */ /* 0x000fc40007ffe1ff */
[----:B------:R-:W-:Y:S02]  /*3940*/  ISETP.GE.U32.AND.EX P0, PT, R8, R15, PT, P0 ;  /* 0x0000000f0800720c */ /* 0x000fe40003f06100 */
[----:B------:R-:W-:Y:S01]  /*3950*/  ISETP.NE.AND.EX P1, PT, R15, RZ, PT, P1 ;  /* 0x000000ff0f00720c */ /* 0x000fe20003f25310 */
[----:B------:R-:W-:Y:S01]  /*3960*/  IMAD.MOV.U32 R15, RZ, RZ, 0x0 ;  /* 0x00000000ff0f7424 */ /* 0x000fe200078e00ff */
[----:B------:R-:W-:-:S04]  /*3970*/  SEL R5, R5, R6, P0 ;  /* 0x0000000605057207 */ /* 0x000fc80000000000 */
[----:B------:R-:W-:Y:S01]  /*3980*/  SEL R5, R5, 0xffffffff, P1 ;  /* 0xffffffff05057807 */ /* 0x000fe20000800000 */
[----:B------:R-:W-:Y:S06]  /*3990*/  RET.REL.NODEC R14 `(_Z20kernelApplyTwoModeQQP7double2miiiPKiPKdd) ;  /* 0xffffffc40e987950 */ /* 0x000fec0003c3ffff */
        .type           $_Z20kernelApplyTwoModeQQP7double2miiiPKiPKdd$__internal_trig_reduction_slowpathd,@function
        .size           $_Z20kernelApplyTwoModeQQP7double2miiiPKiPKdd$__internal_trig_reduction_slowpathd,(.L_x_382 - $_Z20kernelApplyTwoModeQQP7double2miiiPKiPKdd$__internal_trig_reduction_slowpathd)
$_Z20kernelApplyTwoModeQQP7double2miiiPKiPKdd$__internal_trig_reduction_slowpathd:
[----:B------:R-:W-:Y:S01]  /*39a0*/  SHF.R.U32.HI R20, RZ, 0x14, R22 ;  /* 0x00000014ff147819 */ /* 0x000fe20000011616 */
[----:B------:R-:W-:-:S03]  /*39b0*/  HFMA2 R12, -RZ, RZ, 0, 0 ;  /* 0x00000000ff0c7431 */ /* 0x000fc600000001ff */
        /* <DEDUP_REMOVED lines=15> */
[----:B------:R-:W-:Y:S01]  /*3ab0*/  BSSY.RECONVERGENT B3, `(.L_x_180) ;  /* 0x0000022000037945 */ /* 0x000fe20003800200 */
[----:B------:R-:W-:Y:S01]  /*3ac0*/  SHF.L.U32 R19, R0, 0xb, RZ ;  /* 0x0000000b00137819 */ /* 0x000fe200000006ff */
[----:B------:R-:W-:Y:S01]  /*3ad0*/  IMAD.MOV.U32 R0, RZ, RZ, R14 ;  /* 0x000000ffff007224 */ /* 0x000fe200078e000e */
[----:B------:R-:W-:Y:S02]  /*3ae0*/  IADD3 R23, PT, PT, RZ, -R21, -R18 ;  /* 0x80000015ff177210 */ /* 0x000fe40007ffe812 */
[----:B------:R-:W-:Y:S02]  /*3af0*/  CS2R R16, SRZ ;  /* 0x0000000000107805 */ /* 0x000fe4000001ff00 */
[----:B------:R-:W-:Y:S02]  /*3b00*/  MOV R25, RZ ;  /* 0x000000ff00197202 */ /* 0x000fe40000000f00 */
[----:B------:R-:W-:-:S07]  /*3b10*/  LOP3.LUT R27, R27, 0x80000000, RZ, 0xfc, !PT ;  /* 0x800000001b1b7812 */ /* 0x000fce00078efcff */
.L_x_181:
        /* <DEDUP_REMOVED lines=8> */
[C---:B------:R-:W-:Y:S02]  /*3ba0*/  IMAD R29, R14.reuse, R27, RZ ;  /* 0x0000001b0e1d7224 */ /* 0x040fe400078e02ff */
[----:B------:R-:W-:Y:S02]  /*3bb0*/  IMAD R26, R15, R19, RZ ;  /* 0x000000130f1a7224 */ /* 0x000fe400078e02ff */
[----:B------:R-:W-:Y:S01]  /*3bc0*/  IMAD.HI.U32 R28, R14, R27, RZ ;  /* 0x0000001b0e1c7227 */ /* 0x000fe200078e00ff */
[----:B------:R-:W-:-:S03]  /*3bd0*/  IADD3 R17, P0, PT, R29, R17, RZ ;  /* 0x000000111d117210 */ /* 0x000fc60007f1e0ff */
[C---:B------:R-:W-:Y:S01]  /*3be0*/  IMAD.HI.U32 R14, R15.reuse, R27, RZ ;  /* 0x0000001b0f0e7227 */ /* 0x040fe200078e00ff */
[----:B------:R-:W-:Y:S02]  /*3bf0*/  IADD3 R17, P1, PT, R26, R17, RZ ;  /* 0x000000111a117210 */ /* 0x000fe40007f3e0ff */
[----:B------:R-:W-:Y:S01]  /*3c00*/  IADD3.X R28, PT, PT, R28, RZ, RZ, P2, !PT ;  /* 0x000000ff1c1c7210 */ /* 0x000fe200017fe4ff */
[----:B------:R-:W-:-:S04]  /*3c10*/  IMAD.HI.U32 R26, R15, R19, RZ ;  /* 0x000000130f1a7227 */ /* 0x000fc800078e00ff */
[----:B------:R-:W-:Y:S01]  /*3c20*/  IMAD R15, R15, R27, RZ ;  /* 0x0000001b0f0f7224 */ /* 0x000fe200078e02ff */
[----:B------:R-:W-:Y:S01]  /*3c30*/  IADD3.X R26, P0, PT, R26, R28, RZ, P0, !PT ;  /* 0x0000001c1a1a7210 */ /* 0x000fe2000071e4ff */
[C---:B------:R-:W-:Y:S01]  /*3c40*/  IMAD R29, R25.reuse, 0x8, R1 ;  /* 0x00000008191d7824 */ /* 0x040fe200078e0201 */
[----:B------:R-:W-:Y:S02]  /*3c50*/  IADD3 R25, PT, PT, R25, 0x1, RZ ;  /* 0x0000000119197810 */ /* 0x000fe40007ffe0ff */
[----:B------:R-:W-:Y:S02]  /*3c60*/  IADD3.X R14, PT, PT, R14, RZ, RZ, P0, !PT ;  /* 0x000000ff0e0e7210 */ /* 0x000fe400007fe4ff */
[----:B------:R-:W-:Y:S01]  /*3c70*/  ISETP.NE.AND P0, PT, R23, -0xf, PT ;  /* 0xfffffff11700780c */ /* 0x000fe20003f05270 */
[----:B------:R0:W-:Y:S01]  /*3c80*/  STL.64 [R29], R16 ;  /* 0x000000101d007387 */ /* 0x0001e20000100a00 */
[----:B------:R-:W-:-:S05]  /*3c90*/  IADD3.X R26, P1, PT, R15, R26, RZ, P1, !PT ;  /* 0x0000001a0f1a7210 */ /* 0x000fca0000f3e4ff */
[----:B0-----:R-:W-:Y:S01]  /*3ca0*/  IMAD.X R17, RZ, RZ, R14, P1 ;  /* 0x000000ffff117224 */ /* 0x001fe200008e060e */
[----:B------:R-:W-:-:S05]  /*3cb0*/  MOV R16, R26 ;  /* 0x0000001a00107202 */ /* 0x000fca0000000f00 */
[----:B------:R-:W-:Y:S05]  /*3cc0*/  @P0 BRA `(.L_x_181) ;  /* 0xfffffffc00940947 */ /* 0x000fea000383ffff */
[----:B------:R-:W-:Y:S05]  /*3cd0*/  BSYNC.RECONVERGENT B3 ;  /* 0x0000000000037941 */ /* 0x000fea0003800200 */
.L_x_180:
[----:B------:R-:W-:-:S07]  /*3ce0*/  IMAD.MOV.U32 R14, RZ, RZ, R18 ;  /* 0x000000ffff0e7224 */ /* 0x000fce00078e0012 */
.L_x_179:
[----:B------:R-:W-:Y:S05]  /*3cf0*/  BSYNC.RECONVERGENT B2 ;  /* 0x0000000000027941 */ /* 0x000fea0003800200 */
.L_x_178:
[----:B------:R-:W-:Y:S02]  /*3d00*/  LOP3.LUT P0, R29, R20, 0x3f, RZ, 0xc0, !PT ;  /* 0x0000003f141d7812 */ /* 0x000fe4000780c0ff */
[----:B------:R-:W-:-:S05]  /*3d10*/  IADD3 R0, PT, PT, R21, R14, RZ ;  /* 0x0000000e15007210 */ /* 0x000fca0007ffe0ff */
[----:B------:R-:W-:-:S05]  /*3d20*/  IMAD.U32 R26, R0, 0x8, R1 ;  /* 0x00000008001a7824 */ /* 0x000fca00078e0001 */
        /* <DEDUP_REMOVED lines=8> */
[CC--:B---3--:R-:W-:Y:S02]  /*3db0*/  @P0 SHF.L.U32 R23, R14.reuse, R29.reuse, RZ ;  /* 0x0000001d0e170219 */ /* 0x0c8fe400000006ff */
[----:B0-----:R-:W-:Y:S02]  /*3dc0*/  @P0 SHF.R.U64 R16, R19, R0, R21 ;  /* 0x0000000013100219 */ /* 0x001fe40000001215 */
[--C-:B------:R-:W-:Y:S02]  /*3dd0*/  @P0 SHF.R.U32.HI R27, RZ, 0x1, R15.reuse ;  /* 0x00000001ff1b0819 */ /* 0x100fe4000001160f */
[C-C-:B------:R-:W-:Y:S02]  /*3de0*/  @P0 SHF.R.U64 R25, R14.reuse, 0x1, R15.reuse ;  /* 0x000000010e190819 */ /* 0x140fe4000000120f */
[----:B------:R-:W-:-:S02]  /*3df0*/  @P0 SHF.L.U64.HI R18, R14, R29, R15 ;  /* 0x0000001d0e120219 */ /* 0x000fc4000001020f */
[----:B------:R-:W-:Y:S02]  /*3e00*/  @P0 SHF.R.U32.HI R17, RZ, R0, R21 ;  /* 0x00000000ff110219 */ /* 0x000fe40000011615 */
[----:B------:R-:W-:Y:S02]  /*3e10*/  @P0 LOP3.LUT R14, R23, R16, RZ, 0xfc, !PT ;  /* 0x00000010170e0212 */ /* 0x000fe400078efcff */
[----:B----4-:R-:W-:Y:S02]  /*3e20*/  @P0 SHF.L.U32 R19, R12, R29, RZ ;  /* 0x0000001d0c130219 */ /* 0x010fe400000006ff */
[----:B------:R-:W-:Y:S02]  /*3e30*/  @P0 SHF.R.U64 R20, R25, R0, R27 ;  /* 0x0000000019140219 */ /* 0x000fe4000000121b */
[----:B------:R-:W-:Y:S02]  /*3e40*/  @P0 LOP3.LUT R15, R18, R17, RZ, 0xfc, !PT ;  /* 0x00000011120f0212 */ /* 0x000fe400078efcff */
[----:B------:R-:W-:-:S02]  /*3e50*/  @P0 SHF.L.U64.HI R29, R12, R29, R13 ;  /* 0x0000001d0c1d0219 */ /* 0x000fc4000001020d */
[----:B------:R-:W-:Y:S02]  /*3e60*/  @P0 SHF.R.U32.HI R0, RZ, R0, R27 ;  /* 0x00000000ff000219 */ /* 0x000fe4000001161b */
[C---:B------:R-:W-:Y:S02]  /*3e70*/  SHF.L.U32 R16, R14.reuse, 0x2, RZ ;  /* 0x000000020e107819 */ /* 0x040fe400000006ff */
[----:B------:R-:W-:Y:S02]  /*3e80*/  @P0 LOP3.LUT R12, R19, R20, RZ, 0xfc, !PT ;  /* 0x00000014130c0212 */ /* 0x000fe400078efcff */
[----:B------:R-:W-:Y:S02]  /*3e90*/  SHF.L.U64.HI R14, R14, 0x2, R15 ;  /* 0x000000020e0e7819 */ /* 0x000fe4000001020f */
[----:B------:R-:W-:Y:S02]  /*3ea0*/  @P0 LOP3.LUT R13, R29, R0, RZ, 0xfc, !PT ;  /* 0x000000001d0d0212 */ /* 0x000fe400078efcff */
[----:B------:R-:W-:-:S02]  /*3eb0*/  SHF.L.W.U32.HI R15, R15, 0x2, R12 ;  /* 0x000000020f0f7819 */ /* 0x000fc40000010e0c */
[----:B------:R-:W-:Y:S02]  /*3ec0*/  IADD3 RZ, P0, PT, RZ, -R16, RZ ;  /* 0x80000010ffff7210 */ /* 0x000fe40007f1e0ff */
[----:B------:R-:W-:Y:S02]  /*3ed0*/  LOP3.LUT R0, RZ, R14, RZ, 0x33, !PT ;  /* 0x0000000eff007212 */ /* 0x000fe400078e33ff */
[----:B------:R-:W-:Y:S02]  /*3ee0*/  SHF.L.W.U32.HI R12, R12, 0x2, R13 ;  /* 0x000000020c0c7819 */ /* 0x000fe40000010e0d */
[----:B------:R-:W-:Y:S02]  /*3ef0*/  LOP3.LUT R17, RZ, R15, RZ, 0x33, !PT ;  /* 0x0000000fff117212 */ /* 0x000fe400078e33ff */
[----:B------:R-:W-:Y:S02]  /*3f00*/  IADD3.X R19, P0, PT, RZ, R0, RZ, P0, !PT ;  /* 0x00000000ff137210 */ /* 0x000fe4000071e4ff */
[----:B------:R-:W-:-:S02]  /*3f10*/  LOP3.LUT R0, RZ, R12, RZ, 0x33, !PT ;  /* 0x0000000cff007212 */ /* 0x000fc400078e33ff */
        /* <DEDUP_REMOVED lines=9> */
[----:B------:R-:W-:-:S05]  /*3fb0*/  @!P0 IMAD.MOV R16, RZ, RZ, -R16 ;  /* 0x000000ffff108224 */ /* 0x000fca00078e0a10 */
[----:B------:R-:W0:Y:S02]  /*3fc0*/  FLO.U32 R18, R18 ;  /* 0x0000001200127300 */ /* 0x000e2400000e0000 */
[C---:B0-----:R-:W-:Y:S02]  /*3fd0*/  IADD3 R20, PT, PT, -R18.reuse, 0x1f, RZ ;  /* 0x0000001f12147810 */ /* 0x041fe40007ffe1ff */
[----:B------:R-:W-:Y:S02]  /*3fe0*/  IADD3 R15, PT, PT, -R18, 0x3f, RZ ;  /* 0x0000003f120f7810 */ /* 0x000fe40007ffe1ff */
[----:B------:R-:W-:-:S04]  /*3ff0*/  @P1 IADD3 R15, PT, PT, R20, RZ, RZ ;  /* 0x000000ff140f1210 */ /* 0x000fc80007ffe0ff */
[----:B------:R-:W-:-:S13]  /*4000*/  ISETP.NE.AND P1, PT, R15, RZ, PT ;  /* 0x000000ff0f00720c */ /* 0x000fda0003f25270 */
[----:B------:R-:W-:Y:S05]  /*4010*/  @!P1 BRA `(.L_x_183) ;  /* 0x0000000000289947 */ /* 0x000fea0003800000 */
[C---:B------:R-:W-:Y:S02]  /*4020*/  LOP3.LUT R14, R15.reuse, 0x3f, RZ, 0xc0, !PT ;  /* 0x0000003f0f0e7812 */ /* 0x040fe400078ec0ff */
        /* <DEDUP_REMOVED lines=9> */
.L_x_183:
[----:B------:R-:W-:Y:S05]  /*40c0*/  BSYNC.RECONVERGENT B2 ;  /* 0x0000000000027941 */ /* 0x000fea0003800200 */
.L_x_182:
[----:B------:R-:W-:-:S04]  /*40d0*/  IMAD.WIDE.U32 R18, R17, 0x2168c235, RZ ;  /* 0x2168c23511127825 */ /* 0x000fc800078e00ff */
[----:B------:R-:W-:Y:S01]  /*40e0*/  IMAD.MOV.U32 R21, RZ, RZ, RZ ;  /* 0x000000ffff157224 */ /* 0x000fe200078e00ff */
[----:B------:R-:W-:Y:S01]  /*40f0*/  MOV R20, R19 ;  /* 0x0000001300147202 */ /* 0x000fe20000000f00 */
[----:B------:R-:W-:Y:S01]  /*4100*/  IMAD.HI.U32 R14, R0, -0x36f0255e, RZ ;  /* 0xc90fdaa2000e7827 */ /* 0x000fe200078e00ff */
[----:B------:R-:W-:-:S03]  /*4110*/  IADD3 RZ, P1, PT, R18, R18, RZ ;  /* 0x0000001212ff7210 */ /* 0x000fc60007f3e0ff */
[----:B------:R-:W-:-:S04]  /*4120*/  IMAD.WIDE.U32 R16, R17, -0x36f0255e, R20 ;  /* 0xc90fdaa211107825 */ /* 0x000fc800078e0014 */
[C---:B------:R-:W-:Y:S02]  /*4130*/  IMAD R19, R0.reuse, -0x36f0255e, RZ ;  /* 0xc90fdaa200137824 */ /* 0x040fe400078e02ff */
[----:B------:R-:W-:-:S05]  /*4140*/  IMAD.WIDE.U32 R16, P2, R0, 0x2168c235, R16 ;  /* 0x2168c23500107825 */ /* 0x000fca0007840010 */
[----:B------:R-:W-:Y:S02]  /*4150*/  IADD3.X R0, PT, PT, R14, RZ, RZ, P2, !PT ;  /* 0x000000ff0e007210 */ /* 0x000fe400017fe4ff */
[----:B------:R-:W-:Y:S02]  /*4160*/  IADD3 R14, P2, PT, R19, R17, RZ ;  /* 0x00000011130e7210 */ /* 0x000fe40007f5e0ff */
[----:B------:R-:W-:Y:S02]  /*4170*/  IADD3.X RZ, P1, PT, R16, R16, RZ, P1, !PT ;  /* 0x0000001010ff7210 */ /* 0x000fe40000f3e4ff */
[C---:B------:R-:W-:Y:S01]  /*4180*/  ISETP.GT.U32.AND P3, PT, R14.reuse, RZ, PT ;  /* 0x000000ff0e00720c */ /* 0x040fe20003f64070 */
[----:B------:R-:W-:Y:S01]  /*4190*/  IMAD.X R0, RZ, RZ, R0, P2 ;  /* 0x000000ffff007224 */ /* 0x000fe200010e0600 */
[----:B------:R-:W-:-:S04]  /*41a0*/  IADD3.X R17, P2, PT, R14, R14, RZ, P1, !PT ;  /* 0x0000000e0e117210 */ /* 0x000fc80000f5e4ff */
[C---:B------:R-:W-:Y:S02]  /*41b0*/  ISETP.GT.AND.EX P1, PT, R0.reuse, RZ, PT, P3 ;  /* 0x000000ff0000720c */ /* 0x040fe40003f24330 */
[----:B------:R-:W-:Y:S02]  /*41c0*/  IADD3.X R19, PT, PT, R0, R0, RZ, P2, !PT ;  /* 0x0000000000137210 */ /* 0x000fe400017fe4ff */
[----:B------:R-:W-:Y:S02]  /*41d0*/  SEL R17, R17, R14, P1 ;  /* 0x0000000e11117207 */ /* 0x000fe40000800000 */
[----:B------:R-:W-:Y:S02]  /*41e0*/  SEL R19, R19, R0, P1 ;  /* 0x0000000013137207 */ /* 0x000fe40000800000 */
[----:B------:R-:W-:Y:S02]  /*41f0*/  IADD3 R0, P2, PT, R17, 0x1, RZ ;  /* 0x0000000111007810 */ /* 0x000fe40007f5e0ff */
[----:B------:R-:W-:-:S02]  /*4200*/  SEL R16, RZ, 0xffffffff, !P1 ;  /* 0xffffffffff107807 */ /* 0x000fc40004800000 */
[----:B------:R-:W-:Y:S01]  /*4210*/  LOP3.LUT P1, R14, R22, 0x80000000, RZ, 0xc0, !PT ;  /* 0x80000000160e7812 */ /* 0x000fe2000782c0ff */
[----:B------:R-:W-:Y:S01]  /*4220*/  IMAD.X R17, RZ, RZ, R19, P2 ;  /* 0x000000ffff117224 */ /* 0x000fe200010e0613 */
[----:B------:R-:W-:Y:S02]  /*4230*/  IADD3 R15, PT, PT, R16, -R15, RZ ;  /* 0x8000000f100f7210 */ /* 0x000fe40007ffe0ff */
[----:B------:R-:W-:Y:S02]  /*4240*/  SHF.R.U32.HI R19, RZ, 0x1e, R13 ;  /* 0x0000001eff137819 */ /* 0x000fe4000001160d */
[----:B------:R-:W-:Y:S01]  /*4250*/  SHF.R.U64 R0, R0, 0xa, R17 ;  /* 0x0000000a00007819 */ /* 0x000fe20000001211 */
[----:B------:R-:W-:Y:S01]  /*4260*/  IMAD.SHL.U32 R13, R15, 0x100000, RZ ;  /* 0x001000000f0d7824 */ /* 0x000fe200078e00ff */
[----:B------:R-:W-:Y:S02]  /*4270*/  LEA.HI R12, R12, R19, RZ, 0x1 ;  /* 0x000000130c0c7211 */ /* 0x000fe400078f08ff */
[----:B------:R-:W-:-:S02]  /*4280*/  IADD3 R0, P2, PT, R0, 0x1, RZ ;  /* 0x0000000100007810 */ /* 0x000fc40007f5e0ff */
[----:B------:R-:W-:Y:S02]  /*4290*/  @!P0 LOP3.LUT R14, R14, 0x80000000, RZ, 0x3c, !PT ;  /* 0x800000000e0e8812 */ /* 0x000fe400078e3cff */
[----:B------:R-:W-:Y:S02]  /*42a0*/  LEA.HI.X R17, R17, RZ, RZ, 0x16, P2 ;  /* 0x000000ff11117211 */ /* 0x000fe400010fb4ff */
[----:B------:R-:W-:Y:S02]  /*42b0*/  @P1 IADD3 R12, PT, PT, -R12, RZ, RZ ;  /* 0x000000ff0c0c1210 */ /* 0x000fe40007ffe1ff */
[--C-:B------:R-:W-:Y:S02]  /*42c0*/  SHF.R.U64 R0, R0, 0x1, R17.reuse ;  /* 0x0000000100007819 */ /* 0x100fe40000001211 */
[----:B------:R-:W-:Y:S02]  /*42d0*/  SHF.R.U32.HI R16, RZ, 0x1, R17 ;  /* 0x00000001ff107819 */ /* 0x000fe40000011611 */
[----:B------:R-:W-:-:S04]  /*42e0*/  IADD3 R0, P2, P3, RZ, RZ, R0 ;  /* 0x000000ffff007210 */ /* 0x000fc80007b5e000 */
[----:B------:R-:W-:-:S04]  /*42f0*/  IADD3.X R13, PT, PT, R13, 0x3fe00000, R16, P2, P3 ;  /* 0x3fe000000d0d7810 */ /* 0x000fc800017e6410 */
[----:B------:R-:W-:-:S07]  /*4300*/  LOP3.LUT R22, R13, R14, RZ, 0xfc, !PT ;  /* 0x0000000e0d167212 */ /* 0x000fce00078efcff */
.L_x_177:
[----:B------:R-:W-:Y:S01]  /*4310*/  MOV R25, 0x0 ;  /* 0x0000000000197802 */ /* 0x000fe20000000f00 */
[----:B------:R-:W-:Y:S01]  /*4320*/  IMAD.MOV.U32 R14, RZ, RZ, R12 ;  /* 0x000000ffff0e7224 */ /* 0x000fe200078e000c */
[----:B------:R-:W-:Y:S01]  /*4330*/  MOV R12, R0 ;  /* 0x00000000000c7202 */ /* 0x000fe20000000f00 */
[----:B------:R-:W-:Y:S01]  /*4340*/  IMAD.MOV.U32 R13, RZ, RZ, R22 ;  /* 0x000000ffff0d7224 */ /* 0x000fe200078e0016 */
[----:B------:R-:W-:Y:S06]  /*4350*/  RET.REL.NODEC R24 `(_Z20kernelApplyTwoModeQQP7double2miiiPKiPKdd) ;  /* 0xffffffbc18287950 */ /* 0x000fec0003c3ffff */
.L_x_184:
        /* <DEDUP_REMOVED lines=10> */
.L_x_382:


//--------------------- .text._Z20kernelApplyOneModeQ2P7double2miiPKiPKdd --------------------------
	.section	.text._Z20kernelApplyOneModeQ2P7double2miiPKiPKdd,"ax",@progbits
	.align	128
        .global         _Z20kernelApplyOneModeQ2P7double2miiPKiPKdd
        .type           _Z20kernelApplyOneModeQ2P7double2miiPKiPKdd,@function
        .size           _Z20kernelApplyOneModeQ2P7double2miiPKiPKdd,(.L_x_385 - _Z20kernelApplyOneModeQ2P7double2miiPKiPKdd)
        .other          _Z20kernelApplyOneModeQ2P7double2miiPKiPKdd,@"STO_CUDA_ENTRY STV_DEFAULT"
_Z20kernelApplyOneModeQ2P7double2miiPKiPKdd:
.text._Z20kernelApplyOneModeQ2P7double2miiPKiPKdd:
[----:B------:R-:W0:Y:S01]  /*0000*/  LDC R1, c[0x0][0x37c] ;  /* 0x0000df00ff017b82 */ /* 0x000e220000000800 */
[----:B------:R-:W1:Y:S07]  /*0010*/  S2R R3, SR_TID.X ;  /* 0x0000000000037919 */ /* 0x000e6e0000002100 */
[----:B------:R-:W1:Y:S01]  /*0020*/  S2UR UR4, SR_CTAID.X ;  /* 0x00000000000479c3 */ /* 0x000e620000002500 */
[----:B------:R-:W2:Y:S01]  /*0030*/  LDCU.64 UR6, c[0x0][0x388] ;  /* 0x00007100ff0677ac */ /* 0x000ea20008000a00 */
[----:B0-----:R-:W-:-:S06]  /*0040*/  VIADD R1, R1, 0xffffffd8 ;  /* 0xffffffd801017836 */ /* 0x001fcc0000000000 */
[----:B------:R-:W1:Y:S02]  /*0050*/  LDC R4, c[0x0][0x360] ;  /* 0x0000d800ff047b82 */ /* 0x000e640000000800 */
[----:B-1----:R-:W-:Y:S01]  /*0060*/  IMAD R4, R4, UR4, R3 ;  /* 0x0000000404047c24 */ /* 0x002fe2000f8e0203 */
[----:B------:R-:W0:Y:S04]  /*0070*/  LDCU UR4, c[0x0][0x390] ;  /* 0x00007200ff0477ac */ /* 0x000e280008000800 */
[----:B--2---:R-:W-:-:S04]  /*0080*/  ISETP.GE.U32.AND P0, PT, R4, UR6, PT ;  /* 0x0000000604007c0c */ /* 0x004fc8000bf06070 */
[----:B------:R-:W-:-:S13]  /*0090*/  ISETP.GE.U32.AND.EX P0, PT, RZ, UR7, PT, P0 ;  /* 0x00000007ff007c0c */ /* 0x000fda000bf06100 */
[----:B0-----:R-:W-:Y:S05]  /*00a0*/  @P0 EXIT ;  /* 0x000000000000094d */ /* 0x001fea0003800000 */
[----:B------:R-:W0:Y:S01]  /*00b0*/  LDC.64 R14, c[0x0][0x398] ;  /* 0x0000e600ff0e7b82 */ /* 0x000e220000000a00 */
[----:B------:R-:W1:Y:S07]  /*00c0*/  LDCU.64 UR6, c[0x0][0x358] ;  /* 0x00006b00ff0677ac */ /* 0x000e6e0008000a00 */
[----:B------:R-:W0:Y:S08]  /*00d0*/  LDC.64 R6, c[0x0][0x390] ;  /* 0x0000e400ff067b82 */ /* 0x000e300000000a00 */
[----:B------:R-:W2:Y:S01]  /*00e0*/  LDC.64 R2, c[0x0][0x3a0] ;  /* 0x0000e800ff027b82 */ /* 0x000ea20000000a00 */
[----:B0-----:R-:W-:-:S05]  /*00f0*/  IMAD.WIDE R8, R6, 0x4, R14 ;  /* 0x0000000406087825 */ /* 0x001fca00078e020e */
[----:B-1----:R-:W3:Y:S01]  /*0100*/  LDG.E R0, desc[UR6][R8.64] ;  /* 0x0000000608007981 */ /* 0x002ee2000c1e1900 */
[----:B--2---:R-:W-:-:S06]  /*0110*/  IMAD.WIDE R2, R6, 0x8, R2 ;  /* 0x0000000806027825 */ /* 0x004fcc00078e0202 */
[----:B------:R-:W5:Y:S01]  /*0120*/  LDG.E.64 R2, desc[UR6][R2.64] ;  /* 0x0000000602027981 */ /* 0x000f62000c1e1b00 */
[----:B------:R-:W-:Y:S02]  /*0130*/  VIADD R10, R6, 0x1 ;  /* 0x00000001060a7836 */ /* 0x000fe40000000000 */
[----:B------:R-:W-:Y:S02]  /*0140*/  HFMA2 R11, -RZ, RZ, 0, 0 ;  /* 0x00000000ff0b7431 */ /* 0x000fe400000001ff */
[----:B------:R-:W-:Y:S02]  /*0150*/  IMAD.MOV.U32 R5, RZ, RZ, 0x1 ;  /* 0x00000001ff057424 */ /* 0x000fe400078e00ff */
[----:B------:R-:W-:Y:S01]  /*0160*/  IMAD.MOV.U32 R18, RZ, RZ, 0x1 ;  /* 0x00000001ff127424 */ /* 0x000fe200078e00ff */
[----:B------:R-:W-:Y:S02]  /*0170*/  ISETP.GE.AND P0, PT, R10, R7, PT ;  /* 0x000000070a00720c */ /* 0x000fe40003f06270 */
[----:B---3--:R-:W-:-:S11]  /*0180*/  SHF.L.U32 R0, R5, R0, RZ ;  /* 0x0000000005007219 */ /* 0x008fd600000006ff */
[----:B------:R-:W-:Y:S05]  /*0190*/  @P0 BRA `(.L_x_185) ;  /* 0x0000000c00e80947 */ /* 0x000fea0003800000 */
[----:B------:R-:W-:Y:S01]  /*01a0*/  IADD3 R8, PT, PT, -R6, -0x2, R7 ;  /* 0xfffffffe06087810 */ /* 0x000fe20007ffe107 */
[----:B------:R-:W-:Y:S01]  /*01b0*/  IMAD.MOV.U32 R18, RZ, RZ, 0x1 ;  /* 0x00000001ff127424 */ /* 0x000fe200078e00ff */
[----:B------:R-:W-:Y:S01]  /*01c0*/  LOP3.LUT R6, RZ, R6, RZ, 0x33, !PT ;  /* 0x00000006ff067212 */ /* 0x000fe200078e33ff */
[----:B------:R-:W-:Y:S01]  /*01d0*/  IMAD.MOV.U32 R11, RZ, RZ, RZ ;  /* 0x000000ffff0b7224 */ /* 0x000fe200078e00ff */
[----:B------:R-:W-:-:S03]  /*01e0*/  ISETP.GE.U32.AND P0, PT, R8, 0xf, PT ;  /* 0x0000000f0800780c */ /* 0x000fc60003f06070 */
[----:B------:R-:W-:Y:S02]  /*01f0*/  IMAD.IADD R7, R6, 0x1, R7 ;  /* 0x0000000106077824 */ /* 0x000fe400078e0207 */
[----:B------:R-:W-:-:S03]  /*0200*/  IMAD.MOV.U32 R6, RZ, RZ, R10 ;  /* 0x000000ffff067224 */ /* 0x000fc600078e000a */
[----:B------:R-:W-:-:S05]  /*0210*/  LOP3.LUT R8, R7, 0xf, RZ, 0xc0, !PT ;  /* 0x0000000f07087812 */ /* 0x000fca00078ec0ff */
[----:B------:R-:W-:Y:S05]  /*0220*/  @!P0 BRA `(.L_x_186) ;  /* 0x0000000400fc8947 */ /* 0x000fea0003800000 */
[----:B------:R-:W0:Y:S01]  /*0230*/  LDC.64 R16, c[0x0][0x398] ;  /* 0x0000e600ff107b82 */ /* 0x000e220000000a00 */
[----:B------:R-:W-:Y:S01]  /*0240*/  LOP3.LUT R9, R7, 0xfffffff0, RZ, 0xc0, !PT ;  /* 0xfffffff007097812 */ /* 0x000fe200078ec0ff */
[----:B------:R-:W-:Y:S01]  /*0250*/  IMAD.MOV.U32 R11, RZ, RZ, RZ ;  /* 0x000000ffff0b7224 */ /* 0x000fe200078e00ff */
[----:B------:R-:W-:-:S03]  /*0260*/  MOV R18, 0x1 ;  /* 0x0000000100127802 */ /* 0x000fc60000000f00 */
[----:B------:R-:W-:Y:S01]  /*0270*/  IMAD.MOV R9, RZ, RZ, -R9 ;  /* 0x000000ffff097224 */ /* 0x000fe200078e0a09 */
[----:B0-----:R-:W-:-:S05]  /*0280*/  IADD3 R16, P0, PT, R16, 0x20, RZ ;  /* 0x0000002010107810 */ /* 0x001fca0007f1e0ff */
[----:B------:R-:W-:-:S08]  /*0290*/  IMAD.X R17, RZ, RZ, R17, P0 ;  /* 0x000000ffff117224 */ /* 0x000fd000000e0611 */
.L_x_187:
        /* <DEDUP_REMOVED lines=8> */
[----:B------:R-:W4:Y:S01]  /*0320*/  LDG.E R22, desc[UR6][R20.64+-0x4] ;  /* 0xfffffc0614167981 */ /* 0x000f22000c1e1900 */
[----:B--2---:R-:W-:-:S02]  /*0330*/  SHF.L.U32 R19, R5, R19, RZ ;  /* 0x0000001305137219 */ /* 0x004fc400000006ff */
[----:B---3--:R-:W-:-:S03]  /*0340*/  SHF.L.U32 R13, R5, R13, RZ ;  /* 0x0000000d050d7219 */ /* 0x008fc600000006ff */
[----:B------:R-:W-:Y:S01]  /*0350*/  IMAD R23, R11, R19, RZ ;  /* 0x000000130b177224 */ /* 0x000fe200078e02ff */
[----:B------:R-:W-:-:S05]  /*0360*/  SHF.R.S32.HI R11, RZ, 0x1f, R19 ;  /* 0x0000001fff0b7819 */ /* 0x000fca0000011413 */
[----:B------:R-:W-:Y:S02]  /*0370*/  IMAD R11, R11, R18, R23 ;  /* 0x000000120b0b7224 */ /* 0x000fe400078e0217 */
[----:B------:R-:W-:-:S04]  /*0380*/  IMAD.WIDE.U32 R18, R18, R19, RZ ;  /* 0x0000001312127225 */ /* 0x000fc800078e00ff */
[----:B------:R-:W-:-:S04]  /*0390*/  IMAD.IADD R11, R19, 0x1, R11 ;  /* 0x00000001130b7824 */ /* 0x000fc800078e020b */
[----:B------:R-:W-:Y:S01]  /*03a0*/  IMAD R19, R11, R13, RZ ;  /* 0x0000000d0b137224 */ /* 0x000fe200078e02ff */
[----:B------:R-:W-:-:S05]  /*03b0*/  SHF.R.S32.HI R11, RZ, 0x1f, R13 ;  /* 0x0000001fff0b7819 */ /* 0x000fca000001140d */
[----:B------:R-:W-:Y:S01]  /*03c0*/  IMAD R23, R11, R18, R19 ;  /* 0x000000120b177224 */ /* 0x000fe200078e0213 */
[----:B----4-:R-:W-:Y:S01]  /*03d0*/  SHF.L.U32 R11, R5, R28, RZ ;  /* 0x0000001c050b7219 */ /* 0x010fe200000006ff */
[----:B------:R-:W-:-:S03]  /*03e0*/  IMAD.WIDE.U32 R18, R18, R13, RZ ;  /* 0x0000000d12127225 */ /* 0x000fc600078e00ff */
[----:B------:R-:W-:Y:S02]  /*03f0*/  SHF.R.S32.HI R13, RZ, 0x1f, R11 ;  /* 0x0000001fff0d7819 */ /* 0x000fe4000001140b */
[----:B------:R-:W-:-:S05]  /*0400*/  IADD3 R28, PT, PT, R19, R23, RZ ;  /* 0x00000017131c7210 */ /* 0x000fca0007ffe0ff */
[----:B------:R-:W-:-:S04]  /*0410*/  IMAD R28, R28, R11, RZ ;  /* 0x0000000b1c1c7224 */ /* 0x000fc800078e02ff */
[----:B------:R-:W-:Y:S02]  /*0420*/  IMAD R25, R13, R18, R28 ;  /* 0x000000120d197224 */ /* 0x000fe400078e021c */
[----:B------:R-:W-:Y:S01]  /*0430*/  IMAD.WIDE.U32 R18, R18, R11, RZ ;  /* 0x0000000b12127225 */ /* 0x000fe200078e00ff */
[----:B------:R-:W2:Y:S01]  /*0440*/  LDG.E R13, desc[UR6][R20.64] ;  /* 0x00000006140d7981 */ /* 0x000ea2000c1e1900 */
[----:B------:R-:W-:Y:S02]  /*0450*/  SHF.L.U32 R23, R5, R26, RZ ;  /* 0x0000001a05177219 */ /* 0x000fe400000006ff */
[----:B------:R-:W-:Y:S01]  /*0460*/  IMAD.IADD R26, R19, 0x1, R25 ;  /* 0x00000001131a7824 */ /* 0x000fe200078e0219 */
[----:B------:R-:W3:Y:S01]  /*0470*/  LDG.E R28, desc[UR6][R20.64+0x8] ;  /* 0x00000806141c7981 */ /* 0x000ee2000c1e1900 */
[----:B------:R-:W-:Y:S02]  /*0480*/  SHF.R.S32.HI R11, RZ, 0x1f, R23 ;  /* 0x0000001fff0b7819 */ /* 0x000fe40000011417 */
[----:B------:R-:W-:-:S04]  /*0490*/  IMAD R26, R26, R23, RZ ;  /* 0x000000171a1a7224 */ /* 0x000fc800078e02ff */
[----:B------:R-:W-:Y:S02]  /*04a0*/  IMAD R25, R11, R18, R26 ;  /* 0x000000120b197224 */ /* 0x000fe400078e021a */
[----:B------:R-:W4:Y:S01]  /*04b0*/  LDG.E R11, desc[UR6][R20.64+0x4] ;  /* 0x00000406140b7981 */ /* 0x000f22000c1e1900 */
[----:B------:R-:W-:Y:S01]  /*04c0*/  IMAD.WIDE.U32 R18, R18, R23, RZ ;  /* 0x0000001712127225 */ /* 0x000fe200078e00ff */
[----:B------:R-:W-:Y:S02]  /*04d0*/  SHF.L.U32 R23, R5, R24, RZ ;  /* 0x0000001805177219 */ /* 0x000fe400000006ff */
[----:B------:R-:W3:Y:S01]  /*04e0*/  LDG.E R26, desc[UR6][R20.64+0xc] ;  /* 0x00000c06141a7981 */ /* 0x000ee2000c1e1900 */
[----:B------:R-:W-:Y:S01]  /*04f0*/  IMAD.IADD R24, R19, 0x1, R25 ;  /* 0x0000000113187824 */ /* 0x000fe200078e0219 */
[----:B------:R-:W-:-:S03]  /*0500*/  SHF.R.S32.HI R19, RZ, 0x1f, R23 ;  /* 0x0000001fff137819 */ /* 0x000fc60000011417 */
[----:B------:R-:W-:-:S04]  /*0510*/  IMAD R24, R24, R23, RZ ;  /* 0x0000001718187224 */ /* 0x000fc800078e02ff */
[----:B------:R-:W-:Y:S02]  /*0520*/  IMAD R25, R19, R18, R24 ;  /* 0x0000001213197224 */ /* 0x000fe400078e0218 */
[----:B------:R-:W-:Y:S01]  /*0530*/  IMAD.WIDE.U32 R18, R18, R23, RZ ;  /* 0x0000001712127225 */ /* 0x000fe200078e00ff */
[----:B------:R-:W-:Y:S01]  /*0540*/  SHF.L.U32 R23, R5, R12, RZ ;  /* 0x0000000c05177219 */ /* 0x000fe200000006ff */
[----:B------:R-:W3:Y:S02]  /*0550*/  LDG.E R24, desc[UR6][R20.64+0x1c] ;  /* 0x00001c0614187981 */ /* 0x000ee4000c1e1900 */
[----:B------:R-:W-:Y:S01]  /*0560*/  IMAD.IADD R12, R19, 0x1, R25 ;  /* 0x00000001130c7824 */ /* 0x000fe200078e0219 */
[----:B------:R-:W-:-:S03]  /*0570*/  SHF.R.S32.HI R19, RZ, 0x1f, R23 ;  /* 0x0000001fff137819 */ /* 0x000fc60000011417 */
[----:B------:R-:W-:-:S04]  /*0580*/  IMAD R12, R12, R23, RZ ;  /* 0x000000170c0c7224 */ /* 0x000fc800078e02ff */
[----:B------:R-:W-:Y:S02]  /*0590*/  IMAD R25, R19, R18, R12 ;  /* 0x0000001213197224 */ /* 0x000fe400078e020c */
        /* <DEDUP_REMOVED lines=8> */
[----:B------:R-:W3:Y:S01]  /*0620*/  LDG.E R12, desc[UR6][R20.64+0x14] ;  /* 0x00001406140c7981 */ /* 0x000ee2000c1e1900 */
[----:B------:R-:W-:-:S03]  /*0630*/  SHF.L.U32 R25, R5, R22, RZ ;  /* 0x0000001605197219 */ /* 0x000fc600000006ff */
[----:B------:R-:W-:Y:S02]  /*0640*/  IADD3 R22, PT, PT, R19, R27, RZ ;  /* 0x0000001b13167210 */ /* 0x000fe40007ffe0ff */
[----:B------:R-:W-:-:S03]  /*0650*/  SHF.R.S32.HI R23, RZ, 0x1f, R25 ;  /* 0x0000001fff177819 */ /* 0x000fc60000011419 */
[----:B------:R-:W-:-:S04]  /*0660*/  IMAD R22, R22, R25, RZ ;  /* 0x0000001916167224 */ /* 0x000fc800078e02ff */
[----:B------:R-:W-:Y:S02]  /*0670*/  IMAD R23, R23, R18, R22 ;  /* 0x0000001217177224 */ /* 0x000fe400078e0216 */
[----:B------:R0:W3:Y:S01]  /*0680*/  LDG.E R22, desc[UR6][R20.64+0x18] ;  /* 0x0000180614167981 */ /* 0x0000e2000c1e1900 */
[----:B------:R-:W-:-:S04]  /*0690*/  IMAD.WIDE.U32 R18, R18, R25, RZ ;  /* 0x0000001912127225 */ /* 0x000fc800078e00ff */
[----:B------:R-:W-:Y:S02]  /*06a0*/  IMAD.IADD R23, R19, 0x1, R23 ;  /* 0x0000000113177824 */ /* 0x000fe400078e0217 */
[----:B------:R-:W-:-:S05]  /*06b0*/  VIADD R9, R9, 0x10 ;  /* 0x0000001009097836 */ /* 0x000fca0000000000 */
[----:B------:R-:W-:Y:S01]  /*06c0*/  ISETP.NE.AND P0, PT, R9, RZ, PT ;  /* 0x000000ff0900720c */ /* 0x000fe20003f05270 */
[----:B------:R-:W-:Y:S01]  /*06d0*/  UIADD3 UR4, UPT, UPT, UR4, 0x10, URZ ;  /* 0x0000001004047890 */ /* 0x000fe2000fffe0ff */
[----:B------:R-:W-:Y:S01]  /*06e0*/  VIADD R6, R6, 0x10 ;  /* 0x0000001006067836 */ /* 0x000fe20000000000 */
[----:B--2---:R-:W-:-:S04]  /*06f0*/  SHF.L.U32 R13, R5, R13, RZ ;  /* 0x0000000d050d7219 */ /* 0x004fc800000006ff */
[----:B------:R-:W-:Y:S01]  /*0700*/  SHF.R.S32.HI R19, RZ, 0x1f, R13 ;  /* 0x0000001fff137819 */ /* 0x000fe2000001140d */
[----:B------:R-:W-:-:S04]  /*0710*/  IMAD R23, R23, R13, RZ ;  /* 0x0000000d17177224 */ /* 0x000fc800078e02ff */
[----:B------:R-:W-:Y:S02]  /*0720*/  IMAD R23, R19, R18, R23 ;  /* 0x0000001213177224 */ /* 0x000fe400078e0217 */
[----:B------:R-:W-:Y:S01]  /*0730*/  IMAD.WIDE.U32 R18, R18, R13, RZ ;  /* 0x0000000d12127225 */ /* 0x000fe200078e00ff */
[----:B----4-:R-:W-:-:S03]  /*0740*/  SHF.L.U32 R11, R5, R11, RZ ;  /* 0x0000000b050b7219 */ /* 0x010fc600000006ff */
[----:B------:R-:W-:Y:S01]  /*0750*/  IMAD.IADD R19, R19, 0x1, R23 ;  /* 0x0000000113137824 */ /* 0x000fe200078e0217 */
[----:B------:R-:W-:-:S03]  /*0760*/  SHF.R.S32.HI R13, RZ, 0x1f, R11 ;  /* 0x0000001fff0d7819 */ /* 0x000fc6000001140b */
[-C--:B------:R-:W-:Y:S02]  /*0770*/  IMAD R19, R19, R11.reuse, RZ ;  /* 0x0000000b13137224 */ /* 0x080fe400078e02ff */
[----:B0-----:R-:W-:-:S04]  /*0780*/  IMAD.WIDE.U32 R20, R18, R11, RZ ;  /* 0x0000000b12147225 */ /* 0x001fc800078e00ff */
[----:B------:R-:W-:Y:S01]  /*0790*/  IMAD R13, R13, R18, R19 ;  /* 0x000000120d0d7224 */ /* 0x000fe200078e0213 */
[----:B---3--:R-:W-:-:S03]  /*07a0*/  SHF.L.U32 R19, R5, R28, RZ ;  /* 0x0000001c05137219 */ /* 0x008fc600000006ff */
        /* <DEDUP_REMOVED lines=34> */
[----:B------:R-:W-:-:S05]  /*09d0*/  IMAD R11, R11, R10, R12 ;  /* 0x0000000a0b0b7224 */ /* 0x000fca00078e020c */
[----:B------:R-:W-:Y:S01]  /*09e0*/  IADD3 R11, PT, PT, R19, R11, RZ ;  /* 0x0000000b130b7210 */ /* 0x000fe20007ffe0ff */
[----:B------:R-:W-:Y:S06]  /*09f0*/  @P0 BRA `(.L_x_187) ;  /* 0xfffffff800280947 */ /* 0x000fec000383ffff */
[----:B------:R-:W-:-:S06]  /*0a00*/  UIADD3 UR4, UPT, UPT, UR4, 0x1, URZ ;  /* 0x0000000104047890 */ /* 0x000fcc000fffe0ff */
[----:B------:R-:W-:-:S07]  /*0a10*/  IMAD.U32 R6, RZ, RZ, UR4 ;  /* 0x00000004ff067e24 */ /* 0x000fce000f8e00ff */
.L_x_186:
        /* <DEDUP_REMOVED lines=13> */
[----:B------:R0:W4:Y:S04]  /*0af0*/  LDG.E R20, desc[UR6][R12.64+0x18] ;  /* 0x000018060c147981 */ /* 0x000128000c1e1900 */
[----:B------:R-:W4:Y:S01]  /*0b00*/  LDG.E R22, desc[UR6][R12.64+0x1c] ;  /* 0x00001c060c167981 */ /* 0x000f22000c1e1900 */
[----:B------:R-:W-:-:S02]  /*0b10*/  IADD3 R6, PT, PT, R6, 0x8, RZ ;  /* 0x0000000806067810 */ /* 0x000fc40007ffe0ff */
[----:B--2---:R-:W-:-:S04]  /*0b20*/  SHF.L.U32 R8, R5, R8, RZ ;  /* 0x0000000805087219 */ /* 0x004fc800000006ff */
[----:B------:R-:W-:Y:S01]  /*0b30*/  SHF.R.S32.HI R9, RZ, 0x1f, R8 ;  /* 0x0000001fff097819 */ /* 0x000fe20000011408 */
[----:B------:R-:W-:-:S04]  /*0b40*/  IMAD R11, R11, R8, RZ ;  /* 0x000000080b0b7224 */ /* 0x000fc800078e02ff */
[----:B------:R-:W-:Y:S01]  /*0b50*/  IMAD R11, R9, R18, R11 ;  /* 0x00000012090b7224 */ /* 0x000fe200078e020b */
[----:B---3--:R-:W-:Y:S01]  /*0b60*/  SHF.L.U32 R9, R5, R28, RZ ;  /* 0x0000001c05097219 */ /* 0x008fe200000006ff */
[----:B------:R-:W-:-:S04]  /*0b70*/  IMAD.WIDE.U32 R18, R18, R8, RZ ;  /* 0x0000000812127225 */ /* 0x000fc800078e00ff */
[----:B------:R-:W-:Y:S01]  /*0b80*/  IMAD.IADD R8, R19, 0x1, R11 ;  /* 0x0000000113087824 */ /* 0x000fe200078e020b */
[----:B------:R-:W-:-:S03]  /*0b90*/  SHF.R.S32.HI R11, RZ, 0x1f, R9 ;  /* 0x0000001fff0b7819 */ /* 0x000fc60000011409 */
[-C--:B------:R-:W-:Y:S02]  /*0ba0*/  IMAD R19, R8, R9.reuse, RZ ;  /* 0x0000000908137224 */ /* 0x080fe400078e02ff */
[----:B------:R-:W-:-:S04]  /*0bb0*/  IMAD.WIDE.U32 R8, R18, R9, RZ ;  /* 0x0000000912087225 */ /* 0x000fc800078e00ff */
[----:B------:R-:W-:Y:S01]  /*0bc0*/  IMAD R19, R11, R18, R19 ;  /* 0x000000120b137224 */ /* 0x000fe200078e0213 */
[----:B----4-:R-:W-:-:S03]  /*0bd0*/  SHF.L.U32 R11, R5, R10, RZ ;  /* 0x0000000a050b7219 */ /* 0x010fc600000006ff */
[----:B------:R-:W-:Y:S01]  /*0be0*/  IMAD.IADD R10, R9, 0x1, R19 ;  /* 0x00000001090a7824 */ /* 0x000fe200078e0213 */
[----:B------:R-:W-:Y:S02]  /*0bf0*/  SHF.R.S32.HI R9, RZ, 0x1f, R11 ;  /* 0x0000001fff097819 */ /* 0x000fe4000001140b */
[----:B------:R-:W-:Y:S01]  /*0c00*/  SHF.L.U32 R19, R5, R22, RZ ;  /* 0x0000001605137219 */ /* 0x000fe200000006ff */
[-C--:B0-----:R-:W-:Y:S02]  /*0c10*/  IMAD R12, R10, R11.reuse, RZ ;  /* 0x0000000b0a0c7224 */ /* 0x081fe400078e02ff */
        /* <DEDUP_REMOVED lines=31> */
[----:B------:R-:W-:-:S07]  /*0e10*/  IMAD.IADD R11, R19, 0x1, R9 ;  /* 0x00000001130b7824 */ /* 0x000fce00078e0209 */
.L_x_188:
        /* <DEDUP_REMOVED lines=19> */
[----:B------:R-:W-:-:S03]  /*0f50*/  SHF.L.U32 R8, R5, R8, RZ ;  /* 0x0000000805087219 */ /* 0x000fc600000006ff */
[----:B------:R-:W-:Y:S02]  /*0f60*/  IMAD.IADD R9, R19, 0x1, R9 ;  /* 0x0000000113097824 */ /* 0x000fe400078e0209 */
[----:B------:R-:W-:-:S04]  /*0f70*/  IMAD.WIDE.U32 R10, R18, R20, RZ ;  /* 0x00000014120a7225 */ /* 0x000fc800078e00ff */
[----:B------:R-:W-:-:S04]  /*0f80*/  IMAD R9, R9, R20, RZ ;  /* 0x0000001409097224 */ /* 0x000fc800078e02ff */
[----:B------:R-:W-:-:S04]  /*0f90*/  IMAD R9, R13, R18, R9 ;  /* 0x000000120d097224 */ /* 0x000fc800078e0209 */
[----:B------:R-:W-:Y:S01]  /*0fa0*/  IMAD.IADD R9, R11, 0x1, R9 ;  /* 0x000000010b097824 */ /* 0x000fe200078e0209 */
[----:B------:R-:W-:-:S03]  /*0fb0*/  SHF.R.S32.HI R11, RZ, 0x1f, R12 ;  /* 0x0000001fff0b7819 */ /* 0x000fc6000001140c */
[-C--:B------:R-:W-:Y:S02]  /*0fc0*/  IMAD R9, R9, R12.reuse, RZ ;  /* 0x0000000c09097224 */ /* 0x080fe400078e02ff */
[----:B------:R-:W-:-:S04]  /*0fd0*/  IMAD.WIDE.U32 R12, R10, R12, RZ ;  /* 0x0000000c0a0c7225 */ /* 0x000fc800078e00ff */
[----:B------:R-:W-:Y:S01]  /*0fe0*/  IMAD R11, R11, R10, R9 ;  /* 0x0000000a0b0b7224 */ /* 0x000fe200078e0209 */
[----:B------:R-:W-:Y:S01]  /*0ff0*/  SHF.R.S32.HI R9, RZ, 0x1f, R8 ;  /* 0x0000001fff097819 */ /* 0x000fe20000011408 */
[----:B------:R-:W-:-:S04]  /*1000*/  IMAD.WIDE.U32 R18, R12, R8, RZ ;  /* 0x000000080c127225 */ /* 0x000fc800078e00ff */
[----:B------:R-:W-:-:S04]  /*1010*/  IMAD.IADD R11, R13, 0x1, R11 ;  /* 0x000000010d0b7824 */ /* 0x000fc800078e020b */
[----:B------:R-:W-:-:S04]  /*1020*/  IMAD R11, R11, R8, RZ ;  /* 0x000000080b0b7224 */ /* 0x000fc800078e02ff */
[----:B------:R-:W-:-:S04]  /*1030*/  IMAD R11, R9, R12, R11 ;  /* 0x0000000c090b7224 */ /* 0x000fc800078e020b */
[----:B------:R-:W-:-:S07]  /*1040*/  IMAD.IADD R11, R19, 0x1, R11 ;  /* 0x00000001130b7824 */ /* 0x000fce00078e020b */
.L_x_189:
[----:B------:R-:W-:Y:S05]  /*1050*/  @!P1 BRA `(.L_x_185) ;  /* 0x0000000000389947 */ /* 0x000fea0003800000 */
[----:B------:R-:W-:-:S07]  /*1060*/  IMAD.MOV R7, RZ, RZ, -R7 ;  /* 0x000000ffff077224 */ /* 0x000fce00078e0a07 */
.L_x_190:
[----:B------:R-:W-:-:S06]  /*1070*/  IMAD.WIDE R8, R6, 0x4, R14 ;  /* 0x0000000406087825 */ /* 0x000fcc00078e020e */
[----:B------:R-:W2:Y:S01]  /*1080*/  LDG.E R8, desc[UR6][R8.64] ;  /* 0x0000000608087981 */ /* 0x000ea2000c1e1900 */
[----:B------:R-:W-:Y:S02]  /*1090*/  VIADD R7, R7, 0x1 ;  /* 0x0000000107077836 */ /* 0x000fe40000000000 */
[----:B------:R-:W-:-:S03]  /*10a0*/  VIADD R6, R6, 0x1 ;  /* 0x0000000106067836 */ /* 0x000fc60000000000 */
[----:B------:R-:W-:Y:S02]  /*10b0*/  ISETP.NE.AND P0, PT, R7, RZ, PT ;  /* 0x000000ff0700720c */ /* 0x000fe40003f05270 */
[----:B--2---:R-:W-:-:S04]  /*10c0*/  SHF.L.U32 R10, R5, R8, RZ ;  /* 0x00000008050a7219 */ /* 0x004fc800000006ff */
[----:B------:R-:W-:Y:S01]  /*10d0*/  SHF.R.S32.HI R13, RZ, 0x1f, R10 ;  /* 0x0000001fff0d7819 */ /* 0x000fe2000001140a */
[-C--:B------:R-:W-:Y:S02]  /*10e0*/  IMAD R12, R11, R10.reuse, RZ ;  /* 0x0000000a0b0c7224 */ /* 0x080fe400078e02ff */
[----:B------:R-:W-:-:S04]  /*10f0*/  IMAD.WIDE.U32 R10, R18, R10, RZ ;  /* 0x0000000a120a7225 */ /* 0x000fc800078e00ff */
[----:B------:R-:W-:Y:S01]  /*1100*/  IMAD R13, R13, R18, R12 ;  /* 0x000000120d0d7224 */ /* 0x000fe200078e020c */
[----:B------:R-:W-:-:S03]  /*1110*/  MOV R18, R10 ;  /* 0x0000000a00127202 */ /* 0x000fc60000000f00 */
[----:B------:R-:W-:Y:S01]  /*1120*/  IMAD.IADD R11, R11, 0x1, R13 ;  /* 0x000000010b0b7824 */ /* 0x000fe200078e020d */
[----:B------:R-:W-:Y:S06]  /*1130*/  @P0 BRA `(.L_x_190) ;  /* 0xfffffffc00cc0947 */ /* 0x000fec000383ffff */
.L_x_185:
[----:B------:R-:W-:Y:S02]  /*1140*/  ISETP.NE.U32.AND P0, PT, R11, RZ, PT ;  /* 0x000000ff0b00720c */ /* 0x000fe40003f05070 */
[----:B------:R-:W-:-:S11]  /*1150*/  SHF.R.S32.HI R5, RZ, 0x1f, R0 ;  /* 0x0000001fff057819 */ /* 0x000fd60000011400 */
[----:B------:R-:W-:Y:S05]  /*1160*/  @P0 BRA `(.L_x_191) ;  /* 0x0000000000500947 */ /* 0x000fea0003800000 */
[----:B------:R-:W0:Y:S01]  /*1170*/  I2F.U32.RP R8, R18 ;  /* 0x0000001200087306 */ /* 0x000e220000209000 */
[----:B------:R-:W-:-:S07]  /*1180*/  ISETP.NE.U32.AND P2, PT, R18, RZ, PT ;  /* 0x000000ff1200720c */ /* 0x000fce0003f45070 */
[----:B0-----:R-:W0:Y:S02]  /*1190*/  MUFU.RCP R8, R8 ;  /* 0x0000000800087308 */ /* 0x001e240000001000 */
[----:B0-----:R-:W-:-:S06]  /*11a0*/  VIADD R6, R8, 0xffffffe ;  /* 0x0ffffffe08067836 */ /* 0x001fcc0000000000 */
        /* <DEDUP_REMOVED lines=13> */
[----:B------:R-:W-:Y:S01]  /*1280*/  @P1 VIADD R6, R6, 0x1 ;  /* 0x0000000106061836 */ /* 0x000fe20000000000 */
[----:B------:R-:W-:Y:S01]  /*1290*/  @!P2 LOP3.LUT R6, RZ, R18, RZ, 0x33, !PT ;  /* 0x00000012ff06a212 */ /* 0x000fe200078e33ff */
[----:B------:R-:W-:Y:S06]  /*12a0*/  BRA `(.L_x_192) ;  /* 0x0000000000107947 */ /* 0x000fec0003800000 */
.L_x_191:
[----:B------:R-:W-:-:S07]  /*12b0*/  MOV R6, 0x12d0 ;  /* 0x000012d000067802 */ /* 0x000fce0000000f00 */
[----:B-----5:R-:W-:Y:S05]  /*12c0*/  CALL.REL.NOINC `($__internal_7_$__cuda_sm20_div_u64) ;  /* 0x0000000800887944 */ /* 0x020fea0003c00000 */
[----:B------:R-:W-:Y:S01]  /*12d0*/  MOV R6, R8 ;  /* 0x0000000800067202 */ /* 0x000fe20000000f00 */
[----:B------:R-:W-:-:S07]  /*12e0*/  IMAD.MOV.U32 R7, RZ, RZ, R9 ;  /* 0x000000ffff077224 */ /* 0x000fce00078e0009 */
.L_x_192:
        /* <DEDUP_REMOVED lines=18> */
[----:B------:R-:W-:-:S05]  /*1410*/  @!P1 LOP3.LUT R7, RZ, R0, RZ, 0x33, !PT ;  /* 0x00000000ff079212 */ /* 0x000fca00078e33ff */
[----:B------:R-:W-:Y:S01]  /*1420*/  IMAD.MOV.U32 R10, RZ, RZ, R7 ;  /* 0x000000ffff0a7224 */ /* 0x000fe200078e0007 */
[----:B------:R-:W-:Y:S06]  /*1430*/  BRA `(.L_x_194) ;  /* 0x0000000000087947 */ /* 0x000fec0003800000 */
.L_x_193:
[----:B------:R-:W-:-:S07]  /*1440*/  MOV R8, 0x1460 ;  /* 0x0000146000087802 */ /* 0x000fce0000000f00 */
[----:B-----5:R-:W-:Y:S05]  /*1450*/  CALL.REL.NOINC `($__internal_8_$__cuda_sm20_rem_u64) ;  /* 0x0000000c002c7944 */ /* 0x020fea0003c00000 */
.L_x_194:
[----:B------:R-:W0:Y:S02]  /*1460*/  LDCU.64 UR4, c[0x0][0x380] ;  /* 0x00007000ff0477ac */ /* 0x000e240008000a00 */
[----:B0-----:R-:W-:-:S04]  /*1470*/  LEA R8, P0, R4, UR4, 0x4 ;  /* 0x0000000404087c11 */ /* 0x001fc8000f8020ff */
[----:B------:R-:W-:Y:S01]  /*1480*/  LEA.HI.X R9, R4, UR5, RZ, 0x4, P0 ;  /* 0x0000000504097c11 */ /* 0x000fe200080f24ff */
[----:B------:R-:W0:Y:S04]  /*1490*/  LDCU.64 UR4, c[0x0][0x3a8] ;  /* 0x00007500ff0477ac */ /* 0x000e280008000a00 */
[----:B------:R1:W5:Y:S01]  /*14a0*/  LDG.E.128 R4, desc[UR6][R8.64] ;  /* 0x0000000608047981 */ /* 0x000362000c1e1d00 */
[----:B------:R-:W-:Y:S01]  /*14b0*/  LEA.HI R0, R0, R0, RZ, 0x1 ;  /* 0x0000000000007211 */ /* 0x000fe200078f08ff */
[----:B------:R-:W-:Y:S03]  /*14c0*/  BSSY.RECONVERGENT B0, `(.L_x_195) ;  /* 0x0000025000007945 */ /* 0x000fe60003800200 */
[----:B------:R-:W-:-:S05]  /*14d0*/  SHF.R.S32.HI R11, RZ, 0x1, R0 ;  /* 0x00000001ff0b7819 */ /* 0x000fca0000011400 */
[----:B------:R-:W-:-:S04]  /*14e0*/  IMAD.IADD R12, R10, 0x1, -R11 ;  /* 0x000000010a0c7824 */ /* 0x000fc800078e0a0b */
[----:B------:R-:W2:Y:S02]  /*14f0*/  I2F.F64 R10, R12 ;  /* 0x0000000c000a7312 */ /* 0x000ea40000201c00 */
[----:B--2--5:R-:W-:-:S08]  /*1500*/  DMUL R2, R2, R10 ;  /* 0x0000000a02027228 */ /* 0x024fd00000000000 */
        /* <DEDUP_REMOVED lines=26> */
[----:B------:R-:W-:Y:S05]  /*16b0*/  CALL.REL.NOINC `($_Z20kernelApplyOneModeQ2P7double2miiPKiPKdd$__internal_trig_reduction_slowpathd) ;  /* 0x0000000c008c7944 */ /* 0x000fea0003c00000 */
[----:B------:R-:W-:Y:S01]  /*16c0*/  IMAD.MOV.U32 R0, RZ, RZ, R14 ;  /* 0x000000ffff007224 */ /* 0x000fe200078e000e */
[----:B------:R-:W-:Y:S01]  /*16d0*/  MOV R11, R13 ;  /* 0x0000000d000b7202 */ /* 0x000fe20000000f00 */
[----:B------:R-:W-:-:S07]  /*16e0*/  IMAD.MOV.U32 R10, RZ, RZ, R12 ;  /* 0x000000ffff0a7224 */ /* 0x000fce00078e000c */
.L_x_198:
[----:B------:R-:W-:Y:S05]  /*16f0*/  BSYNC.RECONVERGENT B1 ;  /* 0x0000000000017941 */ /* 0x000fea0003800200 */
.L_x_197:
[----:B------:R-:W-:-:S07]  /*1700*/  VIADD R0, R0, 0x1 ;  /* 0x0000000100007836 */ /* 0x000fce0000000000 */
.L_x_196:
[----:B------:R-:W-:Y:S05]  /*1710*/  BSYNC.RECONVERGENT B0 ;  /* 0x0000000000007941 */ /* 0x000fea0003800200 */
.L_x_195:
        /* <DEDUP_REMOVED lines=10> */
[----:B------:R-:W-:Y:S01]  /*17c0*/  DSETP.NEU.AND P1, PT, |R2|, +INF , PT ;  /* 0x7ff000000200742a */ /* 0x000fe20003f2d200 */
[----:B------:R-:W-:Y:S01]  /*17d0*/  BSSY.RECONVERGENT B0, `(.L_x_199) ;  /* 0x000002e000007945 */ /* 0x000fe20003800200 */
[----:B------:R-:W-:-:S02]  /*17e0*/  ISETP.NE.U32.AND P0, PT, R24, 0x1, PT ;  /* 0x000000011800780c */ /* 0x000fc40003f05070 */
[----:B------:R-:W-:Y:S02]  /*17f0*/  MOV R24, 0x3da8ff83 ;  /* 0x3da8ff8300187802 */ /* 0x000fe40000000f00 */
        /* <DEDUP_REMOVED lines=43> */
.L_x_200:
[----:B------:R-:W-:Y:S05]  /*1ab0*/  BSYNC.RECONVERGENT B0 ;  /* 0x0000000000007941 */ /* 0x000fea0003800200 */
.L_x_199:
        /* <DEDUP_REMOVED lines=9> */
[----:B------:R-:W-:-:S03]  /*1b50*/  IMAD.MOV.U32 R26, RZ, RZ, 0x20fd8164 ;  /* 0x20fd8164ff1a7424 */ /* 0x000fc600078e00ff */
[----:B------:R-:W-:Y:S02]  /*1b60*/  ISETP.NE.U32.AND P0, PT, R2, 0x1, PT ;  /* 0x000000010200780c */ /* 0x000fe40003f05070 */
        /* <DEDUP_REMOVED lines=24> */
        .weak           $__internal_7_$__cuda_sm20_div_u64
        .type           $__internal_7_$__cuda_sm20_div_u64,@function
        .size           $__internal_7_$__cuda_sm20_div_u64,($__internal_8_$__cuda_sm20_rem_u64 - $__internal_7_$__cuda_sm20_div_u64)
$__internal_7_$__cuda_sm20_div_u64:
        /* <DEDUP_REMOVED lines=10> */
[----:B------:R-:W-:Y:S02]  /*1d90*/  IMAD.X R17, RZ, RZ, ~R13, P0 ;  /* 0x000000ffff117224 */ /* 0x000fe400000e0e0d */
[----:B------:R-:W-:Y:S02]  /*1da0*/  IMAD.MOV.U32 R13, RZ, RZ, R8 ;  /* 0x000000ffff0d7224 */ /* 0x000fe400078e0008 */
[-C--:B------:R-:W-:Y:S02]  /*1db0*/  IMAD R19, R9, R17.reuse, RZ ;  /* 0x0000001109137224 */ /* 0x080fe400078e02ff */
[----:B------:R-:W-:-:S04]  /*1dc0*/  IMAD.WIDE.U32 R12, P0, R8, R17, R12 ;  /* 0x00000011080c7225 */ /* 0x000fc8000780000c */
[----:B------:R-:W-:-:S04]  /*1dd0*/  IMAD.HI.U32 R7, R9, R17, RZ ;  /* 0x0000001109077227 */ /* 0x000fc800078e00ff */
[----:B------:R-:W-:Y:S01]  /*1de0*/  IMAD.HI.U32 R12, P1, R9, R15, R12 ;  /* 0x0000000f090c7227 */ /* 0x000fe2000782000c */
[----:B------:R-:W-:-:S04]  /*1df0*/  IADD3.X R7, PT, PT, R7, R9, RZ, P0, !PT ;  /* 0x0000000907077210 */ /* 0x000fc800007fe4ff */
[----:B------:R-:W-:-:S04]  /*1e00*/  IADD3 R13, P2, PT, R19, R12, RZ ;  /* 0x0000000c130d7210 */ /* 0x000fc80007f5e0ff */
[----:B------:R-:W-:Y:S01]  /*1e10*/  IADD3.X R7, PT, PT, RZ, RZ, R7, P2, P1 ;  /* 0x000000ffff077210 */ /* 0x000fe200017e2407 */
[----:B------:R-:W-:-:S04]  /*1e20*/  IMAD.WIDE.U32 R8, R13, R18, RZ ;  /* 0x000000120d087225 */ /* 0x000fc800078e00ff */
        /* <DEDUP_REMOVED lines=8> */
[----:B------:R-:W-:-:S05]  /*1eb0*/  IMAD.HI.U32 R13, P1, R7, R15, R12 ;  /* 0x0000000f070d7227 */ /* 0x000fca000782000c */
[----:B------:R-:W-:Y:S01]  /*1ec0*/  IADD3 R13, P2, PT, R10, R13, RZ ;  /* 0x0000000d0a0d7210 */ /* 0x000fe20007f5e0ff */
[----:B------:R-:W-:-:S04]  /*1ed0*/  IMAD.HI.U32 R10, R7, R8, RZ ;  /* 0x00000008070a7227 */ /* 0x000fc800078e00ff */
[----:B------:R-:W-:-:S04]  /*1ee0*/  IMAD.HI.U32 R8, R13, R4, RZ ;  /* 0x000000040d087227 */ /* 0x000fc800078e00ff */
[----:B------:R-:W-:Y:S02]  /*1ef0*/  IMAD.X R7, R10, 0x1, R7, P0 ;  /* 0x000000010a077824 */ /* 0x000fe400000e0607 */
[----:B------:R-:W-:-:S03]  /*1f00*/  IMAD.WIDE.U32 R8, RZ, R13, R8 ;  /* 0x0000000dff087225 */ /* 0x000fc600078e0008 */
[----:B------:R-:W-:-:S05]  /*1f10*/  IADD3.X R7, PT, PT, RZ, RZ, R7, P2, P1 ;  /* 0x000000ffff077210 */ /* 0x000fca00017e2407 */
[----:B------:R-:W-:-:S05]  /*1f20*/  IMAD.HI.U32 R7, P0, R7, R4, R8 ;  /* 0x0000000407077227 */ /* 0x000fca0007800008 */
[----:B------:R-:W-:Y:S01]  /*1f30*/  IADD3 R13, P1, PT, RZ, R7, RZ ;  /* 0x00000007ff0d7210 */ /* 0x000fe20007f3e0ff */
[----:B------:R-:W-:-:S04]  /*1f40*/  IMAD.X R7, RZ, RZ, RZ, P0 ;  /* 0x000000ffff077224 */ /* 0x000fc800000e06ff */
[----:B------:R-:W-:Y:S01]  /*1f50*/  IMAD.WIDE.U32 R8, R13, R18, RZ ;  /* 0x000000120d087225 */ /* 0x000fe200078e00ff */
[----:B------:R-:W-:-:S03]  /*1f60*/  IADD3.X R7, PT, PT, RZ, R7, RZ, P1, !PT ;  /* 0x00000007ff077210 */ /* 0x000fc60000ffe4ff */
[C---:B------:R-:W-:Y:S01]  /*1f70*/  IMAD R9, R13.reuse, R11, R9 ;  /* 0x0000000b0d097224 */ /* 0x040fe200078e0209 */
[----:B------:R-:W-:Y:S02]  /*1f80*/  IADD3 R15, P1, PT, -R8, R4, RZ ;  /* 0x00000004080f7210 */ /* 0x000fe40007f3e1ff */
[----:B------:R-:W-:Y:S01]  /*1f90*/  IADD3 R8, P2, PT, R13, 0x1, RZ ;  /* 0x000000010d087810 */ /* 0x000fe20007f5e0ff */
[-C--:B------:R-:W-:Y:S01]  /*1fa0*/  IMAD R9, R7, R18.reuse, R9 ;  /* 0x0000001207097224 */ /* 0x080fe200078e0209 */
[----:B------:R-:W-:-:S03]  /*1fb0*/  ISETP.GE.U32.AND P0, PT, R15, R18, PT ;  /* 0x000000120f00720c */ /* 0x000fc60003f06070 */
[----:B------:R-:W-:Y:S01]  /*1fc0*/  IMAD.X R14, RZ, RZ, ~R9, P1 ;  /* 0x000000ffff0e7224 */ /* 0x000fe200008e0e09 */
[----:B------:R-:W-:Y:S01]  /*1fd0*/  IADD3 R9, P1, PT, -R18, R15, RZ ;  /* 0x0000000f12097210 */ /* 0x000fe20007f3e1ff */
[----:B------:R-:W-:-:S03]  /*1fe0*/  IMAD.X R10, RZ, RZ, R7, P2 ;  /* 0x000000ffff0a7224 */ /* 0x000fc600010e0607 */
[C---:B------:R-:W-:Y:S01]  /*1ff0*/  ISETP.GE.U32.AND.EX P0, PT, R14.reuse, R11, PT, P0 ;  /* 0x0000000b0e00720c */ /* 0x040fe20003f06100 */
[----:B------:R-:W-:Y:S01]  /*2000*/  IMAD.X R12, R14, 0x1, ~R11, P1 ;  /* 0x000000010e0c7824 */ /* 0x000fe200008e0e0b */
[----:B------:R-:W-:Y:S02]  /*2010*/  ISETP.NE.U32.AND P1, PT, R18, RZ, PT ;  /* 0x000000ff1200720c */ /* 0x000fe40003f25070 */
[----:B------:R-:W-:Y:S02]  /*2020*/  SEL R13, R8, R13, P0 ;  /* 0x0000000d080d7207 */ /* 0x000fe40000000000 */
[----:B------:R-:W-:Y:S02]  /*2030*/  SEL R9, R9, R15, P0 ;  /* 0x0000000f09097207 */ /* 0x000fe40000000000 */
[----:B------:R-:W-:Y:S02]  /*2040*/  SEL R10, R10, R7, P0 ;  /* 0x000000070a0a7207 */ /* 0x000fe40000000000 */
[----:B------:R-:W-:-:S02]  /*2050*/  IADD3 R8, P2, PT, R13, 0x1, RZ ;  /* 0x000000010d087810 */ /* 0x000fc40007f5e0ff */
[----:B------:R-:W-:Y:S02]  /*2060*/  SEL R12, R12, R14, P0 ;  /* 0x0000000e0c0c7207 */ /* 0x000fe40000000000 */
[----:B------:R-:W-:Y:S01]  /*2070*/  ISETP.GE.U32.AND P0, PT, R9, R18, PT ;  /* 0x000000120900720c */ /* 0x000fe20003f06070 */
[----:B------:R-:W-:Y:S01]  /*2080*/  IMAD.X R9, RZ, RZ, R10, P2 ;  /* 0x000000ffff097224 */ /* 0x000fe200010e060a */
[----:B------:R-:W-:Y:S02]  /*2090*/  MOV R7, 0x0 ;  /* 0x0000000000077802 */ /* 0x000fe40000000f00 */
[----:B------:R-:W-:Y:S02]  /*20a0*/  ISETP.GE.U32.AND.EX P0, PT, R12, R11, PT, P0 ;  /* 0x0000000b0c00720c */ /* 0x000fe40003f06100 */
[----:B------:R-:W-:Y:S02]  /*20b0*/  ISETP.NE.AND.EX P1, PT, R11, RZ, PT, P1 ;  /* 0x000000ff0b00720c */ /* 0x000fe40003f25310 */
[----:B------:R-:W-:-:S02]  /*20c0*/  SEL R8, R8, R13, P0 ;  /* 0x0000000d08087207 */ /* 0x000fc40000000000 */
[----:B------:R-:W-:Y:S02]  /*20d0*/  SEL R9, R9, R10, P0 ;  /* 0x0000000a09097207 */ /* 0x000fe40000000000 */
[----:B------:R-:W-:Y:S02]  /*20e0*/  SEL R8, R8, 0xffffffff, P1 ;  /* 0xffffffff08087807 */ /* 0x000fe40000800000 */
[----:B------:R-:W-:Y:S01]  /*20f0*/  SEL R9, R9, 0xffffffff, P1 ;  /* 0xffffffff09097807 */ /* 0x000fe20000800000 */
[----:B------:R-:W-:Y:S06]  /*2100*/  RET.REL.NODEC R6 `(_Z20kernelApplyOneModeQ2P7double2miiPKiPKdd) ;  /* 0xffffffdc06bc7950 */ /* 0x000fec0003c3ffff */
        .weak           $__internal_8_$__cuda_sm20_rem_u64
        .type           $__internal_8_$__cuda_sm20_rem_u64,@function
        .size           $__internal_8_$__cuda_sm20_rem_u64,($_Z20kernelApplyOneModeQ2P7double2miiPKiPKdd$__internal_trig_reduction_slowpathd - $__internal_8_$__cuda_sm20_rem_u64)
$__internal_8_$__cuda_sm20_rem_u64:
[----:B------:R-:W-:Y:S02]  /*2110*/  IMAD.MOV.U32 R14, RZ, RZ, R0 ;  /* 0x000000ffff0e7224 */ /* 0x000fe400078e0000 */
        /* <DEDUP_REMOVED lines=38> */
[----:B------:R-:W-:-:S04]  /*2380*/  IADD3 R13, P1, PT, R13, R10, RZ ;  /* 0x0000000a0d0d7210 */ /* 0x000fc80007f3e0ff */
[----:B------:R-:W-:Y:S01]  /*2390*/  IADD3.X R9, PT, PT, R9, RZ, RZ, P0, !PT ;  /* 0x000000ff09097210 */ /* 0x000fe200007fe4ff */
[----:B------:R-:W-:-:S04]  /*23a0*/  IMAD.WIDE.U32 R10, R13, R0, RZ ;  /* 0x000000000d0a7225 */ /* 0x000fc800078e00ff */
[----:B------:R-:W-:Y:S02]  /*23b0*/  IMAD.X R9, RZ, RZ, R9, P1 ;  /* 0x000000ffff097224 */ /* 0x000fe400008e0609 */
[----:B------:R-:W-:Y:S01]  /*23c0*/  IMAD R13, R13, R5, R11 ;  /* 0x000000050d0d7224 */ /* 0x000fe200078e020b */
[----:B------:R-:W-:-:S03]  /*23d0*/  IADD3 R11, P1, PT, -R10, R6, RZ ;  /* 0x000000060a0b7210 */ /* 0x000fc60007f3e1ff */
[-C--:B------:R-:W-:Y:S01]  /*23e0*/  IMAD R6, R9, R0.reuse, R13 ;  /* 0x0000000009067224 */ /* 0x080fe200078e020d */
[----:B------:R-:W-:Y:S01]  /*23f0*/  ISETP.GE.U32.AND P0, PT, R11, R0, PT ;  /* 0x000000000b00720c */ /* 0x000fe20003f06070 */
[----:B------:R-:W-:Y:S02]  /*2400*/  IMAD.MOV.U32 R9, RZ, RZ, 0x0 ;  /* 0x00000000ff097424 */ /* 0x000fe400078e00ff */
[----:B------:R-:W-:Y:S01]  /*2410*/  IMAD.X R10, R7, 0x1, ~R6, P1 ;  /* 0x00000001070a7824 */ /* 0x000fe200008e0e06 */
[----:B------:R-:W-:-:S04]  /*2420*/  IADD3 R7, P1, PT, -R0, R11, RZ ;  /* 0x0000000b00077210 */ /* 0x000fc80007f3e1ff */
[C---:B------:R-:W-:Y:S01]  /*2430*/  ISETP.GE.U32.AND.EX P0, PT, R10.reuse, R5, PT, P0 ;  /* 0x000000050a00720c */ /* 0x040fe20003f06100 */
[----:B------:R-:W-:Y:S01]  /*2440*/  IMAD.X R6, R10, 0x1, ~R5, P1 ;  /* 0x000000010a067824 */ /* 0x000fe200008e0e05 */
[----:B------:R-:W-:Y:S02]  /*2450*/  ISETP.NE.U32.AND P1, PT, R0, RZ, PT ;  /* 0x000000ff0000720c */ /* 0x000fe40003f25070 */
[----:B------:R-:W-:Y:S02]  /*2460*/  SEL R7, R7, R11, P0 ;  /* 0x0000000b07077207 */ /* 0x000fe40000000000 */
[----:B------:R-:W-:Y:S02]  /*2470*/  SEL R6, R6, R10, P0 ;  /* 0x0000000a06067207 */ /* 0x000fe40000000000 */
[----:B------:R-:W-:Y:S02]  /*2480*/  ISETP.GE.U32.AND P0, PT, R7, R0, PT ;  /* 0x000000000700720c */ /* 0x000fe40003f06070 */
[----:B------:R-:W-:-:S02]  /*2490*/  IADD3 R10, PT, PT, -R0, R7, RZ ;  /* 0x00000007000a7210 */ /* 0x000fc40007ffe1ff */
[----:B------:R-:W-:Y:S02]  /*24a0*/  ISETP.GE.U32.AND.EX P0, PT, R6, R5, PT, P0 ;  /* 0x000000050600720c */ /* 0x000fe40003f06100 */
[----:B------:R-:W-:Y:S02]  /*24b0*/  ISETP.NE.AND.EX P1, PT, R5, RZ, PT, P1 ;  /* 0x000000ff0500720c */ /* 0x000fe40003f25310 */
[----:B------:R-:W-:-:S04]  /*24c0*/  SEL R10, R10, R7, P0 ;  /* 0x000000070a0a7207 */ /* 0x000fc80000000000 */
[----:B------:R-:W-:Y:S01]  /*24d0*/  SEL R10, R10, 0xffffffff, P1 ;  /* 0xffffffff0a0a7807 */ /* 0x000fe20000800000 */
[----:B------:R-:W-:Y:S06]  /*24e0*/  RET.REL.NODEC R8 `(_Z20kernelApplyOneModeQ2P7double2miiPKiPKdd) ;  /* 0xffffffd808c47950 */ /* 0x000fec0003c3ffff */
        .type           $_Z20kernelApplyOneModeQ2P7double2miiPKiPKdd$__internal_trig_reduction_slowpathd,@function
        .size           $_Z20kernelApplyOneModeQ2P7double2miiPKiPKdd$__internal_trig_reduction_slowpathd,(.L_x_385 - $_Z20kernelApplyOneModeQ2P7double2miiPKiPKdd$__internal_trig_reduction_slowpathd)
$_Z20kernelApplyOneModeQ2P7double2miiPKiPKdd$__internal_trig_reduction_slowpathd:
[----:B------:R-:W-:Y:S01]  /*24f0*/  SHF.R.U32.HI R20, RZ, 0x14, R22 ;  /* 0x00000014ff147819 */ /* 0x000fe20000011616 */
[----:B------:R-:W-:-:S03]  /*2500*/  IMAD.MOV.U32 R12, RZ, RZ, RZ ;  /* 0x000000ffff0c7224 */ /* 0x000fc600078e00ff */
        /* <DEDUP_REMOVED lines=18> */
[----:B------:R-:W-:Y:S01]  /*2630*/  IADD3 R23, PT, PT, RZ, -R21, -R18 ;  /* 0x80000015ff177210 */ /* 0x000fe20007ffe812 */
[----:B------:R-:W-:Y:S01]  /*2640*/  IMAD.MOV.U32 R25, RZ, RZ, RZ ;  /* 0x000000ffff197224 */ /* 0x000fe200078e00ff */
[----:B------:R-:W-:Y:S02]  /*2650*/  CS2R R16, SRZ ;  /* 0x0000000000107805 */ /* 0x000fe4000001ff00 */
[----:B------:R-:W-:-:S07]  /*2660*/  LOP3.LUT R27, R27, 0x80000000, RZ, 0xfc, !PT ;  /* 0x800000001b1b7812 */ /* 0x000fce00078efcff */
.L_x_205:
        /* <DEDUP_REMOVED lines=20> */
[----:B------:R-:W-:Y:S01]  /*27b0*/  IADD3.X R26, P1, PT, R15, R26, RZ, P1, !PT ;  /* 0x0000001a0f1a7210 */ /* 0x000fe20000f3e4ff */
[----:B------:R-:W-:Y:S01]  /*27c0*/  IMAD.X R14, RZ, RZ, R14, P0 ;  /* 0x000000ffff0e7224 */ /* 0x000fe200000e060e */
[----:B------:R-:W-:Y:S01]  /*27d0*/  ISETP.NE.AND P0, PT, R23, -0xf, PT ;  /* 0xfffffff11700780c */ /* 0x000fe20003f05270 */
[----:B------:R0:W-:Y:S02]  /*27e0*/  STL.64 [R29], R16 ;  /* 0x000000101d007387 */ /* 0x0001e40000100a00 */
[----:B0-----:R-:W-:-:S02]  /*27f0*/  IMAD.X R17, RZ, RZ, R14, P1 ;  /* 0x000000ffff117224 */ /* 0x001fc400008e060e */
[----:B------:R-:W-:-:S08]  /*2800*/  IMAD.MOV.U32 R16, RZ, RZ, R26 ;  /* 0x000000ffff107224 */ /* 0x000fd000078e001a */
[----:B------:R-:W-:Y:S05]  /*2810*/  @P0 BRA `(.L_x_205) ;  /* 0xfffffffc00940947 */ /* 0x000fea000383ffff */
[----:B------:R-:W-:Y:S05]  /*2820*/  BSYNC.RECONVERGENT B3 ;  /* 0x0000000000037941 */ /* 0x000fea0003800200 */
.L_x_204:
[----:B------:R-:W-:-:S07]  /*2830*/  IMAD.MOV.U32 R14, RZ, RZ, R18 ;  /* 0x000000ffff0e7224 */ /* 0x000fce00078e0012 */
.L_x_203:
[----:B------:R-:W-:Y:S05]  /*2840*/  BSYNC.RECONVERGENT B2 ;  /* 0x0000000000027941 */ /* 0x000fea0003800200 */
.L_x_202:
        /* <DEDUP_REMOVED lines=60> */
.L_x_207:
[----:B------:R-:W-:Y:S05]  /*2c10*/  BSYNC.RECONVERGENT B2 ;  /* 0x0000000000027941 */ /* 0x000fea0003800200 */
.L_x_206:
[----:B------:R-:W-:-:S04]  /*2c20*/  IMAD.WIDE.U32 R18, R17, 0x2168c235, RZ ;  /* 0x2168c23511127825 */ /* 0x000fc800078e00ff */
[----:B------:R-:W-:Y:S01]  /*2c30*/  IMAD.MOV.U32 R20, RZ, RZ, R19 ;  /* 0x000000ffff147224 */ /* 0x000fe200078e0013 */
[----:B------:R-:W-:Y:S01]  /*2c40*/  IADD3 RZ, P1, PT, R18, R18, RZ ;  /* 0x0000001212ff7210 */ /* 0x000fe20007f3e0ff */
[----:B------:R-:W-:Y:S02]  /*2c50*/  IMAD.MOV.U32 R21, RZ, RZ, RZ ;  /* 0x000000ffff157224 */ /* 0x000fe400078e00ff */
[----:B------:R-:W-:-:S04]  /*2c60*/  IMAD.HI.U32 R14, R0, -0x36f0255e, RZ ;  /* 0xc90fdaa2000e7827 */ /* 0x000fc800078e00ff */
        /* <DEDUP_REMOVED lines=9> */
[C---:B------:R-:W-:Y:S01]  /*2d00*/  ISETP.GT.AND.EX P1, PT, R0.reuse, RZ, PT, P3 ;  /* 0x000000ff0000720c */ /* 0x040fe20003f24330 */
[----:B------:R-:W-:-:S03]  /*2d10*/  IMAD.X R19, R0, 0x1, R0, P2 ;  /* 0x0000000100137824 */ /* 0x000fc600010e0600 */
[----:B------:R-:W-:Y:S02]  /*2d20*/  SEL R17, R17, R14, P1 ;  /* 0x0000000e11117207 */ /* 0x000fe40000800000 */
[----:B------:R-:W-:Y:S02]  /*2d30*/  SEL R19, R19, R0, P1 ;  /* 0x0000000013137207 */ /* 0x000fe40000800000 */
[----:B------:R-:W-:Y:S02]  /*2d40*/  IADD3 R0, P2, PT, R17, 0x1, RZ ;  /* 0x0000000111007810 */ /* 0x000fe40007f5e0ff */
[----:B------:R-:W-:Y:S02]  /*2d50*/  SEL R16, RZ, 0xffffffff, !P1 ;  /* 0xffffffffff107807 */ /* 0x000fe40004800000 */
[----:B------:R-:W-:Y:S01]  /*2d60*/  LOP3.LUT P1, R14, R22, 0x80000000, RZ, 0xc0, !PT ;  /* 0x80000000160e7812 */ /* 0x000fe2000782c0ff */
[----:B------:R-:W-:Y:S01]  /*2d70*/  IMAD.X R17, RZ, RZ, R19, P2 ;  /* 0x000000ffff117224 */ /* 0x000fe200010e0613 */
[----:B------:R-:W-:-:S02]  /*2d80*/  IADD3 R15, PT, PT, R16, -R15, RZ ;  /* 0x8000000f100f7210 */ /* 0x000fc40007ffe0ff */
[----:B------:R-:W-:Y:S02]  /*2d90*/  SHF.R.U32.HI R19, RZ, 0x1e, R13 ;  /* 0x0000001eff137819 */ /* 0x000fe4000001160d */
[----:B------:R-:W-:Y:S01]  /*2da0*/  SHF.R.U64 R0, R0, 0xa, R17 ;  /* 0x0000000a00007819 */ /* 0x000fe20000001211 */
[----:B------:R-:W-:Y:S01]  /*2db0*/  IMAD.SHL.U32 R13, R15, 0x100000, RZ ;  /* 0x001000000f0d7824 */ /* 0x000fe200078e00ff */
[----:B------:R-:W-:Y:S02]  /*2dc0*/  LEA.HI R12, R12, R19, RZ, 0x1 ;  /* 0x000000130c0c7211 */ /* 0x000fe400078f08ff */
[----:B------:R-:W-:Y:S02]  /*2dd0*/  IADD3 R0, P2, PT, R0, 0x1, RZ ;  /* 0x0000000100007810 */ /* 0x000fe40007f5e0ff */
[----:B------:R-:W-:Y:S01]  /*2de0*/  @!P0 LOP3.LUT R14, R14, 0x80000000, RZ, 0x3c, !PT ;  /* 0x800000000e0e8812 */ /* 0x000fe200078e3cff */
[----:B------:R-:W-:Y:S01]  /*2df0*/  @P1 IMAD.MOV R12, RZ, RZ, -R12 ;  /* 0x000000ffff0c1224 */ /* 0x000fe200078e0a0c */
[----:B------:R-:W-:-:S04]  /*2e00*/  LEA.HI.X R17, R17, RZ, RZ, 0x16, P2 ;  /* 0x000000ff11117211 */ /* 0x000fc800010fb4ff */
[--C-:B------:R-:W-:Y:S02]  /*2e10*/  SHF.R.U64 R0, R0, 0x1, R17.reuse ;  /* 0x0000000100007819 */ /* 0x100fe40000001211 */
[----:B------:R-:W-:Y:S02]  /*2e20*/  SHF.R.U32.HI R16, RZ, 0x1, R17 ;  /* 0x00000001ff107819 */ /* 0x000fe40000011611 */
[----:B------:R-:W-:-:S04]  /*2e30*/  IADD3 R0, P2, P3, RZ, RZ, R0 ;  /* 0x000000ffff007210 */ /* 0x000fc80007b5e000 */
[----:B------:R-:W-:-:S04]  /*2e40*/  IADD3.X R13, PT, PT, R13, 0x3fe00000, R16, P2, P3 ;  /* 0x3fe000000d0d7810 */ /* 0x000fc800017e6410 */
[----:B------:R-:W-:-:S07]  /*2e50*/  LOP3.LUT R22, R13, R14, RZ, 0xfc, !PT ;  /* 0x0000000e0d167212 */ /* 0x000fce00078efcff */
.L_x_201:
[----:B------:R-:W-:Y:S02]  /*2e60*/  IMAD.MOV.U32 R25, RZ, RZ, 0x0 ;  /* 0x00000000ff197424 */ /* 0x000fe400078e00ff */
[----:B------:R-:W-:Y:S01]  /*2e70*/  IMAD.MOV.U32 R14, RZ, RZ, R12 ;  /* 0x000000ffff0e7224 */ /* 0x000fe200078e000c */
[----:B------:R-:W-:Y:S01]  /*2e80*/  MOV R12, R0 ;  /* 0x00000000000c7202 */ /* 0x000fe20000000f00 */
[----:B------:R-:W-:Y:S01]  /*2e90*/  IMAD.MOV.U32 R13, RZ, RZ, R22 ;  /* 0x000000ffff0d7224 */ /* 0x000fe200078e0016 */
[----:B------:R-:W-:Y:S06]  /*2ea0*/  RET.REL.NODEC R24 `(_Z20kernelApplyOneModeQ2P7double2miiPKiPKdd) ;  /* 0xffffffd018547950 */ /* 0x000fec0003c3ffff */
.L_x_208:
        /* <DEDUP_REMOVED lines=13> */
.L_x_385:


//--------------------- .text._Z14kernelHadamardP7double2miiiPKi --------------------------
	.section	.text._Z14kernelHadamardP7double2miiiPKi,"ax",@progbits
	.align	128
        .global         _Z14kernelHadamardP7double2miiiPKi
        .type           _Z14kernelHadamardP7double2miiiPKi,@function
        .size           _Z14kernelHadamardP7double2miiiPKi,(.L_x_386 - _Z14kernelHadamardP7double2miiiPKi)
        .other          _Z14kernelHadamardP7double2miiiPKi,@"STO_CUDA_ENTRY STV_DEFAULT"
_Z14kernelHadamardP7double2miiiPKi:
.text._Z14kernelHadamardP7double2miiiPKi:
[----:B------:R-:W-:Y:S01]  /*0000*/  LDC R1, c[0x0][0x37c] ;  /* 0x0000df00ff017b82 */ /* 0x000fe20000000800 */
[----:B------:R-:W0:Y:S07]  /*0010*/  S2R R13, SR_TID.X ;  /* 0x00000000000d7919 */ /* 0x000e2e0000002100 */
[----:B------:R-:W0:Y:S01]  /*0020*/  S2UR UR6, SR_CTAID.X ;  /* 0x00000000000679c3 */ /* 0x000e220000002500 */
[----:B------:R-:W1:Y:S07]  /*0030*/  LDCU.64 UR4, c[0x0][0x388] ;  /* 0x00007100ff0477ac */ /* 0x000e6e0008000a00 */
[----:B------:R-:W0:Y:S01]  /*0040*/  LDC R12, c[0x0][0x360] ;  /* 0x0000d800ff0c7b82 */ /* 0x000e220000000800 */
[----:B-1----:R-:W-:-:S02]  /*0050*/  USHF.R.U64 UR4, UR4, 0x1, UR5 ;  /* 0x0000000104047899 */ /* 0x002fc40008001205 */
[----:B------:R-:W-:-:S06]  /*0060*/  USHF.R.U32.HI UR5, URZ, 0x1, UR5 ;  /* 0x00000001ff057899 */ /* 0x000fcc0008011605 */
[----:B------:R-:W-:Y:S01]  /*0070*/  MOV R0, UR5 ;  /* 0x0000000500007c02 */ /* 0x000fe20008000f00 */
[----:B0-----:R-:W-:-:S05]  /*0080*/  IMAD R12, R12, UR6, R13 ;  /* 0x000000060c0c7c24 */ /* 0x001fca000f8e020d */
[----:B------:R-:W-:Y:S01]  /*0090*/  ISETP.LT.U32.AND P0, PT, R12, UR4, PT ;  /* 0x000000040c007c0c */ /* 0x000fe2000bf01070 */
[----:B------:R-:W0:Y:S03]  /*00a0*/  LDCU UR4, c[0x0][0x390] ;  /* 0x00007200ff0477ac */ /* 0x000e260008000800 */
[----:B------:R-:W-:-:S13]  /*00b0*/  ISETP.GT.U32.AND.EX P0, PT, R0, RZ, PT, P0 ;  /* 0x000000ff0000720c */ /* 0x000fda0003f04100 */
[----:B0-----:R-:W-:Y:S05]  /*00c0*/  @!P0 EXIT ;  /* 0x000000000000894d */ /* 0x001fea0003800000 */
[----:B------:R-:W0:Y:S01]  /*00d0*/  LDC R5, c[0x0][0x390] ;  /* 0x0000e400ff057b82 */ /* 0x000e220000000800 */
[----:B------:R-:W1:Y:S07]  /*00e0*/  LDCU.64 UR6, c[0x0][0x358] ;  /* 0x00006b00ff0677ac */ /* 0x000e6e0008000a00 */
[----:B------:R-:W0:Y:S08]  /*00f0*/  LDC.64 R14, c[0x0][0x3a0] ;  /* 0x0000e800ff0e7b82 */ /* 0x000e300000000a00 */
[----:B------:R-:W2:Y:S01]  /*0100*/  LDC R4, c[0x0][0x398] ;  /* 0x0000e600ff047b82 */ /* 0x000ea20000000800 */
[----:B0-----:R-:W-:-:S05]  /*0110*/  IMAD.WIDE R2, R5, 0x4, R14 ;  /* 0x0000000405027825 */ /* 0x001fca00078e020e */
[----:B-1----:R0:W5:Y:S01]  /*0120*/  LDG.E R0, desc[UR6][R2.64] ;  /* 0x0000000602007981 */ /* 0x002162000c1e1900 */
[----:B------:R-:W-:Y:S02]  /*0130*/  HFMA2 R18, -RZ, RZ, 0, 5.9604644775390625e-08 ;  /* 0x00000001ff127431 */ /* 0x000fe400000001ff */
[----:B------:R-:W-:Y:S02]  /*0140*/  IMAD.MOV.U32 R7, RZ, RZ, RZ ;  /* 0x000000ffff077224 */ /* 0x000fe400078e00ff */
[----:B0-----:R-:W-:-:S05]  /*0150*/  VIADD R2, R5, 0x1 ;  /* 0x0000000105027836 */ /* 0x001fca0000000000 */
[----:B--2---:R-:W-:-:S13]  /*0160*/  ISETP.GE.AND P0, PT, R2, R4, PT ;  /* 0x000000040200720c */ /* 0x004fda0003f06270 */
[----:B------:R-:W-:Y:S05]  /*0170*/  @P0 BRA `(.L_x_209) ;  /* 0x0000000c00f40947 */ /* 0x000fea0003800000 */
[----:B------:R-:W-:Y:S01]  /*0180*/  IADD3 R6, PT, PT, -R5, -0x2, R4 ;  /* 0xfffffffe05067810 */ /* 0x000fe20007ffe104 */
[----:B------:R-:W-:Y:S01]  /*0190*/  IMAD.MOV.U32 R18, RZ, RZ, 0x1 ;  /* 0x00000001ff127424 */ /* 0x000fe200078e00ff */
[----:B------:R-:W-:Y:S02]  /*01a0*/  LOP3.LUT R3, RZ, R5, RZ, 0x33, !PT ;  /* 0x00000005ff037212 */ /* 0x000fe400078e33ff */
[----:B------:R-:W-:Y:S02]  /*01b0*/  ISETP.GE.U32.AND P0, PT, R6, 0xf, PT ;  /* 0x0000000f0600780c */ /* 0x000fe40003f06070 */
[----:B------:R-:W-:Y:S02]  /*01c0*/  IADD3 R3, PT, PT, R3, R4, RZ ;  /* 0x0000000403037210 */ /* 0x000fe40007ffe0ff */
[----:B------:R-:W-:Y:S02]  /*01d0*/  MOV R7, RZ ;  /* 0x000000ff00077202 */ /* 0x000fe40000000f00 */
[----:B------:R-:W-:-:S07]  /*01e0*/  LOP3.LUT R4, R3, 0xf, RZ, 0xc0, !PT ;  /* 0x0000000f03047812 */ /* 0x000fce00078ec0ff */
[----:B------:R-:W-:Y:S05]  /*01f0*/  @!P0 BRA `(.L_x_210) ;  /* 0x0000000800008947 */ /* 0x000fea0003800000 */
[----:B------:R-:W0:Y:S01]  /*0200*/  LDC.64 R16, c[0x0][0x3a0] ;  /* 0x0000e800ff107b82 */ /* 0x000e220000000a00 */
[----:B------:R-:W-:Y:S01]  /*0210*/  LOP3.LUT R5, R3, 0xfffffff0, RZ, 0xc0, !PT ;  /* 0xfffffff003057812 */ /* 0x000fe200078ec0ff */
[----:B------:R-:W-:Y:S02]  /*0220*/  IMAD.MOV.U32 R18, RZ, RZ, 0x1 ;  /* 0x00000001ff127424 */ /* 0x000fe400078e00ff */
[----:B------:R-:W-:Y:S01]  /*0230*/  IMAD.MOV.U32 R7, RZ, RZ, RZ ;  /* 0x000000ffff077224 */ /* 0x000fe200078e00ff */
[----:B------:R-:W-:Y:S02]  /*0240*/  IADD3 R5, PT, PT, -R5, RZ, RZ ;  /* 0x000000ff05057210 */ /* 0x000fe40007ffe1ff */
[----:B0-----:R-:W-:-:S04]  /*0250*/  IADD3 R16, P0, PT, R16, 0x20, RZ ;  /* 0x0000002010107810 */ /* 0x001fc80007f1e0ff */
[----:B------:R-:W-:-:S09]  /*0260*/  IADD3.X R17, PT, PT, RZ, R17, RZ, P0, !PT ;  /* 0x00000011ff117210 */ /* 0x000fd200007fe4ff */
.L_x_211:
        /* <DEDUP_REMOVED lines=8> */
[----:B------:R-:W-:-:S03]  /*02f0*/  IMAD.MOV.U32 R6, RZ, RZ, 0x1 ;  /* 0x00000001ff067424 */ /* 0x000fc600078e00ff */
[----:B------:R-:W4:Y:S02]  /*0300*/  LDG.E R8, desc[UR6][R28.64+-0x4] ;  /* 0xfffffc061c087981 */ /* 0x000f24000c1e1900 */
[----:B--2---:R-:W-:-:S04]  /*0310*/  SHF.L.U32 R19, R6, R19, RZ ;  /* 0x0000001306137219 */ /* 0x004fc800000006ff */
[----:B------:R-:W-:Y:S01]  /*0320*/  SHF.R.S32.HI R21, RZ, 0x1f, R19 ;  /* 0x0000001fff157819 */ /* 0x000fe20000011413 */
        /* <DEDUP_REMOVED lines=11> */
[----:B----4-:R-:W-:Y:S02]  /*03e0*/  SHF.L.U32 R25, R6, R9, RZ ;  /* 0x0000000906197219 */ /* 0x010fe400000006ff */
[----:B------:R-:W4:Y:S01]  /*03f0*/  LDG.E R9, desc[UR6][R28.64+0x8] ;  /* 0x000008061c097981 */ /* 0x000f22000c1e1900 */
[----:B------:R-:W-:Y:S01]  /*0400*/  IMAD.IADD R20, R19, 0x1, R20 ;  /* 0x0000000113147824 */ /* 0x000fe200078e0214 */
[----:B------:R-:W-:-:S03]  /*0410*/  SHF.R.S32.HI R19, RZ, 0x1f, R25 ;  /* 0x0000001fff137819 */ /* 0x000fc60000011419 */
[----:B------:R-:W-:-:S04]  /*0420*/  IMAD R20, R20, R25, RZ ;  /* 0x0000001914147224 */ /* 0x000fc800078e02ff */
[----:B------:R-:W-:Y:S02]  /*0430*/  IMAD R20, R19, R18, R20 ;  /* 0x0000001213147224 */ /* 0x000fe400078e0214 */
[----:B------:R-:W-:Y:S01]  /*0440*/  IMAD.WIDE.U32 R18, R18, R25, RZ ;  /* 0x0000001912127225 */ /* 0x000fe200078e00ff */
[----:B------:R-:W-:Y:S02]  /*0450*/  SHF.L.U32 R25, R6, R11, RZ ;  /* 0x0000000b06197219 */ /* 0x000fe400000006ff */
[----:B------:R-:W4:Y:S02]  /*0460*/  LDG.E R11, desc[UR6][R28.64+0xc] ;  /* 0x00000c061c0b7981 */ /* 0x000f24000c1e1900 */
[----:B------:R-:W-:Y:S02]  /*0470*/  IADD3 R20, PT, PT, R19, R20, RZ ;  /* 0x0000001413147210 */ /* 0x000fe40007ffe0ff */
        /* <DEDUP_REMOVED lines=13> */
[----:B------:R-:W4:Y:S04]  /*0550*/  LDG.E R27, desc[UR6][R28.64+0x18] ;  /* 0x000018061c1b7981 */ /* 0x000f28000c1e1900 */
[----:B------:R-:W4:Y:S01]  /*0560*/  LDG.E R29, desc[UR6][R28.64+0x1c] ;  /* 0x00001c061c1d7981 */ /* 0x000f22000c1e1900 */
[----:B------:R-:W-:-:S05]  /*0570*/  IADD3 R19, PT, PT, R19, R20, RZ ;  /* 0x0000001413137210 */ /* 0x000fca0007ffe0ff */
        /* <DEDUP_REMOVED lines=25> */
[----:B------:R-:W-:Y:S01]  /*0710*/  IMAD R19, R19, R18, R8 ;  /* 0x0000001213137224 */ /* 0x000fe200078e0208 */
[----:B---3--:R-:W-:-:S04]  /*0720*/  SHF.L.U32 R7, R6, R7, RZ ;  /* 0x0000000706077219 */ /* 0x008fc800000006ff */
[----:B------:R-:W-:Y:S02]  /*0730*/  IADD3 R8, PT, PT, R21, R19, RZ ;  /* 0x0000001315087210 */ /* 0x000fe40007ffe0ff */
[----:B------:R-:W-:-:S03]  /*0740*/  SHF.R.S32.HI R21, RZ, 0x1f, R7 ;  /* 0x0000001fff157819 */ /* 0x000fc60000011407 */
[-C--:B------:R-:W-:Y:S02]  /*0750*/  IMAD R8, R8, R7.reuse, RZ ;  /* 0x0000000708087224 */ /* 0x080fe400078e02ff */
[----:B------:R-:W-:Y:S01]  /*0760*/  IMAD.WIDE.U32 R18, R20, R7, RZ ;  /* 0x0000000714127225 */ /* 0x000fe200078e00ff */
[----:B----4-:R-:W-:-:S03]  /*0770*/  SHF.L.U32 R9, R6, R9, RZ ;  /* 0x0000000906097219 */ /* 0x010fc600000006ff */
        /* <DEDUP_REMOVED lines=35> */
[----:B------:R-:W-:-:S05]  /*09b0*/  IMAD R7, R7, R8, R6 ;  /* 0x0000000807077224 */ /* 0x000fca00078e0206 */
[----:B------:R-:W-:Y:S01]  /*09c0*/  IADD3 R7, PT, PT, R19, R7, RZ ;  /* 0x0000000713077210 */ /* 0x000fe20007ffe0ff */
[----:B------:R-:W-:Y:S06]  /*09d0*/  @P0 BRA `(.L_x_211) ;  /* 0xfffffff800240947 */ /* 0x000fec000383ffff */
[----:B------:R-:W-:-:S06]  /*09e0*/  UIADD3 UR4, UPT, UPT, UR4, 0x1, URZ ;  /* 0x0000000104047890 */ /* 0x000fcc000fffe0ff */
[----:B------:R-:W-:-:S07]  /*09f0*/  MOV R2, UR4 ;  /* 0x0000000400027c02 */ /* 0x000fce0008000f00 */
.L_x_210:
        /* <DEDUP_REMOVED lines=26> */
[----:B0-----:R-:W-:Y:S01]  /*0ba0*/  IMAD.WIDE.U32 R4, R18, R25, RZ ;  /* 0x0000001912047225 */ /* 0x001fe200078e00ff */
[----:B------:R-:W-:Y:S02]  /*0bb0*/  SHF.R.S32.HI R7, RZ, 0x1f, R25 ;  /* 0x0000001fff077819 */ /* 0x000fe40000011419 */
        /* <DEDUP_REMOVED lines=30> */
[----:B------:R-:W-:Y:S02]  /*0da0*/  IMAD R5, R5, R4, R8 ;  /* 0x0000000405057224 */ /* 0x000fe400078e0208 */
[----:B------:R-:W-:-:S03]  /*0db0*/  IMAD.WIDE.U32 R18, R6, R9, RZ ;  /* 0x0000000906127225 */ /* 0x000fc600078e00ff */
[----:B------:R-:W-:Y:S02]  /*0dc0*/  IADD3 R4, PT, PT, R7, R5, RZ ;  /* 0x0000000507047210 */ /* 0x000fe40007ffe0ff */
[----:B------:R-:W-:-:S03]  /*0dd0*/  SHF.R.S32.HI R5, RZ, 0x1f, R9 ;  /* 0x0000001fff057819 */ /* 0x000fc60000011409 */
[----:B------:R-:W-:-:S04]  /*0de0*/  IMAD R4, R4, R9, RZ ;  /* 0x0000000904047224 */ /* 0x000fc800078e02ff */
[----:B------:R-:W-:-:S05]  /*0df0*/  IMAD R5, R5, R6, R4 ;  /* 0x0000000605057224 */ /* 0x000fca00078e0204 */
[----:B------:R-:W-:-:S07]  /*0e00*/  IADD3 R7, PT, PT, R19, R5, RZ ;  /* 0x0000000513077210 */ /* 0x000fce0007ffe0ff */
.L_x_212:
        /* <DEDUP_REMOVED lines=21> */
[----:B------:R-:W-:Y:S02]  /*0f60*/  IADD3 R7, PT, PT, R19, R7, RZ ;  /* 0x0000000713077210 */ /* 0x000fe40007ffe0ff */
[----:B------:R-:W-:-:S03]  /*0f70*/  SHF.R.S32.HI R5, RZ, 0x1f, R4 ;  /* 0x0000001fff057819 */ /* 0x000fc60000011404 */
[-C--:B------:R-:W-:Y:S02]  /*0f80*/  IMAD R16, R7, R10.reuse, RZ ;  /* 0x0000000a07107224 */ /* 0x080fe400078e02ff */
[----:B------:R-:W-:-:S04]  /*0f90*/  IMAD.WIDE.U32 R6, R18, R10, RZ ;  /* 0x0000000a12067225 */ /* 0x000fc800078e00ff */
[----:B------:R-:W-:Y:S02]  /*0fa0*/  IMAD R11, R11, R18, R16 ;  /* 0x000000120b0b7224 */ /* 0x000fe400078e0210 */
[----:B------:R-:W-:-:S04]  /*0fb0*/  IMAD.WIDE.U32 R8, R6, R20, RZ ;  /* 0x0000001406087225 */ /* 0x000fc800078e00ff */
[----:B------:R-:W-:Y:S01]  /*0fc0*/  IMAD.IADD R11, R7, 0x1, R11 ;  /* 0x00000001070b7824 */ /* 0x000fe200078e020b */
[----:B------:R-:W-:Y:S01]  /*0fd0*/  SHF.R.S32.HI R7, RZ, 0x1f, R20 ;  /* 0x0000001fff077819 */ /* 0x000fe20000011414 */
[----:B------:R-:W-:-:S04]  /*0fe0*/  IMAD.WIDE.U32 R18, R8, R4, RZ ;  /* 0x0000000408127225 */ /* 0x000fc800078e00ff */
[----:B------:R-:W-:-:S04]  /*0ff0*/  IMAD R11, R11, R20, RZ ;  /* 0x000000140b0b7224 */ /* 0x000fc800078e02ff */
[----:B------:R-:W-:-:S05]  /*1000*/  IMAD R7, R7, R6, R11 ;  /* 0x0000000607077224 */ /* 0x000fca00078e020b */
[----:B------:R-:W-:-:S05]  /*1010*/  IADD3 R7, PT, PT, R9, R7, RZ ;  /* 0x0000000709077210 */ /* 0x000fca0007ffe0ff */
[----:B------:R-:W-:-:S04]  /*1020*/  IMAD R7, R7, R4, RZ ;  /* 0x0000000407077224 */ /* 0x000fc800078e02ff */
[----:B------:R-:W-:-:S05]  /*1030*/  IMAD R7, R5, R8, R7 ;  /* 0x0000000805077224 */ /* 0x000fca00078e0207 */
[----:B------:R-:W-:-:S07]  /*1040*/  IADD3 R7, PT, PT, R19, R7, RZ ;  /* 0x0000000713077210 */ /* 0x000fce0007ffe0ff */
.L_x_213:
[----:B------:R-:W-:Y:S05]  /*1050*/  @!P1 BRA `(.L_x_209) ;  /* 0x00000000003c9947 */ /* 0x000fea0003800000 */
[----:B------:R-:W-:-:S07]  /*1060*/  IMAD.MOV R3, RZ, RZ, -R3 ;  /* 0x000000ffff037224 */ /* 0x000fce00078e0a03 */
.L_x_214:
[----:B------:R-:W-:-:S06]  /*1070*/  IMAD.WIDE R4, R2, 0x4, R14 ;  /* 0x0000000402047825 */ /* 0x000fcc00078e020e */
        /* <DEDUP_REMOVED lines=10> */
[----:B------:R-:W-:-:S03]  /*1120*/  IMAD.MOV.U32 R18, RZ, RZ, R6 ;  /* 0x000000ffff127224 */ /* 0x000fc600078e0006 */
[----:B------:R-:W-:Y:S01]  /*1130*/  IADD3 R7, PT, PT, R7, R9, RZ ;  /* 0x0000000907077210 */ /* 0x000fe20007ffe0ff */
[----:B------:R-:W-:Y:S06]  /*1140*/  @P0 BRA `(.L_x_214) ;  /* 0xfffffffc00c80947 */ /* 0x000fec000383ffff */
.L_x_209:
[----:B------:R-:W-:-:S05]  /*1150*/  IMAD.MOV.U32 R3, RZ, RZ, 0x1 ;  /* 0x00000001ff037424 */ /* 0x000fca00078e00ff */
[----:B-----5:R-:W-:-:S04]  /*1160*/  SHF.L.U32 R2, R3, R0, RZ ;  /* 0x0000000003027219 */ /* 0x020fc800000006ff */
[----:B------:R-:W-:-:S04]  /*1170*/  SHF.R.S32.HI R3, RZ, 0x1f, R2 ;  /* 0x0000001fff037819 */ /* 0x000fc80000011402 */
[--C-:B------:R-:W-:Y:S02]  /*1180*/  SHF.R.U64 R14, R2, 0x1, R3.reuse ;  /* 0x00000001020e7819 */ /* 0x100fe40000001203 */
[----:B------:R-:W-:-:S03]  /*1190*/  SHF.R.U32.HI R5, RZ, 0x1, R3 ;  /* 0x00000001ff057819 */ /* 0x000fc60000011603 */
[-C--:B------:R-:W-:Y:S02]  /*11a0*/  IMAD R4, R7, R14.reuse, RZ ;  /* 0x0000000e07047224 */ /* 0x080fe400078e02ff */
[----:B------:R-:W-:-:S04]  /*11b0*/  IMAD.WIDE.U32 R14, R18, R14, RZ ;  /* 0x0000000e120e7225 */ /* 0x000fc800078e00ff */
[----:B------:R-:W-:-:S05]  /*11c0*/  IMAD R5, R18, R5, R4 ;  /* 0x0000000512057224 */ /* 0x000fca00078e0204 */
[----:B------:R-:W-:-:S04]  /*11d0*/  IADD3 R5, PT, PT, R15, R5, RZ ;  /* 0x000000050f057210 */ /* 0x000fc80007ffe0ff */
[----:B------:R-:W-:-:S13]  /*11e0*/  ISETP.NE.U32.AND P0, PT, R5, RZ, PT ;  /* 0x000000ff0500720c */ /* 0x000fda0003f05070 */
[----:B------:R-:W-:Y:S05]  /*11f0*/  @P0 BRA `(.L_x_215) ;  /* 0x00000000005c0947 */ /* 0x000fea0003800000 */
[----:B------:R-:W0:Y:S01]  /*1200*/  I2F.U32.RP R6, R14 ;  /* 0x0000000e00067306 */ /* 0x000e220000209000 */
[----:B------:R-:W-:Y:S01]  /*1210*/  ISETP.NE.U32.AND P2, PT, R14, RZ, PT ;  /* 0x000000ff0e00720c */ /* 0x000fe20003f45070 */
[----:B------:R-:W-:-:S06]  /*1220*/  HFMA2 R13, -RZ, RZ, 0, 0 ;  /* 0x00000000ff0d7431 */ /* 0x000fcc00000001ff */
        /* <DEDUP_REMOVED lines=15> */
[----:B------:R-:W-:-:S04]  /*1320*/  @!P2 LOP3.LUT R5, RZ, R14, RZ, 0x33, !PT ;  /* 0x0000000eff05a212 */ /* 0x000fc800078e33ff */
[----:B------:R-:W-:-:S05]  /*1330*/  IADD3 R9, PT, PT, -R5, RZ, RZ ;  /* 0x000000ff05097210 */ /* 0x000fca0007ffe1ff */
[----:B------:R-:W-:Y:S02]  /*1340*/  IMAD R9, R14, R9, R12 ;  /* 0x000000090e097224 */ /* 0x000fe400078e020c */
[----:B------:R-:W-:Y:S01]  /*1350*/  IMAD.MOV.U32 R12, RZ, RZ, R5 ;  /* 0x000000ffff0c7224 */ /* 0x000fe200078e0005 */
[----:B------:R-:W-:Y:S06]  /*1360*/  BRA `(.L_x_216) ;  /* 0x00000000003c7947 */ /* 0x000fec0003800000 */
.L_x_215:
[----:B------:R-:W-:Y:S01]  /*1370*/  IMAD.MOV.U32 R9, RZ, RZ, R12 ;  /* 0x000000ffff097224 */ /* 0x000fe200078e000c */
[----:B------:R-:W-:Y:S01]  /*1380*/  MOV R4, RZ ;  /* 0x000000ff00047202 */ /* 0x000fe20000000f00 */
[----:B------:R-:W-:Y:S01]  /*1390*/  IMAD.MOV.U32 R8, RZ, RZ, R14 ;  /* 0x000000ffff087224 */ /* 0x000fe200078e000e */
[----:B------:R-:W-:-:S07]  /*13a0*/  MOV R6, 0x13c0 ;  /* 0x000013c000067802 */ /* 0x000fce0000000f00 */
[----:B------:R-:W-:Y:S05]  /*13b0*/  CALL.REL.NOINC `($__internal_9_$__cuda_sm20_div_u64) ;  /* 0x0000000400b47944 */ /* 0x000fea0003c00000 */
[----:B------:R-:W-:Y:S01]  /*13c0*/  IADD3 R9, P0, PT, RZ, -R8, RZ ;  /* 0x80000008ff097210 */ /* 0x000fe20007f1e0ff */
[----:B------:R-:W-:-:S03]  /*13d0*/  IMAD.MOV.U32 R13, RZ, RZ, RZ ;  /* 0x000000ffff0d7224 */ /* 0x000fc600078e00ff */
[----:B------:R-:W-:Y:S01]  /*13e0*/  IADD3.X R11, PT, PT, RZ, ~R17, RZ, P0, !PT ;  /* 0x80000011ff0b7210 */ /* 0x000fe200007fe4ff */
[----:B------:R-:W-:-:S04]  /*13f0*/  IMAD.WIDE.U32 R12, R14, R9, R12 ;  /* 0x000000090e0c7225 */ /* 0x000fc800078e000c */
[----:B------:R-:W-:-:S04]  /*1400*/  IMAD R4, R11, R14, RZ ;  /* 0x0000000e0b047224 */ /* 0x000fc800078e02ff */
[----:B------:R-:W-:Y:S01]  /*1410*/  IMAD R5, R5, R9, R4 ;  /* 0x0000000905057224 */ /* 0x000fe200078e0204 */
[----:B------:R-:W-:Y:S02]  /*1420*/  MOV R9, R12 ;  /* 0x0000000c00097202 */ /* 0x000fe40000000f00 */
[----:B------:R-:W-:Y:S01]  /*1430*/  MOV R12, R8 ;  /* 0x00000008000c7202 */ /* 0x000fe20000000f00 */
[----:B------:R-:W-:Y:S02]  /*1440*/  IMAD.IADD R4, R13, 0x1, R5 ;  /* 0x000000010d047824 */ /* 0x000fe400078e0205 */
[----:B------:R-:W-:-:S07]  /*1450*/  IMAD.MOV.U32 R13, RZ, RZ, R17 ;  /* 0x000000ffff0d7224 */ /* 0x000fce00078e0011 */
.L_x_216:
[----:B------:R-:W0:Y:S01]  /*1460*/  LDCU UR4, c[0x0][0x394] ;  /* 0x00007280ff0477ac */ /* 0x000e220008000800 */
[----:B------:R-:W-:Y:S01]  /*1470*/  LOP3.LUT R5, R4, R7, RZ, 0xfc, !PT ;  /* 0x0000000704057212 */ /* 0x000fe200078efcff */
[----:B------:R-:W-:Y:S03]  /*1480*/  BSSY.RECONVERGENT B0, `(.L_x_217) ;  /* 0x000002b000007945 */ /* 0x000fe60003800200 */
[----:B------:R-:W-:Y:S01]  /*1490*/  ISETP.NE.U32.AND P0, PT, R5, RZ, PT ;  /* 0x000000ff0500720c */ /* 0x000fe20003f05070 */
[----:B0-----:R-:W-:-:S06]  /*14a0*/  ULOP3.LUT UR4, URZ, UR4, URZ, 0x33, !UPT ;  /* 0x00000004ff047292 */ /* 0x001fcc000f8e33ff */
[----:B------:R-:W-:-:S06]  /*14b0*/  IADD3 R0, PT, PT, R0, UR4, RZ ;  /* 0x0000000400007c10 */ /* 0x000fcc000fffe0ff */
[----:B------:R-:W-:Y:S05]  /*14c0*/  @P0 BRA `(.L_x_218) ;  /* 0x00000000005c0947 */ /* 0x000fea0003800000 */
[----:B------:R-:W0:Y:S01]  /*14d0*/  I2F.U32.RP R6, R18 ;  /* 0x0000001200067306 */ /* 0x000e220000209000 */
[----:B------:R-:W-:-:S07]  /*14e0*/  ISETP.NE.U32.AND P2, PT, R18, RZ, PT ;  /* 0x000000ff1200720c */ /* 0x000fce0003f45070 */
[----:B0-----:R-:W0:Y:S02]  /*14f0*/  MUFU.RCP R6, R6 ;  /* 0x0000000600067308 */ /* 0x001e240000001000 */
[----:B0-----:R-:W-:-:S06]  /*1500*/  VIADD R4, R6, 0xffffffe ;  /* 0x0ffffffe06047836 */ /* 0x001fcc0000000000 */
[----:B------:R0:W1:Y:S02]  /*1510*/  F2I.FTZ.U32.TRUNC.NTZ R5, R4 ;  /* 0x0000000400057305 */ /* 0x000064000021f000 */
[----:B0-----:R-:W-:Y:S01]  /*1520*/  IMAD.MOV.U32 R4, RZ, RZ, RZ ;  /* 0x000000ffff047224 */ /* 0x001fe200078e00ff */
[----:B-1----:R-:W-:-:S05]  /*1530*/  IADD3 R11, PT, PT, RZ, -R5, RZ ;  /* 0x80000005ff0b7210 */ /* 0x002fca0007ffe0ff */
[----:B------:R-:W-:-:S04]  /*1540*/  IMAD R11, R11, R18, RZ ;  /* 0x000000120b0b7224 */ /* 0x000fc800078e02ff */
[----:B------:R-:W-:-:S04]  /*1550*/  IMAD.HI.U32 R8, R5, R11, R4 ;  /* 0x0000000b05087227 */ /* 0x000fc800078e0004 */
[----:B------:R-:W-:Y:S02]  /*1560*/  IMAD.MOV.U32 R11, RZ, RZ, RZ ;  /* 0x000000ffff0b7224 */ /* 0x000fe400078e00ff */
[----:B------:R-:W-:-:S05]  /*1570*/  IMAD.HI.U32 R4, R8, R9, RZ ;  /* 0x0000000908047227 */ /* 0x000fca00078e00ff */
[----:B------:R-:W-:-:S05]  /*1580*/  IADD3 R5, PT, PT, -R4, RZ, RZ ;  /* 0x000000ff04057210 */ /* 0x000fca0007ffe1ff */
[----:B------:R-:W-:-:S05]  /*1590*/  IMAD R5, R18, R5, R9 ;  /* 0x0000000512057224 */ /* 0x000fca00078e0209 */
[----:B------:R-:W-:-:S13]  /*15a0*/  ISETP.GE.U32.AND P0, PT, R5, R18, PT ;  /* 0x000000120500720c */ /* 0x000fda0003f06070 */
[----:B------:R-:W-:Y:S01]  /*15b0*/  @P0 IMAD.IADD R5, R5, 0x1, -R18 ;  /* 0x0000000105050824 */ /* 0x000fe200078e0a12 */
[----:B------:R-:W-:-:S04]  /*15c0*/  @P0 IADD3 R4, PT, PT, R4, 0x1, RZ ;  /* 0x0000000104040810 */ /* 0x000fc80007ffe0ff */
[----:B------:R-:W-:Y:S01]  /*15d0*/  ISETP.GE.U32.AND P1, PT, R5, R18, PT ;  /* 0x000000120500720c */ /* 0x000fe20003f26070 */
[----:B------:R-:W-:-:S12]  /*15e0*/  HFMA2 R5, -RZ, RZ, 0, 0 ;  /* 0x00000000ff057431 */ /* 0x000fd800000001ff */
[----:B------:R-:W-:Y:S01]  /*15f0*/  @P1 VIADD R4, R4, 0x1 ;  /* 0x0000000104041836 */ /* 0x000fe20000000000 */
[----:B------:R-:W-:-:S04]  /*1600*/  @!P2 LOP3.LUT R4, RZ, R18, RZ, 0x33, !PT ;  /* 0x00000012ff04a212 */ /* 0x000fc800078e33ff */
[----:B------:R-:W-:-:S05]  /*1610*/  IADD3 R10, PT, PT, -R4, RZ, RZ ;  /* 0x000000ff040a7210 */ /* 0x000fca0007ffe1ff */
[----:B------:R-:W-:Y:S01]  /*1620*/  IMAD R10, R18, R10, R9 ;  /* 0x0000000a120a7224 */ /* 0x000fe200078e0209 */
[----:B------:R-:W-:Y:S06]  /*1630*/  BRA `(.L_x_219) ;  /* 0x00000000003c7947 */ /* 0x000fec0003800000 */
.L_x_218:
[----:B------:R-:W-:Y:S01]  /*1640*/  IMAD.MOV.U32 R8, RZ, RZ, R18 ;  /* 0x000000ffff087224 */ /* 0x000fe200078e0012 */
[----:B------:R-:W-:Y:S02]  /*1650*/  MOV R5, R7 ;  /* 0x0000000700057202 */ /* 0x000fe40000000f00 */
[----:B------:R-:W-:-:S07]  /*1660*/  MOV R6, 0x1680 ;  /* 0x0000168000067802 */ /* 0x000fce0000000f00 */
[----:B------:R-:W-:Y:S05]  /*1670*/  CALL.REL.NOINC `($__internal_9_$__cuda_sm20_div_u64) ;  /* 0x0000000400047944 */ /* 0x000fea0003c00000 */
[----:B------:R-:W-:-:S04]  /*1680*/  IADD3 R11, P0, PT, RZ, -R8, RZ ;  /* 0x80000008ff0b7210 */ /* 0x000fc80007f1e0ff */
[----:B------:R-:W-:-:S05]  /*1690*/  IADD3.X R5, PT, PT, RZ, ~R17, RZ, P0, !PT ;  /* 0x80000011ff057210 */ /* 0x000fca00007fe4ff */
[----:B------:R-:W-:Y:S02]  /*16a0*/  IMAD R6, R5, R18, RZ ;  /* 0x0000001205067224 */ /* 0x000fe400078e02ff */
[----:B------:R-:W-:Y:S01]  /*16b0*/  IMAD.MOV.U32 R5, RZ, RZ, R4 ;  /* 0x000000ffff057224 */ /* 0x000fe200078e0004 */
[----:B------:R-:W-:-:S05]  /*16c0*/  MOV R4, R9 ;  /* 0x0000000900047202 */ /* 0x000fca0000000f00 */
[----:B------:R-:W-:-:S04]  /*16d0*/  IMAD.WIDE.U32 R4, R18, R11, R4 ;  /* 0x0000000b12047225 */ /* 0x000fc800078e0004 */
[----:B------:R-:W-:Y:S01]  /*16e0*/  IMAD R11, R7, R11, R6 ;  /* 0x0000000b070b7224 */ /* 0x000fe200078e0206 */
[----:B------:R-:W-:Y:S02]  /*16f0*/  MOV R10, R4 ;  /* 0x00000004000a7202 */ /* 0x000fe40000000f00 */
[----:B------:R-:W-:Y:S01]  /*1700*/  MOV R4, R8 ;  /* 0x0000000800047202 */ /* 0x000fe20000000f00 */
[----:B------:R-:W-:Y:S01]  /*1710*/  IMAD.IADD R11, R5, 0x1, R11 ;  /* 0x00000001050b7824 */ /* 0x000fe200078e020b */
[----:B------:R-:W-:-:S07]  /*1720*/  MOV R5, R17 ;  /* 0x0000001100057202 */ /* 0x000fce0000000f00 */
.L_x_219:
[----:B------:R-:W-:Y:S05]  /*1730*/  BSYNC.RECONVERGENT B0 ;  /* 0x0000000000007941 */ /* 0x000fea0003800200 */
.L_x_217:
[----:B------:R-:W-:Y:S01]  /*1740*/  IMAD R6, R7, R2, RZ ;  /* 0x0000000207067224 */ /* 0x000fe200078e02ff */
[----:B------:R-:W0:Y:S01]  /*1750*/  LDCU.64 UR4, c[0x0][0x380] ;  /* 0x00007000ff0477ac */ /* 0x000e220008000a00 */
[----:B------:R-:W-:Y:S02]  /*1760*/  IMAD.MOV.U32 R15, RZ, RZ, 0x1 ;  /* 0x00000001ff0f7424 */ /* 0x000fe400078e00ff */
[----:B------:R-:W-:Y:S02]  /*1770*/  IMAD R3, R3, R18, R6 ;  /* 0x0000001203037224 */ /* 0x000fe400078e0206 */
[----:B------:R-:W-:Y:S01]  /*1780*/  IMAD.WIDE.U32 R8, R18, R2, RZ ;  /* 0x0000000212087225 */ /* 0x000fe200078e00ff */
[CC--:B------:R-:W-:Y:S02]  /*1790*/  SHF.L.U32 R6, R15.reuse, R0.reuse, RZ ;  /* 0x000000000f067219 */ /* 0x0c0fe400000006ff */
[----:B------:R-:W-:Y:S02]  /*17a0*/  SHF.L.U64.HI R0, R15, R0, RZ ;  /* 0x000000000f007219 */ /* 0x000fe400000102ff */
[----:B------:R-:W-:-:S02]  /*17b0*/  IADD3 R15, P0, PT, RZ, -R6, RZ ;  /* 0x80000006ff0f7210 */ /* 0x000fc40007f1e0ff */
[----:B------:R-:W-:Y:S01]  /*17c0*/  IADD3 R9, PT, PT, R9, R3, RZ ;  /* 0x0000000309097210 */ /* 0x000fe20007ffe0ff */
[----:B------:R-:W-:Y:S01]  /*17d0*/  IMAD.MOV.U32 R3, RZ, RZ, R11 ;  /* 0x000000ffff037224 */ /* 0x000fe200078e000b */
[----:B------:R-:W-:Y:S02]  /*17e0*/  IADD3.X R17, PT, PT, RZ, ~R0, RZ, P0, !PT ;  /* 0x80000000ff117210 */ /* 0x000fe400007fe4ff */
[----:B------:R-:W-:Y:S01]  /*17f0*/  MOV R2, R10 ;  /* 0x0000000a00027202 */ /* 0x000fe20000000f00 */
[----:B------:R-:W-:Y:S01]  /*1800*/  IMAD R19, R9, R12, RZ ;  /* 0x0000000c09137224 */ /* 0x000fe200078e02ff */
[----:B------:R-:W-:Y:S02]  /*1810*/  IADD3 R9, P0, PT, R6, -0x1, RZ ;  /* 0xffffffff06097810 */ /* 0x000fe40007f1e0ff */
[----:B------:R-:W-:Y:S01]  /*1820*/  LOP3.LUT R11, R4, R15, RZ, 0xc0, !PT ;  /* 0x0000000f040b7212 */ /* 0x000fe200078ec0ff */
[----:B------:R-:W-:Y:S01]  /*1830*/  IMAD.WIDE.U32 R2, R12, R8, R2 ;  /* 0x000000080c027225 */ /* 0x000fe200078e0002 */
[----:B------:R-:W-:-:S03]  /*1840*/  LOP3.LUT R10, R5, R17, RZ, 0xc0, !PT ;  /* 0x00000011050a7212 */ /* 0x000fc600078ec0ff */
[----:B------:R-:W-:Y:S01]  /*1850*/  IMAD R19, R13, R8, R19 ;  /* 0x000000080d137224 */ /* 0x000fe200078e0213 */
[----:B------:R-:W-:Y:S02]  /*1860*/  IADD3.X R8, PT, PT, RZ, R0, RZ, P0, !PT ;  /* 0x00000000ff087210 */ /* 0x000fe400007fe4ff */
[C---:B------:R-:W-:Y:S01]  /*1870*/  SHF.L.U64.HI R13, R11.reuse, 0x1, R10 ;  /* 0x000000010b0d7819 */ /* 0x040fe2000001020a */
[----:B------:R-:W-:Y:S01]  /*1880*/  IMAD.SHL.U32 R11, R11, 0x2, RZ ;  /* 0x000000020b0b7824 */ /* 0x000fe200078e00ff */
[----:B------:R-:W-:Y:S02]  /*1890*/  IADD3 R3, PT, PT, R3, R19, RZ ;  /* 0x0000001303037210 */ /* 0x000fe40007ffe0ff */
[----:B------:R-:W-:Y:S02]  /*18a0*/  LOP3.LUT R13, R13, R8, R5, 0xf8, !PT ;  /* 0x000000080d0d7212 */ /* 0x000fe400078ef805 */
[----:B------:R-:W-:Y:S02]  /*18b0*/  LOP3.LUT R11, R11, R9, R4, 0xf8, !PT ;  /* 0x000000090b0b7212 */ /* 0x000fe400078ef804 */
[C---:B------:R-:W-:Y:S01]  /*18c0*/  LOP3.LUT R5, R13.reuse, R0, RZ, 0xfc, !PT ;  /* 0x000000000d057212 */ /* 0x040fe200078efcff */
[----:B------:R-:W-:Y:S01]  /*18d0*/  IMAD R0, R13, R18, RZ ;  /* 0x000000120d007224 */ /* 0x000fe200078e02ff */
[----:B------:R-:W-:-:S03]  /*18e0*/  LOP3.LUT R9, R11, R6, RZ, 0xfc, !PT ;  /* 0x000000060b097212 */ /* 0x000fc600078efcff */
[----:B------:R-:W-:Y:S02]  /*18f0*/  IMAD R6, R5, R18, RZ ;  /* 0x0000001205067224 */ /* 0x000fe400078e02ff */
[----:B------:R-:W-:-:S04]  /*1900*/  IMAD.WIDE.U32 R4, R18, R11, R2 ;  /* 0x0000000b12047225 */ /* 0x000fc800078e0002 */
[----:B------:R-:W-:Y:S01]  /*1910*/  IMAD.WIDE.U32 R18, R18, R9, R2 ;  /* 0x0000000912127225 */ /* 0x000fe200078e0002 */
[----:B0-----:R-:W-:-:S03]  /*1920*/  LEA R2, P0, R4, UR4, 0x4 ;  /* 0x0000000404027c11 */ /* 0x001fc6000f8020ff */
[C---:B------:R-:W-:Y:S01]  /*1930*/  IMAD R3, R7.reuse, R11, R0 ;  /* 0x0000000b07037224 */ /* 0x040fe200078e0200 */
[----:B------:R-:W-:Y:S01]  /*1940*/  LEA R12, P1, R18, UR4, 0x4 ;  /* 0x00000004120c7c11 */ /* 0x000fe2000f8220ff */
[----:B------:R-:W-:-:S03]  /*1950*/  IMAD R7, R7, R9, R6 ;  /* 0x0000000907077224 */ /* 0x000fc600078e0206 */
[----:B------:R-:W-:Y:S01]  /*1960*/  IADD3 R3, PT, PT, R5, R3, RZ ;  /* 0x0000000305037210 */ /* 0x000fe20007ffe0ff */
[----:B------:R-:W-:-:S03]  /*1970*/  IMAD.IADD R5, R19, 0x1, R7 ;  /* 0x0000000113057824 */ /* 0x000fc600078e0207 */
[----:B------:R-:W-:Y:S02]  /*1980*/  LEA.HI.X R3, R4, UR5, R3, 0x4, P0 ;  /* 0x0000000504037c11 */ /* 0x000fe400080f2403 */
[----:B------:R-:W-:-:S03]  /*1990*/  LEA.HI.X R13, R18, UR5, R5, 0x4, P1 ;  /* 0x00000005120d7c11 */ /* 0x000fc600088f2405 */
[----:B------:R-:W2:Y:S04]  /*19a0*/  LDG.E.128 R8, desc[UR6][R2.64] ;  /* 0x0000000602087981 */ /* 0x000ea8000c1e1d00 */
[----:B------:R-:W2:Y:S01]  /*19b0*/  LDG.E.128 R4, desc[UR6][R12.64] ;  /* 0x000000060c047981 */ /* 0x000ea2000c1e1d00 */
[----:B------:R-:W-:Y:S01]  /*19c0*/  UMOV UR4, 0x667f3bcc ;  /* 0x667f3bcc00047882 */ /* 0x000fe20000000000 */
[----:B------:R-:W-:Y:S01]  /*19d0*/  UMOV UR5, 0x3fe6a09e ;  /* 0x3fe6a09e00057882 */ /* 0x000fe20000000000 */
[C-C-:B--2---:R-:W-:Y:S02]  /*19e0*/  DADD R14, R8.reuse, R4.reuse ;  /* 0x00000000080e7229 */ /* 0x144fe40000000004 */
[----:B------:R-:W-:Y:S02]  /*19f0*/  DADD R16, R8, -R4 ;  /* 0x0000000008107229 */ /* 0x000fe40000000804 */
[----:B------:R-:W-:-:S02]  /*1a00*/  DADD R8, R10, R6 ;  /* 0x000000000a087229 */ /* 0x000fc40000000006 */
[----:B------:R-:W-:Y:S02]  /*1a10*/  DADD R18, R10, -R6 ;  /* 0x000000000a127229 */ /* 0x000fe40000000806 */
[----:B------:R-:W-:Y:S02]  /*1a20*/  DMUL R4, R14, UR4 ;  /* 0x000000040e047c28 */ /* 0x000fe40008000000 */
[----:B------:R-:W-:Y:S02]  /*1a30*/  DMUL R16, R16, UR4 ;  /* 0x0000000410107c28 */ /* 0x000fe40008000000 */
[----:B------:R-:W-:Y:S02]  /*1a40*/  DMUL R6, R8, UR4 ;  /* 0x0000000408067c28 */ /* 0x000fe40008000000 */
[----:B------:R-:W-:-:S05]  /*1a50*/  DMUL R18, R18, UR4 ;  /* 0x0000000412127c28 */ /* 0x000fca0008000000 */
[----:B------:R-:W-:Y:S04]  /*1a60*/  STG.E.128 desc[UR6][R2.64], R4 ;  /* 0x0000000402007986 */ /* 0x000fe8000c101d06 */
[----:B------:R-:W-:Y:S01]  /*1a70*/  STG.E.128 desc[UR6][R12.64], R16 ;  /* 0x000000100c007986 */ /* 0x000fe2000c101d06 */
[----:B------:R-:W-:Y:S05]  /*1a80*/  EXIT ;  /* 0x000000000000794d */ /* 0x000fea0003800000 */
        .weak           $__internal_9_$__cuda_sm20_div_u64
        .type           $__internal_9_$__cuda_sm20_div_u64,@function
        .size           $__internal_9_$__cuda_sm20_div_u64,(.L_x_386 - $__internal_9_$__cuda_sm20_div_u64)
$__internal_9_$__cuda_sm20_div_u64:
[----:B------:R-:W-:Y:S02]  /*1a90*/  MOV R20, R8 ;  /* 0x0000000800147202 */ /* 0x000fe40000000f00 */
        /* <DEDUP_REMOVED lines=10> */
[----:B------:R-:W-:Y:S02]  /*1b40*/  IADD3.X R23, PT, PT, RZ, ~R17, RZ, P0, !PT ;  /* 0x80000011ff177210 */ /* 0x000fe400007fe4ff */
[----:B------:R-:W-:-:S03]  /*1b50*/  MOV R17, R10 ;  /* 0x0000000a00117202 */ /* 0x000fc60000000f00 */
[-C--:B------:R-:W-:Y:S02]  /*1b60*/  IMAD R21, R11, R23.reuse, RZ ;  /* 0x000000170b157224 */ /* 0x080fe400078e02ff */
[----:B------:R-:W-:-:S04]  /*1b70*/  IMAD.WIDE.U32 R16, P0, R10, R23, R16 ;  /* 0x000000170a107225 */ /* 0x000fc80007800010 */
        /* <DEDUP_REMOVED lines=16> */
[----:B------:R-:W-:Y:S01]  /*1c80*/  IMAD.MOV.U32 R11, RZ, RZ, RZ ;  /* 0x000000ffff0b7224 */ /* 0x000fe200078e00ff */
[----:B------:R-:W-:Y:S01]  /*1c90*/  IADD3.X R19, PT, PT, R10, R19, RZ, P0, !PT ;  /* 0x000000130a137210 */ /* 0x000fe200007fe4ff */
        /* <DEDUP_REMOVED lines=8> */
[----:B------:R-:W-:-:S03]  /*1d20*/  IMAD.WIDE.U32 R10, R19, R8, RZ ;  /* 0x00000008130a7225 */ /* 0x000fc600078e00ff */
[----:B------:R-:W-:Y:S01]  /*1d30*/  IADD3.X R17, PT, PT, RZ, R17, RZ, P1, !PT ;  /* 0x00000011ff117210 */ /* 0x000fe20000ffe4ff */
[----:B------:R-:W-:Y:S01]  /*1d40*/  IMAD R11, R19, R5, R11 ;  /* 0x00000005130b7224 */ /* 0x000fe200078e020b */
[----:B------:R-:W-:-:S03]  /*1d50*/  IADD3 R21, P1, PT, -R10, R9, RZ ;  /* 0x000000090a157210 */ /* 0x000fc60007f3e1ff */
[-C--:B------:R-:W-:Y:S01]  /*1d60*/  IMAD R11, R17, R8.reuse, R11 ;  /* 0x00000008110b7224 */ /* 0x080fe200078e020b */
[----:B------:R-:W-:-:S03]  /*1d70*/  ISETP.GE.U32.AND P0, PT, R21, R8, PT ;  /* 0x000000081500720c */ /* 0x000fc60003f06070 */
[----:B------:R-:W-:Y:S01]  /*1d80*/  IMAD.X R22, R4, 0x1, ~R11, P1 ;  /* 0x0000000104167824 */ /* 0x000fe200008e0e0b */
[----:B------:R-:W-:Y:S02]  /*1d90*/  IADD3 R11, P2, PT, -R8, R21, RZ ;  /* 0x00000015080b7210 */ /* 0x000fe40007f5e1ff */
[----:B------:R-:W-:Y:S02]  /*1da0*/  IADD3 R10, P1, PT, R19, 0x1, RZ ;  /* 0x00000001130a7810 */ /* 0x000fe40007f3e0ff */
[----:B------:R-:W-:Y:S02]  /*1db0*/  ISETP.GE.U32.AND.EX P0, PT, R22, R5, PT, P0 ;  /* 0x000000051600720c */ /* 0x000fe40003f06100 */
[----:B------:R-:W-:Y:S02]  /*1dc0*/  IADD3.X R20, PT, PT, ~R5, R22, RZ, P2, !PT ;  /* 0x0000001605147210 */ /* 0x000fe400017fe5ff */
[----:B------:R-:W-:Y:S02]  /*1dd0*/  IADD3.X R16, PT, PT, RZ, R17, RZ, P1, !PT ;  /* 0x00000011ff107210 */ /* 0x000fe40000ffe4ff */
[----:B------:R-:W-:-:S02]  /*1de0*/  SEL R11, R11, R21, P0 ;  /* 0x000000150b0b7207 */ /* 0x000fc40000000000 */
[----:B------:R-:W-:Y:S02]  /*1df0*/  SEL R19, R10, R19, P0 ;  /* 0x000000130a137207 */ /* 0x000fe40000000000 */
[----:B------:R-:W-:Y:S02]  /*1e00*/  SEL R20, R20, R22, P0 ;  /* 0x0000001614147207 */ /* 0x000fe40000000000 */
[----:B------:R-:W-:Y:S02]  /*1e10*/  SEL R16, R16, R17, P0 ;  /* 0x0000001110107207 */ /* 0x000fe40000000000 */
[----:B------:R-:W-:Y:S01]  /*1e20*/  ISETP.GE.U32.AND P0, PT, R11, R8, PT ;  /* 0x000000080b00720c */ /* 0x000fe20003f06070 */
[----:B------:R-:W-:Y:S01]  /*1e30*/  HFMA2 R11, -RZ, RZ, 0, 0 ;  /* 0x00000000ff0b7431 */ /* 0x000fe200000001ff */
[----:B------:R-:W-:Y:S02]  /*1e40*/  IADD3 R10, P2, PT, R19, 0x1, RZ ;  /* 0x00000001130a7810 */ /* 0x000fe40007f5e0ff */
[----:B------:R-:W-:-:S02]  /*1e50*/  ISETP.GE.U32.AND.EX P0, PT, R20, R5, PT, P0 ;  /* 0x000000051400720c */ /* 0x000fc40003f06100 */
[----:B------:R-:W-:Y:S01]  /*1e60*/  ISETP.NE.U32.AND P1, PT, R8, RZ, PT ;  /* 0x000000ff0800720c */ /* 0x000fe20003f25070 */
[----:B------:R-:W-:Y:S01]  /*1e70*/  IMAD.X R17, RZ, RZ, R16, P2 ;  /* 0x000000ffff117224 */ /* 0x000fe200010e0610 */
[----:B------:R-:W-:Y:S02]  /*1e80*/  SEL R8, R10, R19, P0 ;  /* 0x000000130a087207 */ /* 0x000fe40000000000 */
[----:B------:R-:W-:Y:S02]  /*1e90*/  MOV R10, R6 ;  /* 0x00000006000a7202 */ /* 0x000fe40000000f00 */
[----:B------:R-:W-:Y:S02]  /*1ea0*/  ISETP.NE.AND.EX P1, PT, R5, RZ, PT, P1 ;  /* 0x000000ff0500720c */ /* 0x000fe40003f25310 */
[----:B------:R-:W-:Y:S02]  /*1eb0*/  SEL R17, R17, R16, P0 ;  /* 0x0000001011117207 */ /* 0x000fe40000000000 */
[----:B------:R-:W-:-:S02]  /*1ec0*/  SEL R8, R8, 0xffffffff, P1 ;  /* 0xffffffff08087807 */ /* 0x000fc40000800000 */
[----:B------:R-:W-:Y:S01]  /*1ed0*/  SEL R17, R17, 0xffffffff, P1 ;  /* 0xffffffff11117807 */ /* 0x000fe20000800000 */
[----:B------:R-:W-:Y:S06]  /*1ee0*/  RET.REL.NODEC R10 `(_Z14kernelHadamardP7double2miiiPKi) ;  /* 0xffffffe00a447950 */ /* 0x000fec0003c3ffff */
.L_x_220:
        /* <DEDUP_REMOVED lines=9> */
.L_x_386:


//--------------------- .text._Z19kernelPauliRotationP7double2miiiPKiid --------------------------
	.section	.text._Z19kernelPauliRotationP7double2miiiPKiid,"ax",@progbits
	.align	128
        .global         _Z19kernelPauliRotationP7double2miiiPKiid
        .type           _Z19kernelPauliRotationP7double2miiiPKiid,@function
        .size           _Z19kernelPauliRotationP7double2miiiPKiid,(.L_x_388 - _Z19kernelPauliRotationP7double2miiiPKiid)
        .other          _Z19kernelPauliRotationP7double2miiiPKiid,@"STO_CUDA_ENTRY STV_DEFAULT"
_Z19kernelPauliRotationP7double2miiiPKiid:
.text._Z19kernelPauliRotationP7double2miiiPKiid:
[----:B------:R-:W0:Y:S01]  /*0000*/  LDC R1, c[0x0][0x37c] ;  /* 0x0000df00ff017b82 */ /* 0x000e220000000800 */
[----:B------:R-:W1:Y:S07]  /*0010*/  S2R R3, SR_TID.X ;  /* 0x0000000000037919 */ /* 0x000e6e0000002100 */
[----:B------:R-:W1:Y:S01]  /*0020*/  S2UR UR6, SR_CTAID.X ;  /* 0x00000000000679c3 */ /* 0x000e620000002500 */
[----:B------:R-:W2:Y:S01]  /*0030*/  LDCU.64 UR4, c[0x0][0x388] ;  /* 0x00007100ff0477ac */ /* 0x000ea20008000a00 */
[----:B0-----:R-:W-:-:S06]  /*0040*/  VIADD R1, R1, 0xffffffd8 ;  /* 0xffffffd801017836 */ /* 0x001fcc0000000000 */
[----:B------:R-:W1:Y:S01]  /*0050*/  LDC R2, c[0x0][0x360] ;  /* 0x0000d800ff027b82 */ /* 0x000e620000000800 */
[----:B--2---:R-:W-:Y:S02]  /*0060*/  USHF.R.U64 UR4, UR4, 0x1, UR5 ;  /* 0x0000000104047899 */ /* 0x004fe40008001205 */
[----:B------:R-:W-:-:S06]  /*0070*/  USHF.R.U32.HI UR5, URZ, 0x1, UR5 ;  /* 0x00000001ff057899 */ /* 0x000fcc0008011605 */
[----:B------:R-:W-:Y:S02]  /*0080*/  IMAD.U32 R0, RZ, RZ, UR5 ;  /* 0x00000005ff007e24 */ /* 0x000fe4000f8e00ff */
[----:B-1----:R-:W-:-:S05]  /*0090*/  IMAD R2, R2, UR6, R3 ;  /* 0x0000000602027c24 */ /* 0x002fca000f8e0203 */
        /* <DEDUP_REMOVED lines=10> */
[----:B------:R-:W-:Y:S02]  /*0140*/  VIADD R13, R9, 0x1 ;  /* 0x00000001090d7836 */ /* 0x000fe40000000000 */
[----:B------:R-:W-:Y:S02]  /*0150*/  HFMA2 R10, -RZ, RZ, 0, 5.9604644775390625e-08 ;  /* 0x00000001ff0a7431 */ /* 0x000fe400000001ff */
[----:B------:R-:W-:Y:S01]  /*0160*/  IMAD.MOV.U32 R11, RZ, RZ, RZ ;  /* 0x000000ffff0b7224 */ /* 0x000fe200078e00ff */
[----:B--2---:R-:W-:-:S13]  /*0170*/  ISETP.GE.AND P0, PT, R13, R8, PT ;  /* 0x000000080d00720c */ /* 0x004fda0003f06270 */
[----:B0-----:R-:W-:Y:S05]  /*0180*/  @P0 BRA `(.L_x_221) ;  /* 0x0000000c00f80947 */ /* 0x001fea0003800000 */
[--C-:B------:R-:W-:Y:S01]  /*0190*/  IADD3 R6, PT, PT, -R9, -0x2, R8.reuse ;  /* 0xfffffffe09067810 */ /* 0x100fe20007ffe108 */
[----:B------:R-:W-:Y:S01]  /*01a0*/  IMAD.MOV.U32 R10, RZ, RZ, 0x1 ;  /* 0x00000001ff0a7424 */ /* 0x000fe200078e00ff */
[----:B------:R-:W-:Y:S02]  /*01b0*/  LOP3.LUT R12, RZ, R9, RZ, 0x33, !PT ;  /* 0x00000009ff0c7212 */ /* 0x000fe400078e33ff */
[----:B------:R-:W-:Y:S02]  /*01c0*/  ISETP.GE.U32.AND P0, PT, R6, 0xf, PT ;  /* 0x0000000f0600780c */ /* 0x000fe40003f06070 */
[----:B------:R-:W-:Y:S01]  /*01d0*/  MOV R11, RZ ;  /* 0x000000ff000b7202 */ /* 0x000fe20000000f00 */
[----:B------:R-:W-:-:S05]  /*01e0*/  IMAD.IADD R12, R12, 0x1, R8 ;  /* 0x000000010c0c7824 */ /* 0x000fca00078e0208 */
[----:B------:R-:W-:-:S05]  /*01f0*/  LOP3.LUT R25, R12, 0xf, RZ, 0xc0, !PT ;  /* 0x0000000f0c197812 */ /* 0x000fca00078ec0ff */
[----:B------:R-:W-:Y:S05]  /*0200*/  @!P0 BRA `(.L_x_222) ;  /* 0x0000000800048947 */ /* 0x000fea0003800000 */
[----:B------:R-:W0:Y:S01]  /*0210*/  LDC.64 R6, c[0x0][0x3a0] ;  /* 0x0000e800ff067b82 */ /* 0x000e220000000a00 */
[----:B------:R-:W-:Y:S01]  /*0220*/  LOP3.LUT R14, R12, 0xfffffff0, RZ, 0xc0, !PT ;  /* 0xfffffff00c0e7812 */ /* 0x000fe200078ec0ff */
[----:B------:R-:W-:Y:S02]  /*0230*/  IMAD.MOV.U32 R10, RZ, RZ, 0x1 ;  /* 0x00000001ff0a7424 */ /* 0x000fe400078e00ff */
[----:B------:R-:W-:Y:S01]  /*0240*/  IMAD.MOV.U32 R11, RZ, RZ, RZ ;  /* 0x000000ffff0b7224 */ /* 0x000fe200078e00ff */
[----:B------:R-:W-:Y:S02]  /*0250*/  IADD3 R14, PT, PT, -R14, RZ, RZ ;  /* 0x000000ff0e0e7210 */ /* 0x000fe40007ffe1ff */
[----:B0-----:R-:W-:-:S05]  /*0260*/  IADD3 R6, P0, PT, R6, 0x20, RZ ;  /* 0x0000002006067810 */ /* 0x001fca0007f1e0ff */
[----:B------:R-:W-:-:S08]  /*0270*/  IMAD.X R7, RZ, RZ, R7, P0 ;  /* 0x000000ffff077224 */ /* 0x000fd000000e0607 */
.L_x_223:
        /* <DEDUP_REMOVED lines=16> */
[----:B------:R0:W4:Y:S01]  /*0380*/  LDG.E R23, desc[UR6][R8.64+0x1c] ;  /* 0x00001c0608177981 */ /* 0x000122000c1e1900 */
[----:B------:R-:W-:Y:S01]  /*0390*/  IMAD.MOV.U32 R24, RZ, RZ, 0x1 ;  /* 0x00000001ff187424 */ /* 0x000fe200078e00ff */
[----:B------:R-:W-:Y:S01]  /*03a0*/  UIADD3 UR4, UPT, UPT, UR4, 0x10, URZ ;  /* 0x0000001004047890 */ /* 0x000fe2000fffe0ff */
[----:B------:R-:W-:Y:S01]  /*03b0*/  VIADD R14, R14, 0x10 ;  /* 0x000000100e0e7836 */ /* 0x000fe20000000000 */
[----:B------:R-:W-:-:S04]  /*03c0*/  IADD3 R13, PT, PT, R13, 0x10, RZ ;  /* 0x000000100d0d7810 */ /* 0x000fc80007ffe0ff */
[----:B------:R-:W-:Y:S02]  /*03d0*/  ISETP.NE.AND P0, PT, R14, RZ, PT ;  /* 0x000000ff0e00720c */ /* 0x000fe40003f05270 */
[----:B--2---:R-:W-:-:S04]  /*03e0*/  SHF.L.U32 R26, R24, R26, RZ ;  /* 0x0000001a181a7219 */ /* 0x004fc800000006ff */
[----:B------:R-:W-:Y:S01]  /*03f0*/  SHF.R.S32.HI R28, RZ, 0x1f, R26 ;  /* 0x0000001fff1c7819 */ /* 0x000fe2000001141a */
[----:B------:R-:W-:Y:S01]  /*0400*/  IMAD R11, R11, R26, RZ ;  /* 0x0000001a0b0b7224 */ /* 0x000fe200078e02ff */
[C---:B---3--:R-:W-:Y:S02]  /*0410*/  SHF.L.U32 R37, R24.reuse, R37, RZ ;  /* 0x0000002518257219 */ /* 0x048fe400000006ff */
[----:B----4-:R-:W-:Y:S01]  /*0420*/  SHF.L.U32 R35, R24, R35, RZ ;  /* 0x0000002318237219 */ /* 0x010fe200000006ff */
[----:B------:R-:W-:Y:S02]  /*0430*/  IMAD R28, R28, R10, R11 ;  /* 0x0000000a1c1c7224 */ /* 0x000fe400078e020b */
[----:B------:R-:W-:Y:S01]  /*0440*/  IMAD.WIDE.U32 R10, R10, R26, RZ ;  /* 0x0000001a0a0a7225 */ /* 0x000fe200078e00ff */
[----:B------:R-:W-:-:S03]  /*0450*/  SHF.L.U32 R33, R24, R33, RZ ;  /* 0x0000002118217219 */ /* 0x000fc600000006ff */
[----:B------:R-:W-:Y:S01]  /*0460*/  IMAD.IADD R26, R11, 0x1, R28 ;  /* 0x000000010b1a7824 */ /* 0x000fe200078e021c */
[----:B------:R-:W-:Y:S01]  /*0470*/  SHF.R.S32.HI R11, RZ, 0x1f, R37 ;  /* 0x0000001fff0b7819 */ /* 0x000fe20000011425 */
[----:B0-----:R-:W-:Y:S01]  /*0480*/  IMAD.WIDE.U32 R8, R10, R37, RZ ;  /* 0x000000250a087225 */ /* 0x001fe200078e00ff */
[C---:B------:R-:W-:Y:S02]  /*0490*/  SHF.L.U32 R31, R24.reuse, R31, RZ ;  /* 0x0000001f181f7219 */ /* 0x040fe400000006ff */
[----:B------:R-:W-:Y:S01]  /*04a0*/  SHF.L.U32 R29, R24, R29, RZ ;  /* 0x0000001d181d7219 */ /* 0x000fe200000006ff */
[----:B------:R-:W-:Y:S01]  /*04b0*/  IMAD R26, R26, R37, RZ ;  /* 0x000000251a1a7224 */ /* 0x000fe200078e02ff */
[----:B------:R-:W-:-:S03]  /*04c0*/  SHF.L.U32 R27, R24, R27, RZ ;  /* 0x0000001b181b7219 */ /* 0x000fc600000006ff */
[----:B------:R-:W-:-:S04]  /*04d0*/  IMAD R11, R11, R10, R26 ;  /* 0x0000000a0b0b7224 */ /* 0x000fc800078e021a */
[----:B------:R-:W-:Y:S01]  /*04e0*/  IMAD.IADD R10, R9, 0x1, R11 ;  /* 0x00000001090a7824 */ /* 0x000fe200078e020b */
[----:B------:R-:W-:Y:S02]  /*04f0*/  SHF.R.S32.HI R9, RZ, 0x1f, R35 ;  /* 0x0000001fff097819 */ /* 0x000fe40000011423 */
[----:B------:R-:W-:Y:S01]  /*0500*/  SHF.L.U32 R15, R24, R15, RZ ;  /* 0x0000000f180f7219 */ /* 0x000fe200000006ff */
[-C--:B------:R-:W-:Y:S02]  /*0510*/  IMAD R26, R10, R35.reuse, RZ ;  /* 0x000000230a1a7224 */ /* 0x080fe400078e02ff */
[----:B------:R-:W-:-:S04]  /*0520*/  IMAD.WIDE.U32 R10, R8, R35, RZ ;  /* 0x00000023080a7225 */ /* 0x000fc800078e00ff */
[----:B------:R-:W-:Y:S01]  /*0530*/  IMAD R9, R9, R8, R26 ;  /* 0x0000000809097224 */ /* 0x000fe200078e021a */
[----:B------:R-:W-:-:S04]  /*0540*/  SHF.L.U32 R17, R24, R17, RZ ;  /* 0x0000001118117219 */ /* 0x000fc800000006ff */
[----:B------:R-:W-:Y:S02]  /*0550*/  IADD3 R8, PT, PT, R11, R9, RZ ;  /* 0x000000090b087210 */ /* 0x000fe40007ffe0ff */
[----:B------:R-:W-:Y:S02]  /*0560*/  SHF.R.S32.HI R11, RZ, 0x1f, R33 ;  /* 0x0000001fff0b7819 */ /* 0x000fe40000011421 */
[----:B------:R-:W-:Y:S01]  /*0570*/  SHF.L.U32 R19, R24, R19, RZ ;  /* 0x0000001318137219 */ /* 0x000fe200000006ff */
[-C--:B------:R-:W-:Y:S02]  /*0580*/  IMAD R26, R8, R33.reuse, RZ ;  /* 0x00000021081a7224 */ /* 0x080fe400078e02ff */
[----:B------:R-:W-:-:S04]  /*0590*/  IMAD.WIDE.U32 R8, R10, R33, RZ ;  /* 0x000000210a087225 */ /* 0x000fc800078e00ff */
[----:B------:R-:W-:Y:S01]  /*05a0*/  IMAD R11, R11, R10, R26 ;  /* 0x0000000a0b0b7224 */ /* 0x000fe200078e021a */
[----:B------:R-:W-:-:S03]  /*05b0*/  SHF.L.U32 R21, R24, R21, RZ ;  /* 0x0000001518157219 */ /* 0x000fc600000006ff */
        /* <DEDUP_REMOVED lines=64> */
[----:B------:R-:W-:Y:S02]  /*09c0*/  IMAD R11, R11, R10, R15 ;  /* 0x0000000a0b0b7224 */ /* 0x000fe400078e020f */
[----:B------:R-:W-:Y:S02]  /*09d0*/  IMAD.MOV.U32 R10, RZ, RZ, R8 ;  /* 0x000000ffff0a7224 */ /* 0x000fe400078e0008 */
[----:B------:R-:W-:Y:S01]  /*09e0*/  IMAD.IADD R11, R9, 0x1, R11 ;  /* 0x00000001090b7824 */ /* 0x000fe200078e020b */
[----:B------:R-:W-:Y:S06]  /*09f0*/  @P0 BRA `(.L_x_223) ;  /* 0xfffffff800200947 */ /* 0x000fec000383ffff */
[----:B------:R-:W-:-:S06]  /*0a00*/  UIADD3 UR4, UPT, UPT, UR4, 0x1, URZ ;  /* 0x0000000104047890 */ /* 0x000fcc000fffe0ff */
[----:B------:R-:W-:-:S07]  /*0a10*/  IMAD.U32 R13, RZ, RZ, UR4 ;  /* 0x00000004ff0d7e24 */ /* 0x000fce000f8e00ff */
.L_x_222:
        /* <DEDUP_REMOVED lines=15> */
[----:B------:R-:W-:-:S02]  /*0b10*/  IMAD.MOV.U32 R8, RZ, RZ, 0x1 ;  /* 0x00000001ff087424 */ /* 0x000fc400078e00ff */
[----:B------:R-:W-:-:S03]  /*0b20*/  VIADD R13, R13, 0x8 ;  /* 0x000000080d0d7836 */ /* 0x000fc60000000000 */
[----:B--2---:R-:W-:-:S04]  /*0b30*/  SHF.L.U32 R17, R8, R17, RZ ;  /* 0x0000001108117219 */ /* 0x004fc800000006ff */
[----:B------:R-:W-:Y:S01]  /*0b40*/  SHF.R.S32.HI R27, RZ, 0x1f, R17 ;  /* 0x0000001fff1b7819 */ /* 0x000fe20000011411 */
[----:B------:R-:W-:Y:S01]  /*0b50*/  IMAD R11, R11, R17, RZ ;  /* 0x000000110b0b7224 */ /* 0x000fe200078e02ff */
[----:B---3--:R-:W-:Y:S01]  /*0b60*/  SHF.L.U32 R23, R8, R23, RZ ;  /* 0x0000001708177219 */ /* 0x008fe200000006ff */
[----:B------:R-:W-:Y:S01]  /*0b70*/  IMAD.WIDE.U32 R16, R10, R17, RZ ;  /* 0x000000110a107225 */ /* 0x000fe200078e00ff */
[----:B----4-:R-:W-:-:S03]  /*0b80*/  SHF.L.U32 R25, R8, R25, RZ ;  /* 0x0000001908197219 */ /* 0x010fc600000006ff */
[----:B------:R-:W-:Y:S01]  /*0b90*/  IMAD R11, R27, R10, R11 ;  /* 0x0000000a1b0b7224 */ /* 0x000fe200078e020b */
[----:B------:R-:W-:-:S03]  /*0ba0*/  SHF.L.U32 R19, R8, R19, RZ ;  /* 0x0000001308137219 */ /* 0x000fc600000006ff */
[----:B------:R-:W-:Y:S01]  /*0bb0*/  IMAD.IADD R10, R17, 0x1, R11 ;  /* 0x00000001110a7824 */ /* 0x000fe200078e020b */
[----:B------:R-:W-:Y:S02]  /*0bc0*/  SHF.R.S32.HI R17, RZ, 0x1f, R23 ;  /* 0x0000001fff117819 */ /* 0x000fe40000011417 */
[----:B------:R-:W-:Y:S01]  /*0bd0*/  SHF.L.U32 R15, R8, R15, RZ ;  /* 0x0000000f080f7219 */ /* 0x000fe200000006ff */
[----:B------:R-:W-:Y:S01]  /*0be0*/  IMAD R14, R10, R23, RZ ;  /* 0x000000170a0e7224 */ /* 0x000fe200078e02ff */
[----:B------:R-:W-:Y:S01]  /*0bf0*/  SHF.L.U32 R9, R8, R9, RZ ;  /* 0x0000000908097219 */ /* 0x000fe200000006ff */
[----:B------:R-:W-:Y:S01]  /*0c00*/  IMAD.WIDE.U32 R10, R16, R23, RZ ;  /* 0x00000017100a7225 */ /* 0x000fe200078e00ff */
[----:B------:R-:W-:-:S03]  /*0c10*/  SHF.L.U32 R7, R8, R7, RZ ;  /* 0x0000000708077219 */ /* 0x000fc600000006ff */
[----:B------:R-:W-:-:S05]  /*0c20*/  IMAD R17, R17, R16, R14 ;  /* 0x0000001011117224 */ /* 0x000fca00078e020e */
        /* <DEDUP_REMOVED lines=31> */
[----:B------:R-:W-:-:S07]  /*0e20*/  IMAD.IADD R11, R11, 0x1, R7 ;  /* 0x000000010b0b7824 */ /* 0x000fce00078e0207 */
.L_x_224:
        /* <DEDUP_REMOVED lines=10> */
[----:B------:R-:W-:-:S02]  /*0ed0*/  MOV R15, 0x1 ;  /* 0x00000001000f7802 */ /* 0x000fc40000000f00 */
[----:B------:R-:W-:Y:S02]  /*0ee0*/  IADD3 R13, PT, PT, R13, 0x4, RZ ;  /* 0x000000040d0d7810 */ /* 0x000fe40007ffe0ff */
        /* <DEDUP_REMOVED lines=10> */
[----:B------:R-:W-:-:S04]  /*0f90*/  IMAD.WIDE.U32 R6, R10, R14, RZ ;  /* 0x0000000e0a067225 */ /* 0x000fc800078e00ff */
[----:B------:R-:W-:-:S04]  /*0fa0*/  IMAD R9, R9, R14, RZ ;  /* 0x0000000e09097224 */ /* 0x000fc800078e02ff */
[----:B------:R-:W-:Y:S02]  /*0fb0*/  IMAD R11, R11, R10, R9 ;  /* 0x0000000a0b0b7224 */ /* 0x000fe400078e0209 */
[----:B------:R-:W-:-:S04]  /*0fc0*/  IMAD.WIDE.U32 R8, R6, R16, RZ ;  /* 0x0000001006087225 */ /* 0x000fc800078e00ff */
[----:B------:R-:W-:Y:S01]  /*0fd0*/  IMAD.IADD R11, R7, 0x1, R11 ;  /* 0x00000001070b7824 */ /* 0x000fe200078e020b */
[----:B------:R-:W-:-:S03]  /*0fe0*/  SHF.R.S32.HI R7, RZ, 0x1f, R16 ;  /* 0x0000001fff077819 */ /* 0x000fc60000011410 */
[----:B------:R-:W-:-:S04]  /*0ff0*/  IMAD R11, R11, R16, RZ ;  /* 0x000000100b0b7224 */ /* 0x000fc800078e02ff */
[----:B------:R-:W-:Y:S02]  /*1000*/  IMAD R7, R7, R6, R11 ;  /* 0x0000000607077224 */ /* 0x000fe400078e020b */
[----:B------:R-:W-:-:S04]  /*1010*/  IMAD.WIDE.U32 R10, R8, R18, RZ ;  /* 0x00000012080a7225 */ /* 0x000fc800078e00ff */
[----:B------:R-:W-:Y:S01]  /*1020*/  IMAD.IADD R7, R9, 0x1, R7 ;  /* 0x0000000109077824 */ /* 0x000fe200078e0207 */
[----:B------:R-:W-:-:S03]  /*1030*/  SHF.R.S32.HI R9, RZ, 0x1f, R18 ;  /* 0x0000001fff097819 */ /* 0x000fc60000011412 */
[----:B------:R-:W-:-:S04]  /*1040*/  IMAD R7, R7, R18, RZ ;  /* 0x0000001207077224 */ /* 0x000fc800078e02ff */
[----:B------:R-:W-:-:S04]  /*1050*/  IMAD R9, R9, R8, R7 ;  /* 0x0000000809097224 */ /* 0x000fc800078e0207 */
[----:B------:R-:W-:-:S07]  /*1060*/  IMAD.IADD R11, R11, 0x1, R9 ;  /* 0x000000010b0b7824 */ /* 0x000fce00078e0209 */
.L_x_225:
[----:B------:R-:W-:Y:S05]  /*1070*/  @!P1 BRA `(.L_x_221) ;  /* 0x00000000003c9947 */ /* 0x000fea0003800000 */
[----:B------:R-:W-:-:S07]  /*1080*/  IMAD.MOV R12, RZ, RZ, -R12 ;  /* 0x000000ffff0c7224 */ /* 0x000fce00078e0a0c */
.L_x_226:
[----:B------:R-:W-:-:S06]  /*1090*/  IMAD.WIDE R6, R13, 0x4, R4 ;  /* 0x000000040d067825 */ /* 0x000fcc00078e0204 */
[----:B------:R-:W2:Y:S01]  /*10a0*/  LDG.E R6, desc[UR6][R6.64] ;  /* 0x0000000606067981 */ /* 0x000ea2000c1e1900 */
[----:B------:R-:W-:Y:S01]  /*10b0*/  IADD3 R12, PT, PT, R12, 0x1, RZ ;  /* 0x000000010c0c7810 */ /* 0x000fe20007ffe0ff */
[----:B------:R-:W-:Y:S02]  /*10c0*/  IMAD.MOV.U32 R9, RZ, RZ, 0x1 ;  /* 0x00000001ff097424 */ /* 0x000fe400078e00ff */
[----:B------:R-:W-:Y:S01]  /*10d0*/  VIADD R13, R13, 0x1 ;  /* 0x000000010d0d7836 */ /* 0x000fe20000000000 */
        /* <DEDUP_REMOVED lines=9> */
.L_x_221:
[----:B------:R-:W-:-:S04]  /*1170*/  MOV R5, 0x1 ;  /* 0x0000000100057802 */ /* 0x000fc80000000f00 */
[----:B-----5:R-:W-:-:S04]  /*1180*/  SHF.L.U32 R12, R5, R0, RZ ;  /* 0x00000000050c7219 */ /* 0x020fc800000006ff */
[----:B------:R-:W-:-:S04]  /*1190*/  SHF.R.S32.HI R13, RZ, 0x1f, R12 ;  /* 0x0000001fff0d7819 */ /* 0x000fc8000001140c */
[--C-:B------:R-:W-:Y:S02]  /*11a0*/  SHF.R.U64 R4, R12, 0x1, R13.reuse ;  /* 0x000000010c047819 */ /* 0x100fe4000000120d */
[----:B------:R-:W-:-:S03]  /*11b0*/  SHF.R.U32.HI R7, RZ, 0x1, R13 ;  /* 0x00000001ff077819 */ /* 0x000fc6000001160d */
[-C--:B------:R-:W-:Y:S02]  /*11c0*/  IMAD R6, R11, R4.reuse, RZ ;  /* 0x000000040b067224 */ /* 0x080fe400078e02ff */
[----:B------:R-:W-:-:S04]  /*11d0*/  IMAD.WIDE.U32 R4, R10, R4, RZ ;  /* 0x000000040a047225 */ /* 0x000fc800078e00ff */
[----:B------:R-:W-:-:S04]  /*11e0*/  IMAD R7, R10, R7, R6 ;  /* 0x000000070a077224 */ /* 0x000fc800078e0206 */
[----:B------:R-:W-:-:S05]  /*11f0*/  IMAD.IADD R17, R5, 0x1, R7 ;  /* 0x0000000105117824 */ /* 0x000fca00078e0207 */
[----:B------:R-:W-:-:S13]  /*1200*/  ISETP.NE.U32.AND P0, PT, R17, RZ, PT ;  /* 0x000000ff1100720c */ /* 0x000fda0003f05070 */
        /* <DEDUP_REMOVED lines=14> */
[----:B------:R-:W-:Y:S02]  /*12f0*/  @P0 IMAD.IADD R5, R5, 0x1, -R4 ;  /* 0x0000000105050824 */ /* 0x000fe400078e0a04 */
[----:B------:R-:W-:-:S03]  /*1300*/  @P0 VIADD R7, R7, 0x1 ;  /* 0x0000000107070836 */ /* 0x000fc60000000000 */
[----:B------:R-:W-:Y:S01]  /*1310*/  ISETP.GE.U32.AND P1, PT, R5, R4, PT ;  /* 0x000000040500720c */ /* 0x000fe20003f26070 */
[----:B------:R-:W-:-:S12]  /*1320*/  IMAD.MOV.U32 R5, RZ, RZ, RZ ;  /* 0x000000ffff057224 */ /* 0x000fd800078e00ff */
[----:B------:R-:W-:Y:S02]  /*1330*/  @P1 IADD3 R7, PT, PT, R7, 0x1, RZ ;  /* 0x0000000107071810 */ /* 0x000fe40007ffe0ff */
[----:B------:R-:W-:-:S05]  /*1340*/  @!P2 LOP3.LUT R7, RZ, R4, RZ, 0x33, !PT ;  /* 0x00000004ff07a212 */ /* 0x000fca00078e33ff */
[----:B------:R-:W-:-:S04]  /*1350*/  IMAD.MOV R3, RZ, RZ, -R7 ;  /* 0x000000ffff037224 */ /* 0x000fc800078e0a07 */
[----:B------:R-:W-:Y:S01]  /*1360*/  IMAD R16, R4, R3, R2 ;  /* 0x0000000304107224 */ /* 0x000fe200078e0202 */
[----:B------:R-:W-:Y:S01]  /*1370*/  MOV R3, RZ ;  /* 0x000000ff00037202 */ /* 0x000fe20000000f00 */
[----:B------:R-:W-:Y:S01]  /*1380*/  IMAD.MOV.U32 R2, RZ, RZ, R7 ;  /* 0x000000ffff027224 */ /* 0x000fe200078e0007 */
[----:B------:R-:W-:Y:S06]  /*1390*/  BRA `(.L_x_228) ;  /* 0x00000000003c7947 */ /* 0x000fec0003800000 */
.L_x_227:
[----:B------:R-:W-:Y:S01]  /*13a0*/  IMAD.MOV.U32 R16, RZ, RZ, R2 ;  /* 0x000000ffff107224 */ /* 0x000fe200078e0002 */
[----:B------:R-:W-:Y:S01]  /*13b0*/  MOV R14, 0x13f0 ;  /* 0x000013f0000e7802 */ /* 0x000fe20000000f00 */
[----:B------:R-:W-:Y:S02]  /*13c0*/  IMAD.MOV.U32 R18, RZ, RZ, RZ ;  /* 0x000000ffff127224 */ /* 0x000fe400078e00ff */
[----:B------:R-:W-:-:S07]  /*13d0*/  IMAD.MOV.U32 R15, RZ, RZ, R4 ;  /* 0x000000ffff0f7224 */ /* 0x000fce00078e0004 */
[----:B------:R-:W-:Y:S05]  /*13e0*/  CALL.REL.NOINC `($__internal_10_$__cuda_sm20_div_u64) ;  /* 0x0000000c00d47944 */ /* 0x000fea0003c00000 */
[----:B------:R-:W-:-:S04]  /*13f0*/  IADD3 R5, P0, PT, RZ, -R6, RZ ;  /* 0x80000006ff057210 */ /* 0x000fc80007f1e0ff */
[----:B------:R-:W-:-:S05]  /*1400*/  IADD3.X R3, PT, PT, RZ, ~R7, RZ, P0, !PT ;  /* 0x80000007ff037210 */ /* 0x000fca00007fe4ff */
[----:B------:R-:W-:Y:S02]  /*1410*/  IMAD R8, R3, R4, RZ ;  /* 0x0000000403087224 */ /* 0x000fe400078e02ff */
[----:B------:R-:W-:Y:S02]  /*1420*/  IMAD.MOV.U32 R3, RZ, RZ, RZ ;  /* 0x000000ffff037224 */ /* 0x000fe400078e00ff */
[----:B------:R-:W-:-:S04]  /*1430*/  IMAD.WIDE.U32 R2, R4, R5, R2 ;  /* 0x0000000504027225 */ /* 0x000fc800078e0002 */
[----:B------:R-:W-:Y:S02]  /*1440*/  IMAD R5, R17, R5, R8 ;  /* 0x0000000511057224 */ /* 0x000fe400078e0208 */
[----:B------:R-:W-:Y:S01]  /*1450*/  IMAD.MOV.U32 R16, RZ, RZ, R2 ;  /* 0x000000ffff107224 */ /* 0x000fe200078e0002 */
[----:B------:R-:W-:Y:S01]  /*1460*/  MOV R2, R6 ;  /* 0x0000000600027202 */ /* 0x000fe20000000f00 */
[----:B------:R-:W-:Y:S02]  /*1470*/  IMAD.IADD R5, R3, 0x1, R5 ;  /* 0x0000000103057824 */ /* 0x000fe400078e0205 */
[----:B------:R-:W-:-:S07]  /*1480*/  IMAD.MOV.U32 R3, RZ, RZ, R7 ;  /* 0x000000ffff037224 */ /* 0x000fce00078e0007 */
.L_x_228:
[----:B------:R-:W0:Y:S01]  /*1490*/  LDCU UR4, c[0x0][0x394] ;  /* 0x00007280ff0477ac */ /* 0x000e220008000800 */
[----:B------:R-:W-:Y:S01]  /*14a0*/  LOP3.LUT R4, R5, R11, RZ, 0xfc, !PT ;  /* 0x0000000b05047212 */ /* 0x000fe200078efcff */
[----:B------:R-:W-:Y:S03]  /*14b0*/  BSSY.RECONVERGENT B0, `(.L_x_229) ;  /* 0x000002b000007945 */ /* 0x000fe60003800200 */
[----:B------:R-:W-:Y:S01]  /*14c0*/  ISETP.NE.U32.AND P0, PT, R4, RZ, PT ;  /* 0x000000ff0400720c */ /* 0x000fe20003f05070 */
[----:B0-----:R-:W-:-:S06]  /*14d0*/  ULOP3.LUT UR4, URZ, UR4, URZ, 0x33, !UPT ;  /* 0x00000004ff047292 */ /* 0x001fcc000f8e33ff */
[----:B------:R-:W-:-:S06]  /*14e0*/  VIADD R0, R0, UR4 ;  /* 0x0000000400007c36 */ /* 0x000fcc0008000000 */
[----:B------:R-:W-:Y:S05]  /*14f0*/  @P0 BRA `(.L_x_230) ;  /* 0x00000000005c0947 */ /* 0x000fea0003800000 */
[----:B------:R-:W0:Y:S01]  /*1500*/  I2F.U32.RP R6, R10 ;  /* 0x0000000a00067306 */ /* 0x000e220000209000 */
[----:B------:R-:W-:Y:S01]  /*1510*/  ISETP.NE.U32.AND P2, PT, R10, RZ, PT ;  /* 0x000000ff0a00720c */ /* 0x000fe20003f45070 */
[----:B------:R-:W-:-:S06]  /*1520*/  IMAD.MOV.U32 R17, RZ, RZ, RZ ;  /* 0x000000ffff117224 */ /* 0x000fcc00078e00ff */
[----:B0-----:R-:W0:Y:S02]  /*1530*/  MUFU.RCP R6, R6 ;  /* 0x0000000600067308 */ /* 0x001e240000001000 */
[----:B0-----:R-:W-:-:S06]  /*1540*/  VIADD R4, R6, 0xffffffe ;  /* 0x0ffffffe06047836 */ /* 0x001fcc0000000000 */
[----:B------:R0:W1:Y:S02]  /*1550*/  F2I.FTZ.U32.TRUNC.NTZ R5, R4 ;  /* 0x0000000400057305 */ /* 0x000064000021f000 */
[----:B0-----:R-:W-:Y:S01]  /*1560*/  IMAD.MOV.U32 R4, RZ, RZ, RZ ;  /* 0x000000ffff047224 */ /* 0x001fe200078e00ff */
[----:B-1----:R-:W-:-:S05]  /*1570*/  IADD3 R7, PT, PT, RZ, -R5, RZ ;  /* 0x80000005ff077210 */ /* 0x002fca0007ffe0ff */
        /* <DEDUP_REMOVED lines=8> */
[----:B------:R-:W-:-:S13]  /*1600*/  ISETP.GE.U32.AND P1, PT, R5, R10, PT ;  /* 0x0000000a0500720c */ /* 0x000fda0003f26070 */
[----:B------:R-:W-:Y:S01]  /*1610*/  @P1 VIADD R4, R4, 0x1 ;  /* 0x0000000104041836 */ /* 0x000fe20000000000 */
[----:B------:R-:W-:-:S05]  /*1620*/  @!P2 LOP3.LUT R4, RZ, R10, RZ, 0x33, !PT ;  /* 0x0000000aff04a212 */ /* 0x000fca00078e33ff */
[----:B------:R-:W-:-:S04]  /*1630*/  IMAD.MOV R5, RZ, RZ, -R4 ;  /* 0x000000ffff057224 */ /* 0x000fc800078e0a04 */
[----:B------:R-:W-:Y:S02]  /*1640*/  IMAD R16, R10, R5, R16 ;  /* 0x000000050a107224 */ /* 0x000fe400078e0210 */
[----:B------:R-:W-:Y:S01]  /*1650*/  HFMA2 R5, -RZ, RZ, 0, 0 ;  /* 0x00000000ff057431 */ /* 0x000fe200000001ff */
[----:B------:R-:W-:Y:S06]  /*1660*/  BRA `(.L_x_231) ;  /* 0x00000000003c7947 */ /* 0x000fec0003800000 */
.L_x_230:
[----:B------:R-:W-:Y:S01]  /*1670*/  IMAD.MOV.U32 R18, RZ, RZ, R5 ;  /* 0x000000ffff127224 */ /* 0x000fe200078e0005 */
[----:B------:R-:W-:Y:S01]  /*1680*/  MOV R14, 0x16c0 ;  /* 0x000016c0000e7802 */ /* 0x000fe20000000f00 */
[----:B------:R-:W-:Y:S02]  /*1690*/  IMAD.MOV.U32 R15, RZ, RZ, R10 ;  /* 0x000000ffff0f7224 */ /* 0x000fe400078e000a */
[----:B------:R-:W-:-:S07]  /*16a0*/  IMAD.MOV.U32 R17, RZ, RZ, R11 ;  /* 0x000000ffff117224 */ /* 0x000fce00078e000b */
[----:B------:R-:W-:Y:S05]  /*16b0*/  CALL.REL.NOINC `($__internal_10_$__cuda_sm20_div_u64) ;  /* 0x0000000c00207944 */ /* 0x000fea0003c00000 */
[----:B------:R-:W-:Y:S01]  /*16c0*/  IADD3 R17, P0, PT, RZ, -R6, RZ ;  /* 0x80000006ff117210 */ /* 0x000fe20007f1e0ff */
[----:B------:R-:W-:-:S03]  /*16d0*/  IMAD.MOV.U32 R4, RZ, RZ, R16 ;  /* 0x000000ffff047224 */ /* 0x000fc600078e0010 */
[----:B------:R-:W-:Y:S01]  /*16e0*/  IADD3.X R9, PT, PT, RZ, ~R7, RZ, P0, !PT ;  /* 0x80000007ff097210 */ /* 0x000fe200007fe4ff */
[----:B------:R-:W-:-:S04]  /*16f0*/  IMAD.WIDE.U32 R4, R10, R17, R4 ;  /* 0x000000110a047225 */ /* 0x000fc800078e0004 */
[----:B------:R-:W-:Y:S02]  /*1700*/  IMAD R8, R9, R10, RZ ;  /* 0x0000000a09087224 */ /* 0x000fe400078e02ff */
[----:B------:R-:W-:Y:S01]  /*1710*/  IMAD.MOV.U32 R16, RZ, RZ, R4 ;  /* 0x000000ffff107224 */ /* 0x000fe200078e0004 */
[----:B------:R-:W-:Y:S01]  /*1720*/  MOV R4, R6 ;  /* 0x0000000600047202 */ /* 0x000fe20000000f00 */
[----:B------:R-:W-:-:S04]  /*1730*/  IMAD R17, R11, R17, R8 ;  /* 0x000000110b117224 */ /* 0x000fc800078e0208 */
[----:B------:R-:W-:Y:S02]  /*1740*/  IMAD.IADD R17, R5, 0x1, R17 ;  /* 0x0000000105117824 */ /* 0x000fe400078e0211 */
[----:B------:R-:W-:-:S07]  /*1750*/  IMAD.MOV.U32 R5, RZ, RZ, R7 ;  /* 0x000000ffff057224 */ /* 0x000fce00078e0007 */
.L_x_231:
[----:B------:R-:W-:Y:S05]  /*1760*/  BSYNC.RECONVERGENT B0 ;  /* 0x0000000000007941 */ /* 0x000fea0003800200 */
.L_x_229:
[-C--:B------:R-:W-:Y:S01]  /*1770*/  IMAD R6, R11, R12.reuse, RZ ;  /* 0x0000000c0b067224 */ /* 0x080fe200078e02ff */
[----:B------:R-:W0:Y:S01]  /*1780*/  LDCU.64 UR4, c[0x0][0x380] ;  /* 0x00007000ff0477ac */ /* 0x000e220008000a00 */
[----:B------:R-:W-:Y:S01]  /*1790*/  IMAD.MOV.U32 R7, RZ, RZ, 0x1 ;  /* 0x00000001ff077424 */ /* 0x000fe200078e00ff */
[----:B------:R-:W1:Y:S01]  /*17a0*/  LDC.64 R20, c[0x0][0x3b0] ;  /* 0x0000ec00ff147b82 */ /* 0x000e620000000a00 */
[----:B------:R-:W-:-:S03]  /*17b0*/  IMAD.WIDE.U32 R8, R10, R12, RZ ;  /* 0x0000000c0a087225 */ /* 0x000fc600078e00ff */
[----:B------:R-:W-:Y:S01]  /*17c0*/  SHF.L.U32 R12, R7, R0, RZ ;  /* 0x00000000070c7219 */ /* 0x000fe200000006ff */
[----:B------:R-:W-:Y:S01]  /*17d0*/  IMAD R13, R13, R10, R6 ;  /* 0x0000000a0d0d7224 */ /* 0x000fe200078e0206 */
[----:B------:R-:W-:Y:S01]  /*17e0*/  SHF.L.U64.HI R14, R7, R0, RZ ;  /* 0x00000000070e7219 */ /* 0x000fe200000102ff */
[----:B------:R-:W-:Y:S01]  /*17f0*/  IMAD.MOV.U32 R7, RZ, RZ, R17 ;  /* 0x000000ffff077224 */ /* 0x000fe200078e0011 */
[----:B------:R-:W-:Y:S01]  /*1800*/  MOV R6, R16 ;  /* 0x0000001000067202 */ /* 0x000fe20000000f00 */
[----:B------:R-:W-:Y:S01]  /*1810*/  IMAD.IADD R9, R9, 0x1, R13 ;  /* 0x0000000109097824 */ /* 0x000fe200078e020d */
[----:B------:R-:W-:-:S03]  /*1820*/  IADD3 R13, P0, PT, RZ, -R12, RZ ;  /* 0x8000000cff0d7210 */ /* 0x000fc60007f1e0ff */
[----:B------:R-:W-:-:S04]  /*1830*/  IMAD.WIDE.U32 R6, R2, R8, R6 ;  /* 0x0000000802067225 */ /* 0x000fc800078e0006 */
[--C-:B------:R-:W-:Y:S02]  /*1840*/  IMAD.X R15, RZ, RZ, ~R14.reuse, P0 ;  /* 0x000000ffff0f7224 */ /* 0x100fe400000e0e0e */
[----:B------:R-:W-:Y:S01]  /*1850*/  IMAD R17, R9, R2, RZ ;  /* 0x0000000209117224 */ /* 0x000fe200078e02ff */
[----:B------:R-:W-:Y:S02]  /*1860*/  IADD3 R2, P0, PT, R12, -0x1, RZ ;  /* 0xffffffff0c027810 */ /* 0x000fe40007f1e0ff */
[----:B------:R-:W-:Y:S01]  /*1870*/  LOP3.LUT R9, R4, R13, RZ, 0xc0, !PT ;  /* 0x0000000d04097212 */ /* 0x000fe200078ec0ff */
[----:B------:R-:W-:Y:S01]  /*1880*/  IMAD R17, R3, R8, R17 ;  /* 0x0000000803117224 */ /* 0x000fe200078e0211 */
[----:B------:R-:W-:Y:S01]  /*1890*/  LOP3.LUT R0, R5, R15, RZ, 0xc0, !PT ;  /* 0x0000000f05007212 */ /* 0x000fe200078ec0ff */
[----:B------:R-:W-:Y:S02]  /*18a0*/  IMAD.X R3, RZ, RZ, R14, P0 ;  /* 0x000000ffff037224 */ /* 0x000fe400000e060e */
[----:B------:R-:W-:Y:S01]  /*18b0*/  IMAD.IADD R7, R7, 0x1, R17 ;  /* 0x0000000107077824 */ /* 0x000fe200078e0211 */
[----:B------:R-:W-:-:S02]  /*18c0*/  SHF.L.U64.HI R13, R9, 0x1, R0 ;  /* 0x00000001090d7819 */ /* 0x000fc40000010200 */
[----:B------:R-:W-:Y:S02]  /*18d0*/  SHF.L.U32 R9, R9, 0x1, RZ ;  /* 0x0000000109097819 */ /* 0x000fe400000006ff */
[----:B------:R-:W-:Y:S02]  /*18e0*/  LOP3.LUT R13, R13, R3, R5, 0xf8, !PT ;  /* 0x000000030d0d7212 */ /* 0x000fe400078ef805 */
[----:B------:R-:W-:Y:S02]  /*18f0*/  LOP3.LUT R9, R9, R2, R4, 0xf8, !PT ;  /* 0x0000000209097212 */ /* 0x000fe400078ef804 */
[C---:B------:R-:W-:Y:S01]  /*1900*/  LOP3.LUT R3, R13.reuse, R14, RZ, 0xfc, !PT ;  /* 0x0000000e0d037212 */ /* 0x040fe200078efcff */
[----:B------:R-:W-:Y:S01]  /*1910*/  IMAD R0, R13, R10, RZ ;  /* 0x0000000a0d007224 */ /* 0x000fe200078e02ff */
[----:B------:R-:W-:-:S03]  /*1920*/  LOP3.LUT R5, R9, R12, RZ, 0xfc, !PT ;  /* 0x0000000c09057212 */ /* 0x000fc600078efcff */
[----:B------:R-:W-:Y:S02]  /*1930*/  IMAD R4, R3, R10, RZ ;  /* 0x0000000a03047224 */ /* 0x000fe400078e02ff */
[----:B------:R-:W-:-:S04]  /*1940*/  IMAD.WIDE.U32 R2, R10, R9, R6 ;  /* 0x000000090a027225 */ /* 0x000fc800078e0006 */
[----:B------:R-:W-:Y:S01]  /*1950*/  IMAD R9, R11, R9, R0 ;  /* 0x000000090b097224 */ /* 0x000fe200078e0200 */
[----:B0-----:R-:W-:Y:S01]  /*1960*/  LEA R16, P0, R2, UR4, 0x4 ;  /* 0x0000000402107c11 */ /* 0x001fe2000f8020ff */
[----:B------:R-:W-:-:S04]  /*1970*/  IMAD.WIDE.U32 R6, R10, R5, R6 ;  /* 0x000000050a067225 */ /* 0x000fc800078e0006 */
[----:B------:R-:W-:Y:S01]  /*1980*/  IMAD R11, R11, R5, R4 ;  /* 0x000000050b0b7224 */ /* 0x000fe200078e0204 */
[----:B------:R-:W-:Y:S01]  /*1990*/  LEA R18, P1, R6, UR4, 0x4 ;  /* 0x0000000406127c11 */ /* 0x000fe2000f8220ff */
[----:B------:R-:W-:Y:S02]  /*19a0*/  IMAD.IADD R5, R3, 0x1, R9 ;  /* 0x0000000103057824 */ /* 0x000fe400078e0209 */
[----:B------:R-:W-:-:S03]  /*19b0*/  IMAD.IADD R3, R7, 0x1, R11 ;  /* 0x0000000107037824 */ /* 0x000fc600078e020b */
[----:B------:R-:W-:Y:S02]  /*19c0*/  LEA.HI.X R17, R2, UR5, R5, 0x4, P0 ;  /* 0x0000000502117c11 */ /* 0x000fe400080f2405 */
[----:B------:R-:W-:-:S03]  /*19d0*/  LEA.HI.X R19, R6, UR5, R3, 0x4, P1 ;  /* 0x0000000506137c11 */ /* 0x000fc600088f2403 */
[----:B------:R0:W5:Y:S04]  /*19e0*/  LDG.E.128 R12, desc[UR6][R16.64] ;  /* 0x00000006100c7981 */ /* 0x000168000c1e1d00 */
[----:B------:R0:W5:Y:S01]  /*19f0*/  LDG.E.128 R8, desc[UR6][R18.64] ;  /* 0x0000000612087981 */ /* 0x000162000c1e1d00 */
[----:B-1----:R-:W-:-:S08]  /*1a00*/  DMUL R20, R20, 0.5 ;  /* 0x3fe0000014147828 */ /* 0x002fd00000000000 */
[----:B------:R-:W-:-:S14]  /*1a10*/  DSETP.NEU.AND P0, PT, |R20|, +INF , PT ;  /* 0x7ff000001400742a */ /* 0x000fdc0003f0d200 */
[----:B------:R-:W-:Y:S01]  /*1a20*/  @!P0 DMUL R2, RZ, R20 ;  /* 0x00000014ff028228 */ /* 0x000fe20000000000 */
[----:B------:R-:W-:Y:S01]  /*1a30*/  @!P0 MOV R0, 0x1 ;  /* 0x0000000100008802 */ /* 0x000fe20000000f00 */
[----:B0-----:R-:W-:Y:S09]  /*1a40*/  @!P0 BRA `(.L_x_232) ;  /* 0x0000000000608947 */ /* 0x001ff20003800000 */
        /* <DEDUP_REMOVED lines=19> */
[----:B-----5:R-:W-:Y:S05]  /*1b80*/  CALL.REL.NOINC `($_Z19kernelPauliRotationP7double2miiiPKiid$__internal_trig_reduction_slowpathd) ;  /* 0x0000000c00007944 */ /* 0x020fea0003c00000 */
[----:B------:R-:W-:Y:S01]  /*1b90*/  IMAD.MOV.U32 R0, RZ, RZ, R4 ;  /* 0x000000ffff007224 */ /* 0x000fe200078e0004 */
[----:B------:R-:W-:Y:S01]  /*1ba0*/  MOV R2, R6 ;  /* 0x0000000600027202 */ /* 0x000fe20000000f00 */
[----:B------:R-:W-:-:S07]  /*1bb0*/  IMAD.MOV.U32 R3, RZ, RZ, R7 ;  /* 0x000000ffff037224 */ /* 0x000fce00078e0007 */
.L_x_233:
[----:B------:R-:W-:-:S07]  /*1bc0*/  VIADD R0, R0, 0x1 ;  /* 0x0000000100007836 */ /* 0x000fce0000000000 */
.L_x_232:
        /* <DEDUP_REMOVED lines=9> */
[----:B------:R-:W-:Y:S01]  /*1c60*/  IMAD.MOV.U32 R34, RZ, RZ, 0x20fd8164 ;  /* 0x20fd8164ff227424 */ /* 0x000fe200078e00ff */
[----:B------:R-:W-:-:S02]  /*1c70*/  DSETP.NEU.AND P1, PT, |R20|, +INF , PT ;  /* 0x7ff000001400742a */ /* 0x000fc40003f2d200 */
        /* <DEDUP_REMOVED lines=14> */
[----:B------:R-:W-:Y:S01]  /*1d60*/  FSEL R7, R5, R3, !P0 ;  /* 0x0000000305077208 */ /* 0x000fe20004000000 */
[----:B------:R-:W-:Y:S01]  /*1d70*/  @!P1 DMUL R2, RZ, R20 ;  /* 0x00000014ff029228 */ /* 0x000fe20000000000 */
        /* <DEDUP_REMOVED lines=25> */
[----:B-----5:R-:W-:Y:S05]  /*1f10*/  CALL.REL.NOINC `($_Z19kernelPauliRotationP7double2miiiPKiid$__internal_trig_reduction_slowpathd) ;  /* 0x00000008001c7944 */ /* 0x020fea0003c00000 */
[----:B------:R-:W-:Y:S01]  /*1f20*/  IMAD.MOV.U32 R0, RZ, RZ, R4 ;  /* 0x000000ffff007224 */ /* 0x000fe200078e0004 */
[----:B------:R-:W-:Y:S01]  /*1f30*/  MOV R3, R7 ;  /* 0x0000000700037202 */ /* 0x000fe20000000f00 */
[----:B------:R-:W-:-:S07]  /*1f40*/  IMAD.MOV.U32 R2, RZ, RZ, R6 ;  /* 0x000000ffff027224 */ /* 0x000fce00078e0006 */
.L_x_234:
[----:B------:R-:W0:Y:S01]  /*1f50*/  LDCU.64 UR4, c[0x4][0x8] ;  /* 0x01000100ff0477ac */ /* 0x000e220008000a00 */
[----:B------:R-:W-:-:S05]  /*1f60*/  IMAD.SHL.U32 R4, R0, 0x40, RZ ;  /* 0x0000004000047824 */ /* 0x000fca00078e00ff */
[----:B------:R-:W-:-:S04]  /*1f70*/  LOP3.LUT R4, R4, 0x40, RZ, 0xc0, !PT ;  /* 0x0000004004047812 */ /* 0x000fc800078ec0ff */
[----:B0-----:R-:W-:Y:S02]  /*1f80*/  IADD3 R32, P0, PT, R4, UR4, RZ ;  /* 0x0000000404207c10 */ /* 0x001fe4000ff1e0ff */
[----:B------:R-:W-:Y:S01]  /*1f90*/  LOP3.LUT R20, R0, 0x1, RZ, 0xc0, !PT ;  /* 0x0000000100147812 */ /* 0x000fe200078ec0ff */
[----:B------:R-:W-:Y:S01]  /*1fa0*/  IMAD.MOV.U32 R34, RZ, RZ, 0x20fd8164 ;  /* 0x20fd8164ff227424 */ /* 0x000fe200078e00ff */
[----:B------:R-:W0:Y:S01]  /*1fb0*/  LDCU UR4, c[0x0][0x3a8] ;  /* 0x00007500ff0477ac */ /* 0x000e220008000800 */
[----:B------:R-:W-:-:S05]  /*1fc0*/  IMAD.X R33, RZ, RZ, UR5, P0 ;  /* 0x00000005ff217e24 */ /* 0x000fca00080e06ff */
[----:B------:R-:W2:Y:S04]  /*1fd0*/  LDG.E.128.CONSTANT R4, desc[UR6][R32.64] ;  /* 0x0000000620047981 */ /* 0x000ea8000c1e9d00 */
[----:B------:R-:W3:Y:S04]  /*1fe0*/  LDG.E.128.CONSTANT R24, desc[UR6][R32.64+0x10] ;  /* 0x0000100620187981 */ /* 0x000ee8000c1e9d00 */
[----:B------:R-:W4:Y:S01]  /*1ff0*/  LDG.E.128.CONSTANT R28, desc[UR6][R32.64+0x20] ;  /* 0x00002006201c7981 */ /* 0x000f22000c1e9d00 */
[----:B------:R-:W-:Y:S02]  /*2000*/  ISETP.NE.U32.AND P0, PT, R20, 0x1, PT ;  /* 0x000000011400780c */ /* 0x000fe40003f05070 */
[----:B------:R-:W-:Y:S01]  /*2010*/  MOV R20, 0x3da8ff83 ;  /* 0x3da8ff8300147802 */ /* 0x000fe20000000f00 */
[----:B0-----:R-:W-:Y:S01]  /*2020*/  UISETP.NE.AND UP0, UPT, UR4, 0x1, UPT ;  /* 0x000000010400788c */ /* 0x001fe2000bf05270 */
[----:B------:R-:W-:-:S02]  /*2030*/  FSEL R34, R34, -8.06006814911005101289e+34, !P0 ;  /* 0xf9785eba22227808 */ /* 0x000fc40004000000 */
        /* <DEDUP_REMOVED lines=16> */
[----:B------:R-:W-:Y:S06]  /*2140*/  BRA.U !UP0, `(.L_x_235) ;  /* 0x0000000108507547 */ /* 0x000fec000b800000 */
[----:B------:R-:W-:-:S09]  /*2150*/  UISETP.NE.AND UP0, UPT, UR4, URZ, UPT ;  /* 0x000000ff0400728c */ /* 0x000fd2000bf05270 */
[----:B------:R-:W-:Y:S05]  /*2160*/  BRA.U UP0, `(.L_x_236) ;  /* 0x0000000100247547 */ /* 0x000fea000b800000 */
[-C--:B-----5:R-:W-:Y:S02]  /*2170*/  DMUL R4, R8, R20.reuse ;  /* 0x0000001408047228 */ /* 0x0a0fe40000000000 */
[-C--:B------:R-:W-:Y:S02]  /*2180*/  DMUL R6, R14, R20.reuse ;  /* 0x000000140e067228 */ /* 0x080fe40000000000 */
[-C--:B------:R-:W-:Y:S02]  /*2190*/  DMUL R2, R10, R20.reuse ;  /* 0x000000140a027228 */ /* 0x080fe40000000000 */
[----:B------:R-:W-:Y:S02]  /*21a0*/  DMUL R20, R12, R20 ;  /* 0x000000140c147228 */ /* 0x000fe40000000000 */
[-C--:B------:R-:W-:Y:S02]  /*21b0*/  DFMA R14, R14, R22.reuse, -R4 ;  /* 0x000000160e0e722b */ /* 0x080fe40000000804 */
[----:B------:R-:W-:-:S02]  /*21c0*/  DFMA R8, R8, R22, R6 ;  /* 0x000000160808722b */ /* 0x000fc40000000006 */
[-C--:B------:R-:W-:Y:S02]  /*21d0*/  DFMA R12, R12, R22.reuse, R2 ;  /* 0x000000160c0c722b */ /* 0x080fe40000000002 */
[----:B------:R-:W-:Y:S01]  /*21e0*/  DFMA R10, R10, R22, -R20 ;  /* 0x000000160a0a722b */ /* 0x000fe20000000814 */
[----:B------:R-:W-:Y:S10]  /*21f0*/  BRA `(.L_x_237) ;  /* 0x0000000000447947 */ /* 0x000ff40003800000 */
.L_x_236:
[-C--:B-----5:R-:W-:Y:S02]  /*2200*/  DMUL R2, R14, R20.reuse ;  /* 0x000000140e027228 */ /* 0x0a0fe40000000000 */
[-C--:B------:R-:W-:Y:S02]  /*2210*/  DMUL R4, R12, R20.reuse ;  /* 0x000000140c047228 */ /* 0x080fe40000000000 */
[-C--:B------:R-:W-:Y:S02]  /*2220*/  DMUL R6, R10, R20.reuse ;  /* 0x000000140a067228 */ /* 0x080fe40000000000 */
[----:B------:R-:W-:Y:S02]  /*2230*/  DMUL R20, R8, R20 ;  /* 0x0000001408147228 */ /* 0x000fe40000000000 */
[-C--:B------:R-:W-:Y:S02]  /*2240*/  DFMA R12, R12, R22.reuse, R2 ;  /* 0x000000160c0c722b */ /* 0x080fe40000000002 */
[----:B------:R-:W-:-:S02]  /*2250*/  DFMA R14, R14, R22, -R4 ;  /* 0x000000160e0e722b */ /* 0x000fc40000000804 */
[-C--:B------:R-:W-:Y:S02]  /*2260*/  DFMA R8, R8, R22.reuse, -R6 ;  /* 0x000000160808722b */ /* 0x080fe40000000806 */
[----:B------:R-:W-:Y:S01]  /*2270*/  DFMA R10, R10, R22, R20 ;  /* 0x000000160a0a722b */ /* 0x000fe20000000014 */
[----:B------:R-:W-:Y:S10]  /*2280*/  BRA `(.L_x_237) ;  /* 0x0000000000207947 */ /* 0x000ff40003800000 */
.L_x_235:
[-C--:B-----5:R-:W-:Y:S02]  /*2290*/  DMUL R2, R8, R20.reuse ;  /* 0x0000001408027228 */ /* 0x0a0fe40000000000 */
[-C--:B------:R-:W-:Y:S02]  /*22a0*/  DMUL R6, R12, R20.reuse ;  /* 0x000000140c067228 */ /* 0x080fe40000000000 */
[-C--:B------:R-:W-:Y:S02]  /*22b0*/  DMUL R4, R10, R20.reuse ;  /* 0x000000140a047228 */ /* 0x080fe40000000000 */
[----:B------:R-:W-:Y:S02]  /*22c0*/  DMUL R20, R14, R20 ;  /* 0x000000140e147228 */ /* 0x000fe40000000000 */
[-C--:B------:R-:W-:Y:S02]  /*22d0*/  DFMA R12, R12, R22.reuse, -R2 ;  /* 0x000000160c0c722b */ /* 0x080fe40000000802 */
[----:B------:R-:W-:-:S02]  /*22e0*/  DFMA R8, R8, R22, R6 ;  /* 0x000000160808722b */ /* 0x000fc40000000006 */
[-C--:B------:R-:W-:Y:S02]  /*22f0*/  DFMA R14, R14, R22.reuse, -R4 ;  /* 0x000000160e0e722b */ /* 0x080fe40000000804 */
[----:B------:R-:W-:-:S11]  /*2300*/  DFMA R10, R10, R22, R20 ;  /* 0x000000160a0a722b */ /* 0x000fd60000000014 */
.L_x_237:
[----:B------:R-:W-:Y:S04]  /*2310*/  STG.E.128 desc[UR6][R16.64], R12 ;  /* 0x0000000c10007986 */ /* 0x000fe8000c101d06 */
[----:B------:R-:W-:Y:S01]  /*2320*/  STG.E.128 desc[UR6][R18.64], R8 ;  /* 0x0000000812007986 */ /* 0x000fe2000c101d06 */
[----:B------:R-:W-:Y:S05]  /*2330*/  EXIT ;  /* 0x000000000000794d */ /* 0x000fea0003800000 */
        .weak           $__internal_10_$__cuda_sm20_div_u64
        .type           $__internal_10_$__cuda_sm20_div_u64,@function
        .size           $__internal_10_$__cuda_sm20_div_u64,($_Z19kernelPauliRotationP7double2miiiPKiid$__internal_trig_reduction_slowpathd - $__internal_10_$__cuda_sm20_div_u64)
$__internal_10_$__cuda_sm20_div_u64:
        /* <DEDUP_REMOVED lines=39> */
[----:B------:R-:W-:-:S03]  /*25b0*/  IADD3 R20, P1, PT, R9, R6, RZ ;  /* 0x0000000609147210 */ /* 0x000fc60007f3e0ff */
[----:B------:R-:W-:Y:S01]  /*25c0*/  IMAD.X R8, RZ, RZ, R8, P0 ;  /* 0x000000ffff087224 */ /* 0x000fe200000e0608 */
[C---:B------:R-:W-:Y:S01]  /*25d0*/  IADD3 R9, P2, PT, R20.reuse, 0x1, RZ ;  /* 0x0000000114097810 */ /* 0x040fe20007f5e0ff */
[----:B------:R-:W-:-:S04]  /*25e0*/  IMAD.WIDE.U32 R6, R20, R15, RZ ;  /* 0x0000000f14067225 */ /* 0x000fc800078e00ff */
[----:B------:R-:W-:Y:S01]  /*25f0*/  IMAD.X R8, RZ, RZ, R8, P1 ;  /* 0x000000ffff087224 */ /* 0x000fe200008e0608 */
[----:B------:R-:W-:Y:S01]  /*2600*/  IADD3 R22, P1, PT, -R6, R16, RZ ;  /* 0x0000001006167210 */ /* 0x000fe20007f3e1ff */
[----:B------:R-:W-:-:S03]  /*2610*/  IMAD R7, R20, R17, R7 ;  /* 0x0000001114077224 */ /* 0x000fc600078e0207 */
[-C--:B------:R-:W-:Y:S01]  /*2620*/  ISETP.GE.U32.AND P0, PT, R22, R15.reuse, PT ;  /* 0x0000000f1600720c */ /* 0x080fe20003f06070 */
[----:B------:R-:W-:-:S05]  /*2630*/  IMAD R7, R8, R15, R7 ;  /* 0x0000000f08077224 */ /* 0x000fca00078e0207 */
[----:B------:R-:W-:Y:S01]  /*2640*/  IADD3.X R24, PT, PT, ~R7, R18, RZ, P1, !PT ;  /* 0x0000001207187210 */ /* 0x000fe20000ffe5ff */
[----:B------:R-:W-:Y:S01]  /*2650*/  IMAD.X R7, RZ, RZ, R8, P2 ;  /* 0x000000ffff077224 */ /* 0x000fe200010e0608 */
[----:B------:R-:W-:Y:S02]  /*2660*/  IADD3 R6, P1, PT, -R15, R22, RZ ;  /* 0x000000160f067210 */ /* 0x000fe40007f3e1ff */
[----:B------:R-:W-:-:S03]  /*2670*/  ISETP.GE.U32.AND.EX P0, PT, R24, R17, PT, P0 ;  /* 0x000000111800720c */ /* 0x000fc60003f06100 */
[----:B------:R-:W-:Y:S01]  /*2680*/  IMAD.X R18, R24, 0x1, ~R17, P1 ;  /* 0x0000000118127824 */ /* 0x000fe200008e0e11 */
[----:B------:R-:W-:Y:S02]  /*2690*/  SEL R6, R6, R22, P0 ;  /* 0x0000001606067207 */ /* 0x000fe40000000000 */
[----:B------:R-:W-:Y:S02]  /*26a0*/  SEL R9, R9, R20, P0 ;  /* 0x0000001409097207 */ /* 0x000fe40000000000 */
[----:B------:R-:W-:Y:S02]  /*26b0*/  SEL R18, R18, R24, P0 ;  /* 0x0000001812127207 */ /* 0x000fe40000000000 */
[----:B------:R-:W-:Y:S02]  /*26c0*/  SEL R8, R7, R8, P0 ;  /* 0x0000000807087207 */ /* 0x000fe40000000000 */
[----:B------:R-:W-:Y:S02]  /*26d0*/  ISETP.GE.U32.AND P0, PT, R6, R15, PT ;  /* 0x0000000f0600720c */ /* 0x000fe40003f06070 */
[----:B------:R-:W-:-:S02]  /*26e0*/  IADD3 R6, P2, PT, R9, 0x1, RZ ;  /* 0x0000000109067810 */ /* 0x000fc40007f5e0ff */
[----:B------:R-:W-:Y:S02]  /*26f0*/  ISETP.NE.U32.AND P1, PT, R15, RZ, PT ;  /* 0x000000ff0f00720c */ /* 0x000fe40003f25070 */
[----:B------:R-:W-:Y:S01]  /*2700*/  ISETP.GE.U32.AND.EX P0, PT, R18, R17, PT, P0 ;  /* 0x000000111200720c */ /* 0x000fe20003f06100 */
[----:B------:R-:W-:Y:S01]  /*2710*/  IMAD.X R7, RZ, RZ, R8, P2 ;  /* 0x000000ffff077224 */ /* 0x000fe200010e0608 */
[----:B------:R-:W-:Y:S02]  /*2720*/  MOV R15, 0x0 ;  /* 0x00000000000f7802 */ /* 0x000fe40000000f00 */
[----:B------:R-:W-:Y:S02]  /*2730*/  ISETP.NE.AND.EX P1, PT, R17, RZ, PT, P1 ;  /* 0x000000ff1100720c */ /* 0x000fe40003f25310 */
[----:B------:R-:W-:Y:S02]  /*2740*/  SEL R6, R6, R9, P0 ;  /* 0x0000000906067207 */ /* 0x000fe40000000000 */
[----:B------:R-:W-:-:S02]  /*2750*/  SEL R7, R7, R8, P0 ;  /* 0x0000000807077207 */ /* 0x000fc40000000000 */
[----:B------:R-:W-:Y:S02]  /*2760*/  SEL R6, R6, 0xffffffff, P1 ;  /* 0xffffffff06067807 */ /* 0x000fe40000800000 */
[----:B------:R-:W-:Y:S01]  /*2770*/  SEL R7, R7, 0xffffffff, P1 ;  /* 0xffffffff07077807 */ /* 0x000fe20000800000 */
[----:B------:R-:W-:Y:S06]  /*2780*/  RET.REL.NODEC R14 `(_Z19kernelPauliRotationP7double2miiiPKiid) ;  /* 0xffffffd80e1c7950 */ /* 0x000fec0003c3ffff */
        .type           $_Z19kernelPauliRotationP7double2miiiPKiid$__internal_trig_reduction_slowpathd,@function
        .size           $_Z19kernelPauliRotationP7double2miiiPKiid$__internal_trig_reduction_slowpathd,(.L_x_388 - $_Z19kernelPauliRotationP7double2miiiPKiid$__internal_trig_reduction_slowpathd)
$_Z19kernelPauliRotationP7double2miiiPKiid$__internal_trig_reduction_slowpathd:
[--C-:B------:R-:W-:Y:S01]  /*2790*/  SHF.R.U32.HI R2, RZ, 0x14, R3.reuse ;  /* 0x00000014ff027819 */ /* 0x100fe20000011603 */
[----:B------:R-:W-:Y:S02]  /*27a0*/  IMAD.MOV.U32 R7, RZ, RZ, R3 ;  /* 0x000000ffff077224 */ /* 0x000fe400078e0003 */
[----:B------:R-:W-:Y:S01]  /*27b0*/  IMAD.MOV.U32 R4, RZ, RZ, RZ ;  /* 0x000000ffff047224 */ /* 0x000fe200078e00ff */
[----:B------:R-:W-:-:S04]  /*27c0*/  LOP3.LUT R5, R2, 0x7ff, RZ, 0xc0, !PT ;  /* 0x000007ff02057812 */ /* 0x000fc800078ec0ff */
[----:B------:R-:W-:-:S13]  /*27d0*/  ISETP.NE.AND P0, PT, R5, 0x7ff, PT ;  /* 0x000007ff0500780c */ /* 0x000fda0003f05270 */
[----:B------:R-:W-:Y:S05]  /*27e0*/  @!P0 BRA `(.L_x_238) ;  /* 0x0000000800288947 */ /* 0x000fea0003800000 */
[----:B------:R-:W-:Y:S01]  /*27f0*/  VIADD R5, R5, 0xfffffc00 ;  /* 0xfffffc0005057836 */ /* 0x000fe20000000000 */
[----:B------:R-:W-:-:S04]  /*2800*/  CS2R R24, SRZ ;  /* 0x0000000000187805 */ /* 0x000fc8000001ff00 */
[----:B------:R-:W-:Y:S02]  /*2810*/  SHF.R.U32.HI R4, RZ, 0x6, R5 ;  /* 0x00000006ff047819 */ /* 0x000fe40000011605 */
[----:B------:R-:W-:Y:S02]  /*2820*/  ISETP.GE.U32.AND P0, PT, R5, 0x80, PT ;  /* 0x000000800500780c */ /* 0x000fe40003f06070 */
[C---:B------:R-:W-:Y:S02]  /*2830*/  IADD3 R5, PT, PT, -R4.reuse, 0x13, RZ ;  /* 0x0000001304057810 */ /* 0x040fe40007ffe1ff */
[----:B------:R-:W-:Y:S02]  /*2840*/  IADD3 R31, PT, PT, -R4, 0xf, RZ ;  /* 0x0000000f041f7810 */ /* 0x000fe40007ffe1ff */
[----:B------:R-:W-:-:S04]  /*2850*/  SEL R5, R5, 0x12, P0 ;  /* 0x0000001205057807 */ /* 0x000fc80000000000 */
[----:B------:R-:W-:-:S13]  /*2860*/  ISETP.GE.AND P0, PT, R31, R5, PT ;  /* 0x000000051f00720c */ /* 0x000fda0003f06270 */
[----:B------:R-:W-:Y:S05]  /*2870*/  @P0 BRA `(.L_x_239) ;  /* 0x0000000000880947 */ /* 0x000fea0003800000 */
[C---:B------:R-:W-:Y:S01]  /*2880*/  SHF.L.U64.HI R26, R6.reuse, 0xb, R7 ;  /* 0x0000000b061a7819 */ /* 0x040fe20000010207 */
[----:B------:R-:W-:Y:S01]  /*2890*/  IMAD.MOV.U32 R28, RZ, RZ, RZ ;  /* 0x000000ffff1c7224 */ /* 0x000fe200078e00ff */
[----:B------:R-:W-:Y:S02]  /*28a0*/  SHF.L.U32 R7, R6, 0xb, RZ ;  /* 0x0000000b06077819 */ /* 0x000fe400000006ff */
[----:B------:R-:W-:Y:S02]  /*28b0*/  CS2R R24, SRZ ;  /* 0x0000000000187805 */ /* 0x000fe4000001ff00 */
[----:B------:R-:W-:Y:S01]  /*28c0*/  IADD3 R29, PT, PT, RZ, -R4, -R5 ;  /* 0x80000004ff1d7210 */ /* 0x000fe20007ffe805 */
[----:B------:R-:W0:Y:S01]  /*28d0*/  LDCU.64 UR4, c[0x0][0x358] ;  /* 0x00006b00ff0477ac */ /* 0x000e220008000a00 */
[----:B------:R-:W-:-:S07]  /*28e0*/  LOP3.LUT R6, R26, 0x80000000, RZ, 0xfc, !PT ;  /* 0x800000001a067812 */ /* 0x000fce00078efcff */
.L_x_240:
[----:B------:R-:W1:Y:S02]  /*28f0*/  LDC.64 R26, c[0x4][RZ] ;  /* 0x01000000ff1a7b82 */ /* 0x000e640000000a00 */
[----:B-1----:R-:W-:-:S06]  /*2900*/  IMAD.WIDE R26, R31, 0x8, R26 ;  /* 0x000000081f1a7825 */ /* 0x002fcc00078e021a */
[----:B0-----:R-:W2:Y:S01]  /*2910*/  LDG.E.64.CONSTANT R26, desc[UR4][R26.64] ;  /* 0x000000041a1a7981 */ /* 0x001ea2000c1e9b00 */
        /* <DEDUP_REMOVED lines=10> */
[----:B------:R0:W-:Y:S01]  /*29c0*/  STL.64 [R33], R24 ;  /* 0x0000001821007387 */ /* 0x0001e20000100a00 */
[----:B------:R-:W-:Y:S01]  /*29d0*/  IADD3.X R26, PT, PT, R30, RZ, RZ, P2, !PT ;  /* 0x000000ff1e1a7210 */ /* 0x000fe200017fe4ff */
[----:B------:R-:W-:-:S03]  /*29e0*/  IMAD.HI.U32 R30, R27, R6, RZ ;  /* 0x000000061b1e7227 */ /* 0x000fc600078e00ff */
[----:B------:R-:W-:Y:S01]  /*29f0*/  IADD3.X R26, P0, PT, R35, R26, RZ, P0, !PT ;  /* 0x0000001a231a7210 */ /* 0x000fe2000071e4ff */
[----:B------:R-:W-:Y:S02]  /*2a00*/  IMAD R27, R27, R6, RZ ;  /* 0x000000061b1b7224 */ /* 0x000fe400078e02ff */
[----:B------:R-:W-:-:S03]  /*2a10*/  VIADD R28, R28, 0x1 ;  /* 0x000000011c1c7836 */ /* 0x000fc60000000000 */
[----:B------:R-:W-:Y:S01]  /*2a20*/  IADD3.X R27, P1, PT, R27, R26, RZ, P1, !PT ;  /* 0x0000001a1b1b7210 */ /* 0x000fe20000f3e4ff */
[----:B------:R-:W-:Y:S01]  /*2a30*/  IMAD.X R26, RZ, RZ, R30, P0 ;  /* 0x000000ffff1a7224 */ /* 0x000fe200000e061e */
[----:B------:R-:W-:Y:S02]  /*2a40*/  ISETP.NE.AND P0, PT, R29, -0xf, PT ;  /* 0xfffffff11d00780c */ /* 0x000fe40003f05270 */
[----:B0-----:R-:W-:Y:S02]  /*2a50*/  MOV R24, R27 ;  /* 0x0000001b00187202 */ /* 0x001fe40000000f00 */
[----:B------:R-:W-:-:S05]  /*2a60*/  IADD3.X R26, PT, PT, RZ, R26, RZ, P1, !PT ;  /* 0x0000001aff1a7210 */ /* 0x000fca0000ffe4ff */
[----:B------:R-:W-:-:S04]  /*2a70*/  IMAD.MOV.U32 R25, RZ, RZ, R26 ;  /* 0x000000ffff197224 */ /* 0x000fc800078e001a */
[----:B------:R-:W-:Y:S05]  /*2a80*/  @P0 BRA `(.L_x_240) ;  /* 0xfffffffc00980947 */ /* 0x000fea000383ffff */
[----:B------:R-:W-:-:S07]  /*2a90*/  IMAD.MOV.U32 R31, RZ, RZ, R5 ;  /* 0x000000ffff1f7224 */ /* 0x000fce00078e0005 */
.L_x_239:
[----:B------:R-:W-:Y:S02]  /*2aa0*/  LOP3.LUT P0, R37, R2, 0x3f, RZ, 0xc0, !PT ;  /* 0x0000003f02257812 */ /* 0x000fe4000780c0ff */
[----:B------:R-:W-:-:S05]  /*2ab0*/  IADD3 R4, PT, PT, R4, R31, RZ ;  /* 0x0000001f04047210 */ /* 0x000fca0007ffe0ff */
[----:B------:R-:W-:-:S05]  /*2ac0*/  IMAD.U32 R30, R4, 0x8, R1 ;  /* 0x00000008041e7824 */ /* 0x000fca00078e0001 */
[----:B------:R0:W-:Y:S04]  /*2ad0*/  STL.64 [R30+-0x78], R24 ;  /* 0xffff88181e007387 */ /* 0x0001e80000100a00 */
[----:B------:R-:W2:Y:S04]  /*2ae0*/  @P0 LDL.64 R28, [R1+0x8] ;  /* 0x00000800011c0983 */ /* 0x000ea80000100a00 */
[----:B------:R-:W3:Y:S04]  /*2af0*/  LDL.64 R6, [R1+0x10] ;  /* 0x0000100001067983 */ /* 0x000ee80000100a00 */
[----:B------:R-:W4:Y:S01]  /*2b00*/  LDL.64 R4, [R1+0x18] ;  /* 0x0000180001047983 */ /* 0x000f220000100a00 */
[----:B------:R-:W-:-:S02]  /*2b10*/  @P0 LOP3.LUT R2, R37, 0x3f, RZ, 0x3c, !PT ;  /* 0x0000003f25020812 */ /* 0x000fc400078e3cff */
[--C-:B--2---:R-:W-:Y:S02]  /*2b20*/  @P0 SHF.R.U64 R27, R28, 0x1, R29.reuse ;  /* 0x000000011c1b0819 */ /* 0x104fe4000000121d */
[----:B------:R-:W-:Y:S02]  /*2b30*/  @P0 SHF.R.U32.HI R29, RZ, 0x1, R29 ;  /* 0x00000001ff1d0819 */ /* 0x000fe4000001161d */
[C---:B---3--:R-:W-:Y:S02]  /*2b40*/  @P0 SHF.L.U32 R31, R6.reuse, R37, RZ ;  /* 0x00000025061f0219 */ /* 0x048fe400000006ff */
[----:B0-----:R-:W-:Y:S02]  /*2b50*/  @P0 SHF.R.U64 R24, R27, R2, R29 ;  /* 0x000000021b180219 */ /* 0x001fe4000000121d */
[--C-:B------:R-:W-:Y:S02]  /*2b60*/  @P0 SHF.R.U32.HI R35, RZ, 0x1, R7.reuse ;  /* 0x00000001ff230819 */ /* 0x100fe40000011607 */
[----:B------:R-:W-:-:S02]  /*2b70*/  @P0 SHF.R.U64 R33, R6, 0x1, R7 ;  /* 0x0000000106210819 */ /* 0x000fc40000001207 */
[-C--:B------:R-:W-:Y:S02]  /*2b80*/  @P0 SHF.L.U64.HI R26, R6, R37.reuse, R7 ;  /* 0x00000025061a0219 */ /* 0x080fe40000010207 */
[----:B------:R-:W-:Y:S02]  /*2b90*/  @P0 SHF.R.U32.HI R25, RZ, R2, R29 ;  /* 0x00000002ff190219 */ /* 0x000fe4000001161d */
[----:B------:R-:W-:Y:S02]  /*2ba0*/  @P0 LOP3.LUT R6, R31, R24, RZ, 0xfc, !PT ;  /* 0x000000181f060212 */ /* 0x000fe400078efcff */
[----:B----4-:R-:W-:Y:S02]  /*2bb0*/  @P0 SHF.L.U32 R27, R4, R37, RZ ;  /* 0x00000025041b0219 */ /* 0x010fe400000006ff */
[----:B------:R-:W-:Y:S01]  /*2bc0*/  @P0 SHF.R.U64 R28, R33, R2, R35 ;  /* 0x00000002211c0219 */ /* 0x000fe20000001223 */
[----:B------:R-:W-:Y:S01]  /*2bd0*/  IMAD.SHL.U32 R24, R6, 0x4, RZ ;  /* 0x0000000406187824 */ /* 0x000fe200078e00ff */
[----:B------:R-:W-:-:S02]  /*2be0*/  @P0 LOP3.LUT R7, R26, R25, RZ, 0xfc, !PT ;  /* 0x000000191a070212 */ /* 0x000fc400078efcff */
[----:B------:R-:W-:Y:S02]  /*2bf0*/  @P0 SHF.L.U64.HI R37, R4, R37, R5 ;  /* 0x0000002504250219 */ /* 0x000fe40000010205 */
[----:B------:R-:W-:Y:S02]  /*2c00*/  @P0 SHF.R.U32.HI R2, RZ, R2, R35 ;  /* 0x00000002ff020219 */ /* 0x000fe40000011623 */
        /* <DEDUP_REMOVED lines=10> */
[C---:B------:R-:W-:Y:S02]  /*2cb0*/  ISETP.GT.U32.AND P2, PT, R7.reuse, -0x1, PT ;  /* 0xffffffff0700780c */ /* 0x040fe40003f44070 */
[----:B------:R-:W-:Y:S02]  /*2cc0*/  IADD3.X R6, P1, PT, RZ, R6, RZ, P0, !PT ;  /* 0x00000006ff067210 */ /* 0x000fe4000073e4ff */
[C---:B------:R-:W-:Y:S02]  /*2cd0*/  ISETP.GT.AND.EX P0, PT, R4.reuse, -0x1, PT, P2 ;  /* 0xffffffff0400780c */ /* 0x040fe40003f04320 */
[----:B------:R-:W-:Y:S02]  /*2ce0*/  IADD3.X R27, PT, PT, RZ, R2, RZ, P1, !PT ;  /* 0x00000002ff1b7210 */ /* 0x000fe40000ffe4ff */
[----:B------:R-:W-:Y:S02]  /*2cf0*/  SEL R7, R7, R6, P0 ;  /* 0x0000000607077207 */ /* 0x000fe40000000000 */
[----:B------:R-:W-:-:S02]  /*2d00*/  SEL R2, R4, R27, P0 ;  /* 0x0000001b04027207 */ /* 0x000fc40000000000 */
[----:B------:R-:W-:Y:S02]  /*2d10*/  SEL R25, R25, R26, P0 ;  /* 0x0000001a19197207 */ /* 0x000fe40000000000 */
[----:B------:R-:W-:-:S03]  /*2d20*/  ISETP.NE.U32.AND P1, PT, R2, RZ, PT ;  /* 0x000000ff0200720c */ /* 0x000fc60003f25070 */
[----:B------:R-:W-:Y:S01]  /*2d30*/  @!P0 IMAD.MOV R24, RZ, RZ, -R24 ;  /* 0x000000ffff188224 */ /* 0x000fe200078e0a18 */
[----:B------:R-:W-:-:S06]  /*2d40*/  SEL R27, R7, R2, !P1 ;  /* 0x00000002071b7207 */ /* 0x000fcc0004800000 */
[----:B------:R-:W0:Y:S02]  /*2d50*/  FLO.U32 R27, R27 ;  /* 0x0000001b001b7300 */ /* 0x000e2400000e0000 */
[C---:B0-----:R-:W-:Y:S02]  /*2d60*/  IADD3 R28, PT, PT, -R27.reuse, 0x1f, RZ ;  /* 0x0000001f1b1c7810 */ /* 0x041fe40007ffe1ff */
[----:B------:R-:W-:-:S03]  /*2d70*/  IADD3 R6, PT, PT, -R27, 0x3f, RZ ;  /* 0x0000003f1b067810 */ /* 0x000fc60007ffe1ff */
[----:B------:R-:W-:-:S05]  /*2d80*/  @P1 IMAD.MOV R6, RZ, RZ, R28 ;  /* 0x000000ffff061224 */ /* 0x000fca00078e021c */
[----:B------:R-:W-:-:S13]  /*2d90*/  ISETP.NE.AND P1, PT, R6, RZ, PT ;  /* 0x000000ff0600720c */ /* 0x000fda0003f25270 */
[----:B------:R-:W-:Y:S05]  /*2da0*/  @!P1 BRA `(.L_x_241) ;  /* 0x0000000000289947 */ /* 0x000fea0003800000 */
[--C-:B------:R-:W-:Y:S02]  /*2db0*/  SHF.R.U64 R26, R24, 0x1, R25.reuse ;  /* 0x00000001181a7819 */ /* 0x100fe40000001219 */
[C---:B------:R-:W-:Y:S02]  /*2dc0*/  LOP3.LUT R24, R6.reuse, 0x3f, RZ, 0xc0, !PT ;  /* 0x0000003f06187812 */ /* 0x040fe400078ec0ff */
        /* <DEDUP_REMOVED lines=8> */
.L_x_241:
[----:B------:R-:W-:Y:S01]  /*2e50*/  IMAD.WIDE.U32 R26, R7, 0x2168c235, RZ ;  /* 0x2168c235071a7825 */ /* 0x000fe200078e00ff */
[----:B------:R-:W-:-:S03]  /*2e60*/  SHF.R.U32.HI R5, RZ, 0x1e, R5 ;  /* 0x0000001eff057819 */ /* 0x000fc60000011605 */
[----:B------:R-:W-:Y:S01]  /*2e70*/  IMAD.MOV.U32 R25, RZ, RZ, RZ ;  /* 0x000000ffff197224 */ /* 0x000fe200078e00ff */
[----:B------:R-:W-:Y:S01]  /*2e80*/  MOV R24, R27 ;  /* 0x0000001b00187202 */ /* 0x000fe20000000f00 */
[----:B------:R-:W-:Y:S01]  /*2e90*/  IMAD R27, R2, -0x36f0255e, RZ ;  /* 0xc90fdaa2021b7824 */ /* 0x000fe200078e02ff */
[----:B------:R-:W-:Y:S02]  /*2ea0*/  IADD3 RZ, P1, PT, R26, R26, RZ ;  /* 0x0000001a1aff7210 */ /* 0x000fe40007f3e0ff */
[----:B------:R-:W-:Y:S01]  /*2eb0*/  LEA.HI R4, R4, R5, RZ, 0x1 ;  /* 0x0000000504047211 */ /* 0x000fe200078f08ff */
[----:B------:R-:W-:-:S04]  /*2ec0*/  IMAD.WIDE.U32 R24, R7, -0x36f0255e, R24 ;  /* 0xc90fdaa207187825 */ /* 0x000fc800078e0018 */
[----:B------:R-:W-:-:S04]  /*2ed0*/  IMAD.HI.U32 R7, R2, -0x36f0255e, RZ ;  /* 0xc90fdaa202077827 */ /* 0x000fc800078e00ff */
[----:B------:R-:W-:-:S04]  /*2ee0*/  IMAD.WIDE.U32 R24, P2, R2, 0x2168c235, R24 ;  /* 0x2168c23502187825 */ /* 0x000fc80007840018 */
[----:B------:R-:W-:Y:S01]  /*2ef0*/  IMAD.X R2, RZ, RZ, R7, P2 ;  /* 0x000000ffff027224 */ /* 0x000fe200010e0607 */
[----:B------:R-:W-:Y:S02]  /*2f00*/  IADD3 R7, P2, PT, R27, R25, RZ ;  /* 0x000000191b077210 */ /* 0x000fe40007f5e0ff */
[----:B------:R-:W-:Y:S02]  /*2f10*/  IADD3.X RZ, P1, PT, R24, R24, RZ, P1, !PT ;  /* 0x0000001818ff7210 */ /* 0x000fe40000f3e4ff */
        /* <DEDUP_REMOVED lines=10> */
[----:B------:R-:W-:Y:S01]  /*2fc0*/  IMAD.X R24, RZ, RZ, R24, P2 ;  /* 0x000000ffff187224 */ /* 0x000fe200010e0618 */
[----:B------:R-:W-:Y:S02]  /*2fd0*/  IADD3 R3, PT, PT, R25, -R6, RZ ;  /* 0x8000000619037210 */ /* 0x000fe40007ffe0ff */
[----:B------:R-:W-:-:S02]  /*2fe0*/  @!P0 LOP3.LUT R2, R2, 0x80000000, RZ, 0x3c, !PT ;  /* 0x8000000002028812 */ /* 0x000fc400078e3cff */
[----:B------:R-:W-:Y:S01]  /*2ff0*/  SHF.R.U64 R7, R7, 0xa, R24 ;  /* 0x0000000a07077819 */ /* 0x000fe20000001218 */
[----:B------:R-:W-:-:S03]  /*3000*/  IMAD.SHL.U32 R3, R3, 0x100000, RZ ;  /* 0x0010000003037824 */ /* 0x000fc600078e00ff */
[----:B------:R-:W-:-:S03]  /*3010*/  IADD3 R7, P2, PT, R7, 0x1, RZ ;  /* 0x0000000107077810 */ /* 0x000fc60007f5e0ff */
[----:B------:R-:W-:Y:S01]  /*3020*/  @P1 IMAD.MOV R4, RZ, RZ, -R4 ;  /* 0x000000ffff041224 */ /* 0x000fe200078e0a04 */
[----:B------:R-:W-:-:S04]  /*3030*/  LEA.HI.X R24, R24, RZ, RZ, 0x16, P2 ;  /* 0x000000ff18187211 */ /* 0x000fc800010fb4ff */
[--C-:B------:R-:W-:Y:S02]  /*3040*/  SHF.R.U64 R6, R7, 0x1, R24.reuse ;  /* 0x0000000107067819 */ /* 0x100fe40000001218 */
[----:B------:R-:W-:Y:S02]  /*3050*/  SHF.R.U32.HI R24, RZ, 0x1, R24 ;  /* 0x00000001ff187819 */ /* 0x000fe40000011618 */
[----:B------:R-:W-:-:S04]  /*3060*/  IADD3 R6, P2, P3, RZ, RZ, R6 ;  /* 0x000000ffff067210 */ /* 0x000fc80007b5e006 */
[----:B------:R-:W-:-:S04]  /*3070*/  IADD3.X R3, PT, PT, R3, 0x3fe00000, R24, P2, P3 ;  /* 0x3fe0000003037810 */ /* 0x000fc800017e6418 */
[----:B------:R-:W-:-:S07]  /*3080*/  LOP3.LUT R7, R3, R2, RZ, 0xfc, !PT ;  /* 0x0000000203077212 */ /* 0x000fce00078efcff */
.L_x_238:
[----:B------:R-:W-:Y:S01]  /*3090*/  MOV R2, R0 ;  /* 0x0000000000027202 */ /* 0x000fe20000000f00 */
[----:B------:R-:W-:-:S04]  /*30a0*/  IMAD.MOV.U32 R3, RZ, RZ, 0x0 ;  /* 0x00000000ff037424 */ /* 0x000fc800078e00ff */
[----:B------:R-:W-:Y:S05]  /*30b0*/  RET.REL.NODEC R2 `(_Z19kernelPauliRotationP7double2miiiPKiid) ;  /* 0xffffffcc02d07950 */ /* 0x000fea0003c3ffff */
.L_x_242:
        /* <DEDUP_REMOVED lines=12> */
.L_x_388:


//--------------------- .text._Z22kernelApplyControlledQP7double2miiiiPKiPKdd --------------------------
	.section	.text._Z22kernelApplyControlledQP7double2miiiiPKiPKdd,"ax",@progbits
	.align	128
        .global         _Z22kernelApplyControlledQP7double2miiiiPKiPKdd
        .type           _Z22kernelApplyControlledQP7double2miiiiPKiPKdd,@function
        .size           _Z22kernelApplyControlledQP7double2miiiiPKiPKdd,(.L_x_391 - _Z22kernelApplyControlledQP7double2miiiiPKiPKdd)
        .other          _Z22kernelApplyControlledQP7double2miiiiPKiPKdd,@"STO_CUDA_ENTRY STV_DEFAULT"
_Z22kernelApplyControlledQP7double2miiiiPKiPKdd:
.text._Z22kernelApplyControlledQP7double2miiiiPKiPKdd:
        /* <DEDUP_REMOVED lines=11> */
[----:B------:R-:W0:Y:S01]  /*00b0*/  LDC R7, c[0x0][0x390] ;  /* 0x0000e400ff077b82 */ /* 0x000e220000000800 */
[----:B------:R-:W1:Y:S07]  /*00c0*/  LDCU.64 UR6, c[0x0][0x358] ;  /* 0x00006b00ff0677ac */ /* 0x000e6e0008000a00 */
[----:B------:R-:W0:Y:S08]  /*00d0*/  LDC.64 R10, c[0x0][0x3a0] ;  /* 0x0000e800ff0a7b82 */ /* 0x000e300000000a00 */
[----:B------:R-:W2:Y:S08]  /*00e0*/  LDC.64 R12, c[0x0][0x3a8] ;  /* 0x0000ea00ff0c7b82 */ /* 0x000eb00000000a00 */
[----:B------:R-:W3:Y:S01]  /*00f0*/  LDC R6, c[0x0][0x39c] ;  /* 0x0000e700ff067b82 */ /* 0x000ee20000000800 */
[----:B0-----:R-:W-:-:S05]  /*0100*/  IMAD.WIDE R4, R7, 0x4, R10 ;  /* 0x0000000407047825 */ /* 0x001fca00078e020a */
[----:B-1----:R0:W4:Y:S01]  /*0110*/  LDG.E R2, desc[UR6][R4.64] ;  /* 0x0000000604027981 */ /* 0x002122000c1e1900 */
[----:B--2---:R-:W-:-:S06]  /*0120*/  IMAD.WIDE R12, R7, 0x8, R12 ;  /* 0x00000008070c7825 */ /* 0x004fcc00078e020c */
[----:B------:R-:W5:Y:S01]  /*0130*/  LDG.E.64 R12, desc[UR6][R12.64] ;  /* 0x000000060c0c7981 */ /* 0x000f62000c1e1b00 */
[----:B0-----:R-:W-:Y:S02]  /*0140*/  VIADD R4, R7, 0x1 ;  /* 0x0000000107047836 */ /* 0x001fe40000000000 */
[----:B------:R-:W-:Y:S02]  /*0150*/  HFMA2 R26, -RZ, RZ, 0, 5.9604644775390625e-08 ;  /* 0x00000001ff1a7431 */ /* 0x000fe400000001ff */
[----:B------:R-:W-:Y:S02]  /*0160*/  IMAD.MOV.U32 R3, RZ, RZ, 0x1 ;  /* 0x00000001ff037424 */ /* 0x000fe400078e00ff */
[----:B------:R-:W-:Y:S01]  /*0170*/  IMAD.MOV.U32 R16, RZ, RZ, RZ ;  /* 0x000000ffff107224 */ /* 0x000fe200078e00ff */
[----:B---3--:R-:W-:Y:S02]  /*0180*/  ISETP.GE.AND P0, PT, R4, R6, PT ;  /* 0x000000060400720c */ /* 0x008fe40003f06270 */
[----:B----4-:R-:W-:-:S11]  /*0190*/  SHF.L.U32 R2, R3, R2, RZ ;  /* 0x0000000203027219 */ /* 0x010fd600000006ff */
[----:B------:R-:W-:Y:S05]  /*01a0*/  @P0 BRA `(.L_x_243) ;  /* 0x0000000c00e40947 */ /* 0x000fea0003800000 */
        /* <DEDUP_REMOVED lines=15> */
.L_x_245:
        /* <DEDUP_REMOVED lines=9> */
[----:B------:R-:W4:Y:S01]  /*0330*/  LDG.E R25, desc[UR6][R18.64] ;  /* 0x0000000612197981 */ /* 0x000f22000c1e1900 */
[----:B--2---:R-:W-:-:S04]  /*0340*/  SHF.L.U32 R17, R3, R17, RZ ;  /* 0x0000001103117219 */ /* 0x004fc800000006ff */
[----:B------:R-:W-:Y:S01]  /*0350*/  SHF.R.S32.HI R23, RZ, 0x1f, R17 ;  /* 0x0000001fff177819 */ /* 0x000fe20000011411 */
[----:B------:R-:W-:Y:S01]  /*0360*/  IMAD R16, R16, R17, RZ ;  /* 0x0000001110107224 */ /* 0x000fe200078e02ff */
[----:B---3--:R-:W-:-:S03]  /*0370*/  SHF.L.U32 R21, R3, R21, RZ ;  /* 0x0000001503157219 */ /* 0x008fc600000006ff */
[----:B------:R-:W-:Y:S02]  /*0380*/  IMAD R23, R23, R26, R16 ;  /* 0x0000001a17177224 */ /* 0x000fe400078e0210 */
[----:B------:R-:W-:-:S04]  /*0390*/  IMAD.WIDE.U32 R16, R26, R17, RZ ;  /* 0x000000111a107225 */ /* 0x000fc800078e00ff */
        /* <DEDUP_REMOVED lines=15> */
[----:B------:R-:W-:Y:S02]  /*0490*/  IMAD R23, R17, R16, R24 ;  /* 0x0000001011177224 */ /* 0x000fe400078e0218 */
[----:B------:R-:W2:Y:S01]  /*04a0*/  LDG.E R24, desc[UR6][R18.64+0x4] ;  /* 0x0000040612187981 */ /* 0x000ea2000c1e1900 */
[----:B------:R-:W-:Y:S01]  /*04b0*/  IMAD.WIDE.U32 R16, R16, R21, RZ ;  /* 0x0000001510107225 */ /* 0x000fe200078e00ff */
[----:B------:R-:W-:-:S04]  /*04c0*/  SHF.L.U32 R21, R3, R22, RZ ;  /* 0x0000001603157219 */ /* 0x000fc800000006ff */
[----:B------:R-:W-:Y:S02]  /*04d0*/  IADD3 R22, PT, PT, R17, R23, RZ ;  /* 0x0000001711167210 */ /* 0x000fe40007ffe0ff */
[----:B------:R-:W3:Y:S01]  /*04e0*/  LDG.E R23, desc[UR6][R18.64+0x8] ;  /* 0x0000080612177981 */ /* 0x000ee2000c1e1900 */
[----:B------:R-:W-:Y:S02]  /*04f0*/  SHF.R.S32.HI R17, RZ, 0x1f, R21 ;  /* 0x0000001fff117819 */ /* 0x000fe40000011415 */
        /* <DEDUP_REMOVED lines=17> */
[----:B------:R-:W-:Y:S01]  /*0610*/  SHF.L.U32 R29, R3, R20, RZ ;  /* 0x00000014031d7219 */ /* 0x000fe200000006ff */
[----:B------:R-:W4:Y:S02]  /*0620*/  LDG.E R9, desc[UR6][R18.64+0x14] ;  /* 0x0000140612097981 */ /* 0x000f24000c1e1900 */
[----:B------:R-:W-:Y:S01]  /*0630*/  IMAD.IADD R20, R17, 0x1, R21 ;  /* 0x0000000111147824 */ /* 0x000fe200078e0215 */
[----:B------:R-:W-:Y:S01]  /*0640*/  SHF.R.S32.HI R27, RZ, 0x1f, R29 ;  /* 0x0000001fff1b7819 */ /* 0x000fe2000001141d */
[----:B------:R-:W4:Y:S02]  /*0650*/  LDG.E R21, desc[UR6][R18.64+0x1c] ;  /* 0x00001c0612157981 */ /* 0x000f24000c1e1900 */
[----:B------:R-:W-:-:S04]  /*0660*/  IMAD R20, R20, R29, RZ ;  /* 0x0000001d14147224 */ /* 0x000fc800078e02ff */
[----:B------:R-:W-:Y:S02]  /*0670*/  IMAD R27, R27, R16, R20 ;  /* 0x000000101b1b7224 */ /* 0x000fe400078e0214 */
[----:B------:R0:W4:Y:S01]  /*0680*/  LDG.E R20, desc[UR6][R18.64+0x18] ;  /* 0x0000180612147981 */ /* 0x000122000c1e1900 */
[----:B------:R-:W-:Y:S01]  /*0690*/  IMAD.WIDE.U32 R16, R16, R29, RZ ;  /* 0x0000001d10107225 */ /* 0x000fe200078e00ff */
[----:B------:R-:W-:-:S04]  /*06a0*/  SHF.L.U32 R25, R3, R25, RZ ;  /* 0x0000001903197219 */ /* 0x000fc800000006ff */
[----:B------:R-:W-:Y:S02]  /*06b0*/  IADD3 R26, PT, PT, R17, R27, RZ ;  /* 0x0000001b111a7210 */ /* 0x000fe40007ffe0ff */
[----:B------:R-:W-:-:S03]  /*06c0*/  SHF.R.S32.HI R17, RZ, 0x1f, R25 ;  /* 0x0000001fff117819 */ /* 0x000fc60000011419 */
[----:B------:R-:W-:-:S04]  /*06d0*/  IMAD R26, R26, R25, RZ ;  /* 0x000000191a1a7224 */ /* 0x000fc800078e02ff */
[----:B------:R-:W-:Y:S02]  /*06e0*/  IMAD R27, R17, R16, R26 ;  /* 0x00000010111b7224 */ /* 0x000fe400078e021a */
[----:B------:R-:W-:Y:S01]  /*06f0*/  IMAD.WIDE.U32 R16, R16, R25, RZ ;  /* 0x0000001910107225 */ /* 0x000fe200078e00ff */
[----:B------:R-:W-:-:S04]  /*0700*/  IADD3 R7, PT, PT, R7, 0x10, RZ ;  /* 0x0000001007077810 */ /* 0x000fc80007ffe0ff */
[----:B------:R-:W-:Y:S01]  /*0710*/  ISETP.NE.AND P0, PT, R7, RZ, PT ;  /* 0x000000ff0700720c */ /* 0x000fe20003f05270 */
[----:B------:R-:W-:Y:S01]  /*0720*/  UIADD3 UR4, UPT, UPT, UR4, 0x10, URZ ;  /* 0x0000001004047890 */ /* 0x000fe2000fffe0ff */
[----:B------:R-:W-:Y:S01]  /*0730*/  VIADD R4, R4, 0x10 ;  /* 0x0000001004047836 */ /* 0x000fe20000000000 */
[----:B--2---:R-:W-:Y:S01]  /*0740*/  SHF.L.U32 R25, R3, R24, RZ ;  /* 0x0000001803197219 */ /* 0x004fe200000006ff */
[----:B------:R-:W-:-:S03]  /*0750*/  IMAD.IADD R24, R17, 0x1, R27 ;  /* 0x0000000111187824 */ /* 0x000fc600078e021b */
[----:B------:R-:W-:Y:S01]  /*0760*/  SHF.R.S32.HI R17, RZ, 0x1f, R25 ;  /* 0x0000001fff117819 */ /* 0x000fe20000011419 */
[-C--:B------:R-:W-:Y:S02]  /*0770*/  IMAD R24, R24, R25.reuse, RZ ;  /* 0x0000001918187224 */ /* 0x080fe400078e02ff */
[----:B0-----:R-:W-:Y:S01]  /*0780*/  IMAD.WIDE.U32 R18, R16, R25, RZ ;  /* 0x0000001910127225 */ /* 0x001fe200078e00ff */
[----:B---3--:R-:W-:-:S03]  /*0790*/  SHF.L.U32 R23, R3, R23, RZ ;  /* 0x0000001703177219 */ /* 0x008fc600000006ff */
[----:B------:R-:W-:-:S04]  /*07a0*/  IMAD R17, R17, R16, R24 ;  /* 0x0000001011117224 */ /* 0x000fc800078e0218 */
[----:B------:R-:W-:Y:S01]  /*07b0*/  IMAD.IADD R16, R19, 0x1, R17 ;  /* 0x0000000113107824 */ /* 0x000fe200078e0211 */
[----:B------:R-:W-:-:S03]  /*07c0*/  SHF.R.S32.HI R19, RZ, 0x1f, R23 ;  /* 0x0000001fff137819 */ /* 0x000fc60000011417 */
[-C--:B------:R-:W-:Y:S02]  /*07d0*/  IMAD R24, R16, R23.reuse, RZ ;  /* 0x0000001710187224 */ /* 0x080fe400078e02ff */
[----:B------:R-:W-:-:S04]  /*07e0*/  IMAD.WIDE.U32 R16, R18, R23, RZ ;  /* 0x0000001712107225 */ /* 0x000fc800078e00ff */
[----:B------:R-:W-:Y:S01]  /*07f0*/  IMAD R23, R19, R18, R24 ;  /* 0x0000001213177224 */ /* 0x000fe200078e0218 */
[----:B----4-:R-:W-:-:S03]  /*0800*/  SHF.L.U32 R19, R3, R22, RZ ;  /* 0x0000001603137219 */ /* 0x010fc600000006ff */
        /* <DEDUP_REMOVED lines=33> */
.L_x_244:
        /* <DEDUP_REMOVED lines=63> */
[----:B------:R-:W-:-:S07]  /*0e10*/  IADD3 R16, PT, PT, R27, R7, RZ ;  /* 0x000000071b107210 */ /* 0x000fce0007ffe0ff */
.L_x_246:
        /* <DEDUP_REMOVED lines=13> */
[-C--:B------:R-:W-:Y:S01]  /*0ef0*/  IMAD R16, R16, R27.reuse, RZ ;  /* 0x0000001b10107224 */ /* 0x080fe200078e02ff */
        /* <DEDUP_REMOVED lines=21> */
.L_x_247:
[----:B------:R-:W-:Y:S05]  /*1050*/  @!P1 BRA `(.L_x_243) ;  /* 0x0000000000389947 */ /* 0x000fea0003800000 */
[----:B------:R-:W-:-:S07]  /*1060*/  IMAD.MOV R5, RZ, RZ, -R5 ;  /* 0x000000ffff057224 */ /* 0x000fce00078e0a05 */
.L_x_248:
        /* <DEDUP_REMOVED lines=13> */
.L_x_243:
        /* <DEDUP_REMOVED lines=24> */
.L_x_249:
[----:B------:R-:W-:Y:S01]  /*12c0*/  IMAD.MOV.U32 R11, RZ, RZ, R16 ;  /* 0x000000ffff0b7224 */ /* 0x000fe200078e0010 */
[----:B------:R-:W-:-:S07]  /*12d0*/  MOV R14, 0x12f0 ;  /* 0x000012f0000e7802 */ /* 0x000fce0000000f00 */
[----:B-----5:R-:W-:Y:S05]  /*12e0*/  CALL.REL.NOINC `($__internal_11_$__cuda_sm20_div_u64) ;  /* 0x00000024008c7944 */ /* 0x020fea0003c00000 */
.L_x_250:
        /* <DEDUP_REMOVED lines=11> */
[----:B------:R-:W-:-:S04]  /*13a0*/  IMAD.HI.U32 R7, R7, R4, RZ ;  /* 0x0000000407077227 */ /* 0x000fc800078e00ff */
[----:B------:R-:W-:-:S04]  /*13b0*/  IMAD.MOV R7, RZ, RZ, -R7 ;  /* 0x000000ffff077224 */ /* 0x000fc800078e0a07 */
[----:B------:R-:W-:-:S05]  /*13c0*/  IMAD R3, R2, R7, R4 ;  /* 0x0000000702037224 */ /* 0x000fca00078e0204 */
[----:B------:R-:W-:-:S13]  /*13d0*/  ISETP.GE.U32.AND P0, PT, R3, R2, PT ;  /* 0x000000020300720c */ /* 0x000fda0003f06070 */
[----:B------:R-:W-:-:S04]  /*13e0*/  @P0 IADD3 R3, PT, PT, -R2, R3, RZ ;  /* 0x0000000302030210 */ /* 0x000fc80007ffe1ff */
[----:B------:R-:W-:-:S13]  /*13f0*/  ISETP.GE.U32.AND P0, PT, R3, R2, PT ;  /* 0x000000020300720c */ /* 0x000fda0003f06070 */
[----:B------:R-:W-:Y:S01]  /*1400*/  @P0 IMAD.IADD R3, R3, 0x1, -R2 ;  /* 0x0000000103030824 */ /* 0x000fe200078e0a02 */
[----:B------:R-:W-:Y:S01]  /*1410*/  @!P1 LOP3.LUT R3, RZ, R2, RZ, 0x33, !PT ;  /* 0x00000002ff039212 */ /* 0x000fe200078e33ff */
[----:B------:R-:W-:Y:S06]  /*1420*/  BRA `(.L_x_252) ;  /* 0x0000000000147947 */ /* 0x000fec0003800000 */
.L_x_251:
[----:B------:R-:W-:Y:S01]  /*1430*/  IMAD.MOV.U32 R11, RZ, RZ, R3 ;  /* 0x000000ffff0b7224 */ /* 0x000fe200078e0003 */
[----:B------:R-:W-:Y:S01]  /*1440*/  MOV R10, 0x1470 ;  /* 0x00001470000a7802 */ /* 0x000fe20000000f00 */
[----:B------:R-:W-:-:S07]  /*1450*/  IMAD.MOV.U32 R7, RZ, RZ, R2 ;  /* 0x000000ffff077224 */ /* 0x000fce00078e0002 */
[----:B-----5:R-:W-:Y:S05]  /*1460*/  CALL.REL.NOINC `($__internal_12_$__cuda_sm20_rem_u64) ;  /* 0x00000028003c7944 */ /* 0x020fea0003c00000 */
[----:B------:R-:W-:-:S07]  /*1470*/  MOV R3, R4 ;  /* 0x0000000400037202 */ /* 0x000fce0000000f00 */
.L_x_252:
[----:B------:R-:W0:Y:S01]  /*1480*/  LDC R4, c[0x0][0x394] ;  /* 0x0000e500ff047b82 */ /* 0x000e220000000800 */
[----:B------:R-:W-:Y:S02]  /*1490*/  IMAD.MOV.U32 R16, RZ, RZ, 0x1 ;  /* 0x00000001ff107424 */ /* 0x000fe400078e00ff */
[----:B------:R-:W-:-:S05]  /*14a0*/  IMAD.MOV.U32 R11, RZ, RZ, RZ ;  /* 0x000000ffff0b7224 */ /* 0x000fca00078e00ff */
[----:B------:R-:W1:Y:S01]  /*14b0*/  LDC R6, c[0x0][0x39c] ;  /* 0x0000e700ff067b82 */ /* 0x000e620000000800 */
[----:B0-----:R-:W-:-:S05]  /*14c0*/  VIADD R9, R4, 0x1 ;  /* 0x0000000104097836 */ /* 0x001fca0000000000 */
[----:B-1----:R-:W-:-:S13]  /*14d0*/  ISETP.GE.AND P0, PT, R9, R6, PT ;  /* 0x000000060900720c */ /* 0x002fda0003f06270 */
[----:B------:R-:W-:Y:S05]  /*14e0*/  @P0 BRA `(.L_x_253) ;  /* 0x0000001000000947 */ /* 0x000fea0003800000 */
[----:B------:R-:W-:Y:S01]  /*14f0*/  IADD3 R5, PT, PT, R6, -0x2, -R4 ;  /* 0xfffffffe06057810 */ /* 0x000fe20007ffe804 */
        /* <DEDUP_REMOVED lines=9> */
[----:B------:R-:W-:Y:S02]  /*1590*/  HFMA2 R16, -RZ, RZ, 0, 5.9604644775390625e-08 ;  /* 0x00000001ff107431 */ /* 0x000fe400000001ff */
[----:B------:R-:W-:Y:S02]  /*15a0*/  IMAD.MOV.U32 R11, RZ, RZ, RZ ;  /* 0x000000ffff0b7224 */ /* 0x000fe400078e00ff */
[----:B------:R-:W-:Y:S02]  /*15b0*/  IMAD.MOV R5, RZ, RZ, -R5 ;  /* 0x000000ffff057224 */ /* 0x000fe400078e0a05 */
[----:B------:R-:W1:Y:S01]  /*15c0*/  LDC R6, c[0x0][0x394] ;  /* 0x0000e500ff067b82 */ /* 0x000e620000000800 */
[----:B0-----:R-:W-:-:S05]  /*15d0*/  IADD3 R14, P0, PT, R14, 0x20, RZ ;  /* 0x000000200e0e7810 */ /* 0x001fca0007f1e0ff */
[----:B------:R-:W-:-:S08]  /*15e0*/  IMAD.X R15, RZ, RZ, R15, P0 ;  /* 0x000000ffff0f7224 */ /* 0x000fd000000e060f */
.L_x_255:
[----:B------:R-:W-:-:S05]  /*15f0*/  IMAD.WIDE R18, R9, 0x4, R14 ;  /* 0x0000000409127825 */ /* 0x000fca00078e020e */
[----:B------:R-:W2:Y:S04]  /*1600*/  LDG.E R17, desc[UR6][R18.64+-0x20] ;  /* 0xffffe00612117981 */ /* 0x000ea8000c1e1900 */
[----:B------:R-:W3:Y:S04]  /*1610*/  LDG.E R29, desc[UR6][R18.64+-0x1c] ;  /* 0xffffe406121d7981 */ /* 0x000ee8000c1e1900 */
        /* <DEDUP_REMOVED lines=16> */
[----:B------:R-:W-:Y:S01]  /*1720*/  IMAD.WIDE.U32 R16, R16, R29, RZ ;  /* 0x0000001d10107225 */ /* 0x000fe200078e00ff */
[----:B------:R-:W3:Y:S01]  /*1730*/  LDG.E R11, desc[UR6][R18.64+-0x4] ;  /* 0xfffffc06120b7981 */ /* 0x000ee2000c1e1900 */
[----:B----4-:R-:W-:Y:S02]  /*1740*/  SHF.L.U32 R27, R10, R27, RZ ;  /* 0x0000001b0a1b7219 */ /* 0x010fe400000006ff */
[----:B------:R-:W-:Y:S02]  /*1750*/  IMAD.IADD R20, R17, 0x1, R20 ;  /* 0x0000000111147824 */ /* 0x000fe400078e0214 */
[----:B------:R-:W-:Y:S02]  /*1760*/  SHF.R.S32.HI R17, RZ, 0x1f, R27 ;  /* 0x0000001fff117819 */ /* 0x000fe4000001141b */
[----:B------:R-:W-:-:S04]  /*1770*/  IMAD R20, R20, R27, RZ ;  /* 0x0000001b14147224 */ /* 0x000fc800078e02ff */
[----:B------:R-:W-:Y:S02]  /*1780*/  IMAD R29, R17, R16, R20 ;  /* 0x00000010111d7224 */ /* 0x000fe400078e0214 */
[----:B------:R-:W4:Y:S01]  /*1790*/  LDG.E R20, desc[UR6][R18.64] ;  /* 0x0000000612147981 */ /* 0x000f22000c1e1900 */
        /* <DEDUP_REMOVED lines=8> */
[----:B------:R-:W4:Y:S02]  /*1820*/  LDG.E R25, desc[UR6][R18.64+0x4] ;  /* 0x0000040612197981 */ /* 0x000f24000c1e1900 */
[----:B------:R-:W-:Y:S01]  /*1830*/  IMAD.IADD R24, R17, 0x1, R27 ;  /* 0x0000000111187824 */ /* 0x000fe200078e021b */
[----:B------:R-:W-:-:S03]  /*1840*/  SHF.R.S32.HI R17, RZ, 0x1f, R23 ;  /* 0x0000001fff117819 */ /* 0x000fc60000011417 */
[----:B------:R-:W-:-:S04]  /*1850*/  IMAD R24, R24, R23, RZ ;  /* 0x0000001718187224 */ /* 0x000fc800078e02ff */
[----:B------:R-:W-:Y:S02]  /*1860*/  IMAD R27, R17, R16, R24 ;  /* 0x00000010111b7224 */ /* 0x000fe400078e0218 */
[----:B------:R-:W-:Y:S01]  /*1870*/  IMAD.WIDE.U32 R16, R16, R23, RZ ;  /* 0x0000001710107225 */ /* 0x000fe200078e00ff */
[----:B------:R-:W-:Y:S01]  /*1880*/  SHF.L.U32 R23, R10, R22, RZ ;  /* 0x000000160a177219 */ /* 0x000fe200000006ff */
[----:B------:R-:W4:Y:S03]  /*1890*/  LDG.E R24, desc[UR6][R18.64+0x8] ;  /* 0x0000080612187981 */ /* 0x000f26000c1e1900 */
[----:B------:R-:W-:Y:S02]  /*18a0*/  IADD3 R22, PT, PT, R17, R27, RZ ;  /* 0x0000001b11167210 */ /* 0x000fe40007ffe0ff */
[----:B------:R-:W-:-:S03]  /*18b0*/  SHF.R.S32.HI R17, RZ, 0x1f, R23 ;  /* 0x0000001fff117819 */ /* 0x000fc60000011417 */
[----:B------:R-:W-:-:S04]  /*18c0*/  IMAD R22, R22, R23, RZ ;  /* 0x0000001716167224 */ /* 0x000fc800078e02ff */
[----:B------:R-:W-:Y:S02]  /*18d0*/  IMAD R27, R17, R16, R22 ;  /* 0x00000010111b7224 */ /* 0x000fe400078e0216 */
[----:B------:R-:W-:Y:S02]  /*18e0*/  IMAD.WIDE.U32 R16, R16, R23, RZ ;  /* 0x0000001710107225 */ /* 0x000fe400078e00ff */
[----:B------:R-:W4:Y:S02]  /*18f0*/  LDG.E R23, desc[UR6][R18.64+0xc] ;  /* 0x00000c0612177981 */ /* 0x000f24000c1e1900 */
[----:B------:R-:W-:Y:S01]  /*1900*/  IMAD.IADD R22, R17, 0x1, R27 ;  /* 0x0000000111167824 */ /* 0x000fe200078e021b */
[----:B--2---:R-:W-:-:S04]  /*1910*/  SHF.L.U32 R21, R10, R21, RZ ;  /* 0x000000150a157219 */ /* 0x004fc800000006ff */
[----:B------:R-:W-:Y:S01]  /*1920*/  SHF.R.S32.HI R17, RZ, 0x1f, R21 ;  /* 0x0000001fff117819 */ /* 0x000fe20000011415 */
[----:B------:R-:W-:-:S04]  /*1930*/  IMAD R22, R22, R21, RZ ;  /* 0x0000001516167224 */ /* 0x000fc800078e02ff */
[----:B------:R-:W-:Y:S02]  /*1940*/  IMAD R27, R17, R16, R22 ;  /* 0x00000010111b7224 */ /* 0x000fe400078e0216 */
[----:B------:R-:W-:Y:S01]  /*1950*/  IMAD.WIDE.U32 R16, R16, R21, RZ ;  /* 0x0000001510107225 */ /* 0x000fe200078e00ff */
[----:B------:R-:W2:Y:S03]  /*1960*/  LDG.E R22, desc[UR6][R18.64+0x10] ;  /* 0x0000100612167981 */ /* 0x000ea6000c1e1900 */
        /* <DEDUP_REMOVED lines=8> */
[----:B------:R-:W-:Y:S02]  /*19f0*/  IMAD.IADD R20, R17, 0x1, R21 ;  /* 0x0000000111147824 */ /* 0x000fe400078e0215 */
[----:B------:R-:W4:Y:S01]  /*1a00*/  LDG.E R21, desc[UR6][R18.64+0x1c] ;  /* 0x00001c0612157981 */ /* 0x000f22000c1e1900 */
[----:B------:R-:W-:Y:S01]  /*1a10*/  SHF.R.S32.HI R27, RZ, 0x1f, R29 ;  /* 0x0000001fff1b7819 */ /* 0x000fe2000001141d */
        /* <DEDUP_REMOVED lines=14> */
[----:B0-----:R-:W-:-:S04]  /*1b00*/  IMAD.WIDE.U32 R18, R16, R25, RZ ;  /* 0x0000001910127225 */ /* 0x001fc800078e00ff */
[----:B------:R-:W-:Y:S01]  /*1b10*/  IMAD R17, R17, R16, R24 ;  /* 0x0000001011117224 */ /* 0x000fe200078e0218 */
[----:B------:R-:W-:-:S03]  /*1b20*/  SHF.L.U32 R23, R10, R23, RZ ;  /* 0x000000170a177219 */ /* 0x000fc600000006ff */
[----:B------:R-:W-:Y:S01]  /*1b30*/  IMAD.IADD R16, R19, 0x1, R17 ;  /* 0x0000000113107824 */ /* 0x000fe200078e0211 */
[----:B------:R-:W-:-:S03]  /*1b40*/  SHF.R.S32.HI R19, RZ, 0x1f, R23 ;  /* 0x0000001fff137819 */ /* 0x000fc60000011417 */
[-C--:B------:R-:W-:Y:S02]  /*1b50*/  IMAD R24, R16, R23.reuse, RZ ;  /* 0x0000001710187224 */ /* 0x080fe400078e02ff */
[----:B------:R-:W-:-:S04]  /*1b60*/  IMAD.WIDE.U32 R16, R18, R23, RZ ;  /* 0x0000001712107225 */ /* 0x000fc800078e00ff */
[----:B------:R-:W-:-:S04]  /*1b70*/  IMAD R23, R19, R18, R24 ;  /* 0x0000001213177224 */ /* 0x000fc800078e0218 */
[----:B------:R-:W-:Y:S02]  /*1b80*/  IMAD.IADD R18, R17, 0x1, R23 ;  /* 0x0000000111127824 */ /* 0x000fe400078e0217 */
[----:B------:R-:W-:-:S05]  /*1b90*/  VIADD R5, R5, 0x10 ;  /* 0x0000001005057836 */ /* 0x000fca0000000000 */
[----:B------:R-:W-:Y:S01]  /*1ba0*/  ISETP.NE.AND P0, PT, R5, RZ, PT ;  /* 0x000000ff0500720c */ /* 0x000fe20003f05270 */
[----:B-1----:R-:W-:Y:S02]  /*1bb0*/  VIADD R6, R6, 0x10 ;  /* 0x0000001006067836 */ /* 0x002fe40000000000 */
[----:B------:R-:W-:Y:S01]  /*1bc0*/  VIADD R9, R9, 0x10 ;  /* 0x0000001009097836 */ /* 0x000fe20000000000 */
[----:B--2---:R-:W-:-:S04]  /*1bd0*/  SHF.L.U32 R19, R10, R22, RZ ;  /* 0x000000160a137219 */ /* 0x004fc800000006ff */
[----:B------:R-:W-:Y:S01]  /*1be0*/  SHF.R.S32.HI R17, RZ, 0x1f, R19 ;  /* 0x0000001fff117819 */ /* 0x000fe20000011413 */
[-C--:B------:R-:W-:Y:S02]  /*1bf0*/  IMAD R22, R18, R19.reuse, RZ ;  /* 0x0000001312167224 */ /* 0x080fe400078e02ff */
[----:B------:R-:W-:-:S04]  /*1c00*/  IMAD.WIDE.U32 R18, R16, R19, RZ ;  /* 0x0000001310127225 */ /* 0x000fc800078e00ff */
[----:B------:R-:W-:-:S05]  /*1c10*/  IMAD R17, R17, R16, R22 ;  /* 0x0000001011117224 */ /* 0x000fca00078e0216 */
[----:B------:R-:W-:Y:S02]  /*1c20*/  IADD3 R16, PT, PT, R19, R17, RZ ;  /* 0x0000001113107210 */ /* 0x000fe40007ffe0ff */
[----:B---3--:R-:W-:-:S04]  /*1c30*/  SHF.L.U32 R11, R10, R11, RZ ;  /* 0x0000000b0a0b7219 */ /* 0x008fc800000006ff */
[----:B------:R-:W-:Y:S01]  /*1c40*/  SHF.R.S32.HI R19, RZ, 0x1f, R11 ;  /* 0x0000001fff137819 */ /* 0x000fe2000001140b */
[-C--:B------:R-:W-:Y:S02]  /*1c50*/  IMAD R22, R16, R11.reuse, RZ ;  /* 0x0000000b10167224 */ /* 0x080fe400078e02ff */
[----:B------:R-:W-:-:S04]  /*1c60*/  IMAD.WIDE.U32 R16, R18, R11, RZ ;  /* 0x0000000b12107225 */ /* 0x000fc800078e00ff */
[----:B------:R-:W-:Y:S01]  /*1c70*/  IMAD R11, R19, R18, R22 ;  /* 0x00000012130b7224 */ /* 0x000fe200078e0216 */
[----:B----4-:R-:W-:-:S03]  /*1c80*/  SHF.L.U32 R19, R10, R20, RZ ;  /* 0x000000140a137219 */ /* 0x010fc600000006ff */
        /* <DEDUP_REMOVED lines=10> */
[----:B------:R-:W-:-:S05]  /*1d30*/  IMAD R11, R11, R18, R10 ;  /* 0x000000120b0b7224 */ /* 0x000fca00078e020a */
[----:B------:R-:W-:Y:S01]  /*1d40*/  IADD3 R11, PT, PT, R17, R11, RZ ;  /* 0x0000000b110b7210 */ /* 0x000fe20007ffe0ff */
[----:B------:R-:W-:Y:S06]  /*1d50*/  @P0 BRA `(.L_x_255) ;  /* 0xfffffff800240947 */ /* 0x000fec000383ffff */
[----:B------:R-:W-:-:S07]  /*1d60*/  VIADD R9, R6, 0x1 ;  /* 0x0000000106097836 */ /* 0x000fce0000000000 */
.L_x_254:
        /* <DEDUP_REMOVED lines=11> */
[----:B------:R-:W3:Y:S04]  /*1e20*/  LDG.E R22, desc[UR6][R14.64+0xc] ;  /* 0x00000c060e167981 */ /* 0x000ee8000c1e1900 */
[----:B------:R-:W3:Y:S04]  /*1e30*/  LDG.E R18, desc[UR6][R14.64+0x10] ;  /* 0x000010060e127981 */ /* 0x000ee8000c1e1900 */
[----:B------:R-:W3:Y:S04]  /*1e40*/  LDG.E R6, desc[UR6][R14.64+0x14] ;  /* 0x000014060e067981 */ /* 0x000ee8000c1e1900 */
[----:B------:R-:W3:Y:S04]  /*1e50*/  LDG.E R5, desc[UR6][R14.64+0x18] ;  /* 0x000018060e057981 */ /* 0x000ee8000c1e1900 */
[----:B------:R4:W3:Y:S01]  /*1e60*/  LDG.E R8, desc[UR6][R14.64+0x1c] ;  /* 0x00001c060e087981 */ /* 0x0008e2000c1e1900 */
[----:B------:R-:W-:-:S02]  /*1e70*/  MOV R19, 0x1 ;  /* 0x0000000100137802 */ /* 0x000fc40000000f00 */
[----:B------:R-:W-:Y:S02]  /*1e80*/  IADD3 R9, PT, PT, R9, 0x8, RZ ;  /* 0x0000000809097810 */ /* 0x000fe40007ffe0ff */
[----:B--2---:R-:W-:-:S04]  /*1e90*/  SHF.L.U32 R10, R19, R10, RZ ;  /* 0x0000000a130a7219 */ /* 0x004fc800000006ff */
[----:B------:R-:W-:Y:S01]  /*1ea0*/  SHF.R.S32.HI R17, RZ, 0x1f, R10 ;  /* 0x0000001fff117819 */ /* 0x000fe2000001140a */
[----:B------:R-:W-:Y:S01]  /*1eb0*/  IMAD R11, R11, R10, RZ ;  /* 0x0000000a0b0b7224 */ /* 0x000fe200078e02ff */
[----:B----4-:R-:W-:-:S03]  /*1ec0*/  SHF.L.U32 R15, R19, R24, RZ ;  /* 0x00000018130f7219 */ /* 0x010fc600000006ff */
[----:B------:R-:W-:Y:S01]  /*1ed0*/  IMAD R21, R17, R16, R11 ;  /* 0x0000001011157224 */ /* 0x000fe200078e020b */
[----:B---3--:R-:W-:Y:S01]  /*1ee0*/  SHF.L.U32 R11, R19, R26, RZ ;  /* 0x0000001a130b7219 */ /* 0x008fe200000006ff */
[----:B------:R-:W-:-:S04]  /*1ef0*/  IMAD.WIDE.U32 R16, R16, R10, RZ ;  /* 0x0000000a10107225 */ /* 0x000fc800078e00ff */
        /* <DEDUP_REMOVED lines=31> */
[----:B------:R-:W-:Y:S01]  /*20f0*/  SHF.R.S32.HI R11, RZ, 0x1f, R5 ;  /* 0x0000001fff0b7819 */ /* 0x000fe20000011405 */
[----:B------:R-:W-:-:S04]  /*2100*/  IMAD.WIDE.U32 R14, R10, R5, RZ ;  /* 0x000000050a0e7225 */ /* 0x000fc800078e00ff */
[----:B------:R-:W-:Y:S01]  /*2110*/  IMAD R6, R6, R5, RZ ;  /* 0x0000000506067224 */ /* 0x000fe200078e02ff */
[----:B------:R-:W-:-:S03]  /*2120*/  SHF.R.S32.HI R5, RZ, 0x1f, R17 ;  /* 0x0000001fff057819 */ /* 0x000fc60000011411 */
[----:B------:R-:W-:-:S04]  /*2130*/  IMAD R11, R11, R10, R6 ;  /* 0x0000000a0b0b7224 */ /* 0x000fc800078e0206 */
[----:B------:R-:W-:-:S04]  /*2140*/  IMAD.IADD R6, R15, 0x1, R11 ;  /* 0x000000010f067824 */ /* 0x000fc800078e020b */
[-C--:B------:R-:W-:Y:S02]  /*2150*/  IMAD R6, R6, R17.reuse, RZ ;  /* 0x0000001106067224 */ /* 0x080fe400078e02ff */
[----:B------:R-:W-:-:S04]  /*2160*/  IMAD.WIDE.U32 R16, R14, R17, RZ ;  /* 0x000000110e107225 */ /* 0x000fc800078e00ff */
[----:B------:R-:W-:-:S04]  /*2170*/  IMAD R5, R5, R14, R6 ;  /* 0x0000000e05057224 */ /* 0x000fc800078e0206 */
[----:B------:R-:W-:-:S07]  /*2180*/  IMAD.IADD R11, R17, 0x1, R5 ;  /* 0x00000001110b7824 */ /* 0x000fce00078e0205 */
.L_x_256:
        /* <DEDUP_REMOVED lines=37> */
.L_x_257:
[----:B------:R-:W-:Y:S05]  /*23e0*/  @!P1 BRA `(.L_x_253) ;  /* 0x0000000000409947 */ /* 0x000fea0003800000 */
[----:B------:R-:W0:Y:S01]  /*23f0*/  LDC.64 R6, c[0x0][0x3a0] ;  /* 0x0000e800ff067b82 */ /* 0x000e220000000a00 */
[----:B------:R-:W-:-:S07]  /*2400*/  IADD3 R5, PT, PT, -R5, RZ, RZ ;  /* 0x000000ff05057210 */ /* 0x000fce0007ffe1ff */
.L_x_258:
[----:B0-----:R-:W-:-:S06]  /*2410*/  IMAD.WIDE R14, R9, 0x4, R6 ;  /* 0x00000004090e7825 */ /* 0x001fcc00078e0206 */
[----:B------:R-:W2:Y:S01]  /*2420*/  LDG.E R14, desc[UR6][R14.64] ;  /* 0x000000060e0e7981 */ /* 0x000ea2000c1e1900 */
[----:B------:R-:W-:Y:S02]  /*2430*/  VIADD R5, R5, 0x1 ;  /* 0x0000000105057836 */ /* 0x000fe40000000000 */
[----:B------:R-:W-:Y:S02]  /*2440*/  IMAD.MOV.U32 R17, RZ, RZ, 0x1 ;  /* 0x00000001ff117424 */ /* 0x000fe400078e00ff */
[----:B------:R-:W-:Y:S01]  /*2450*/  VIADD R9, R9, 0x1 ;  /* 0x0000000109097836 */ /* 0x000fe20000000000 */
        /* <DEDUP_REMOVED lines=9> */
.L_x_253:
[----:B------:R-:W0:Y:S02]  /*24f0*/  LDC.64 R6, c[0x0][0x3a0] ;  /* 0x0000e800ff067b82 */ /* 0x000e240000000a00 */
[----:B0-----:R-:W-:-:S05]  /*2500*/  IMAD.WIDE R4, R4, 0x4, R6 ;  /* 0x0000000404047825 */ /* 0x001fca00078e0206 */
[----:B------:R-:W2:Y:S01]  /*2510*/  LDG.E R6, desc[UR6][R4.64] ;  /* 0x0000000604067981 */ /* 0x000ea2000c1e1900 */
[----:B------:R-:W-:Y:S01]  /*2520*/  ISETP.NE.U32.AND P0, PT, R11, RZ, PT ;  /* 0x000000ff0b00720c */ /* 0x000fe20003f05070 */
[----:B------:R-:W-:-:S05]  /*2530*/  IMAD.MOV.U32 R7, RZ, RZ, 0x1 ;  /* 0x00000001ff077424 */ /* 0x000fca00078e00ff */
[----:B--2---:R-:W-:-:S04]  /*2540*/  SHF.L.U32 R7, R7, R6, RZ ;  /* 0x0000000607077219 */ /* 0x004fc800000006ff */
[----:B------:R-:W-:-:S03]  /*2550*/  SHF.R.S32.HI R10, RZ, 0x1f, R7 ;  /* 0x0000001fff0a7819 */ /* 0x000fc60000011407 */
        /* <DEDUP_REMOVED lines=21> */
.L_x_259:
[----:B------:R-:W-:Y:S01]  /*26b0*/  IMAD.MOV.U32 R26, RZ, RZ, R16 ;  /* 0x000000ffff1a7224 */ /* 0x000fe200078e0010 */
[----:B------:R-:W-:-:S07]  /*26c0*/  MOV R14, 0x26e0 ;  /* 0x000026e0000e7802 */ /* 0x000fce0000000f00 */
[----:B-----5:R-:W-:Y:S05]  /*26d0*/  CALL.REL.NOINC `($__internal_11_$__cuda_sm20_div_u64) ;  /* 0x0000001000907944 */ /* 0x020fea0003c00000 */
.L_x_260:
[----:B------:R-:W-:-:S13]  /*26e0*/  ISETP.NE.U32.AND P0, PT, R10, RZ, PT ;  /* 0x000000ff0a00720c */ /* 0x000fda0003f05070 */
[----:B------:R-:W-:Y:S05]  /*26f0*/  @P0 BRA `(.L_x_261) ;  /* 0x00000000004c0947 */ /* 0x000fea0003800000 */
[----:B------:R-:W0:Y:S01]  /*2700*/  I2F.U32.RP R5, R7 ;  /* 0x0000000700057306 */ /* 0x000e220000209000 */
[----:B------:R-:W-:Y:S01]  /*2710*/  IMAD.MOV R11, RZ, RZ, -R7 ;  /* 0x000000ffff0b7224 */ /* 0x000fe200078e0a07 */
[----:B------:R-:W-:-:S06]  /*2720*/  ISETP.NE.U32.AND P1, PT, R7, RZ, PT ;  /* 0x000000ff0700720c */ /* 0x000fcc0003f25070 */
[----:B0-----:R-:W0:Y:S02]  /*2730*/  MUFU.RCP R5, R5 ;  /* 0x0000000500057308 */ /* 0x001e240000001000 */
[----:B0-----:R-:W-:Y:S01]  /*2740*/  IADD3 R8, PT, PT, R5, 0xffffffe, RZ ;  /* 0x0ffffffe05087810 */ /* 0x001fe20007ffe0ff */
[----:B------:R-:W-:-:S05]  /*2750*/  IMAD.MOV.U32 R5, RZ, RZ, RZ ;  /* 0x000000ffff057224 */ /* 0x000fca00078e00ff */
        /* <DEDUP_REMOVED lines=13> */
.L_x_261:
[----:B------:R-:W-:Y:S01]  /*2830*/  IMAD.MOV.U32 R11, RZ, RZ, R10 ;  /* 0x000000ffff0b7224 */ /* 0x000fe200078e000a */
[----:B------:R-:W-:-:S07]  /*2840*/  MOV R10, 0x2860 ;  /* 0x00002860000a7802 */ /* 0x000fce0000000f00 */
[----:B-----5:R-:W-:Y:S05]  /*2850*/  CALL.REL.NOINC `($__internal_12_$__cuda_sm20_rem_u64) ;  /* 0x0000001400407944 */ /* 0x020fea0003c00000 */
.L_x_262:
[----:B------:R-:W0:Y:S01]  /*2860*/  LDCU UR4, c[0x0][0x398] ;  /* 0x00007300ff0477ac */ /* 0x000e220008000800 */
[----:B------:R-:W-:Y:S01]  /*2870*/  LEA.HI R2, R2, R2, RZ, 0x1 ;  /* 0x0000000202027211 */ /* 0x000fe200078f08ff */
[----:B------:R-:W-:Y:S01]  /*2880*/  IMAD.MOV.U32 R7, RZ, RZ, 0x1 ;  /* 0x00000001ff077424 */ /* 0x000fe200078e00ff */
[----:B------:R-:W1:Y:S02]  /*2890*/  LDCU.64 UR8, c[0x0][0x3b0] ;  /* 0x00007600ff0877ac */ /* 0x000e640008000a00 */
[----:B------:R-:W-:-:S04]  /*28a0*/  SHF.R.S32.HI R2, RZ, 0x1, R2 ;  /* 0x00000001ff027819 */ /* 0x000fc80000011402 */
[----:B------:R-:W-:-:S04]  /*28b0*/  IADD3 R8, PT, PT, -R2, R3, RZ ;  /* 0x0000000302087210 */ /* 0x000fc80007ffe1ff */
[----:B------:R-:W2:Y:S01]  /*28c0*/  I2F.F64 R2, R8 ;  /* 0x0000000800027312 */ /* 0x000ea20000201c00 */
[----:B0-----:R-:W-:-:S06]  /*28d0*/  ULOP3.LUT UR4, URZ, UR4, URZ, 0x33, !UPT ;  /* 0x00000004ff047292 */ /* 0x001fcc000f8e33ff */
[----:B------:R-:W-:Y:S01]  /*28e0*/  VIADD R6, R6, UR4 ;  /* 0x0000000406067c36 */ /* 0x000fe20008000000 */
[----:B--2--5:R-:W-:-:S04]  /*28f0*/  DMUL R2, R12, R2 ;  /* 0x000000020c027228 */ /* 0x024fc80000000000 */
[----:B------:R-:W-:-:S04]  /*2900*/  SHF.L.U32 R7, R7, R6, RZ ;  /* 0x0000000607077219 */ /* 0x000fc800000006ff */
[----:B------:R-:W-:Y:S02]  /*2910*/  LOP3.LUT P0, RZ, R4, R7, RZ, 0xc0, !PT ;  /* 0x0000000704ff7212 */ /* 0x000fe4000780c0ff */
[----:B------:R-:W-:Y:S01]  /*2920*/  SHF.R.S32.HI R7, RZ, 0x1f, R7 ;  /* 0x0000001fff077819 */ /* 0x000fe20000011407 */
[----:B-1----:R-:W-:-:S03]  /*2930*/  DMUL R16, R2, UR8 ;  /* 0x0000000802107c28 */ /* 0x002fc60008000000 */
[----:B------:R-:W-:-:S13]  /*2940*/  LOP3.LUT P0, RZ, R5, R7, RZ, 0xc0, P0 ;  /* 0x0000000705ff7212 */ /* 0x000fda000000c0ff */
[----:B------:R-:W-:Y:S05]  /*2950*/  @!P0 BRA `(.L_x_263) ;  /* 0x0000000400fc8947 */ /* 0x000fea0003800000 */
[----:B------:R-:W0:Y:S02]  /*2960*/  LDCU.64 UR4, c[0x0][0x380] ;  /* 0x00007000ff0477ac */ /* 0x000e240008000a00 */
[----:B0-----:R-:W-:-:S04]  /*2970*/  LEA R20, P0, R0, UR4, 0x4 ;  /* 0x0000000400147c11 */ /* 0x001fc8000f8020ff */
[----:B------:R-:W-:-:S05]  /*2980*/  LEA.HI.X R21, R0, UR5, RZ, 0x4, P0 ;  /* 0x0000000500157c11 */ /* 0x000fca00080f24ff */
[----:B------:R0:W5:Y:S01]  /*2990*/  LDG.E.128 R8, desc[UR6][R20.64] ;  /* 0x0000000614087981 */ /* 0x000162000c1e1d00 */
[----:B------:R-:W-:Y:S01]  /*29a0*/  DSETP.NEU.AND P0, PT, |R16|, +INF , PT ;  /* 0x7ff000001000742a */ /* 0x000fe20003f0d200 */
[----:B------:R-:W-:-:S13]  /*29b0*/  BSSY.RECONVERGENT B0, `(.L_x_264) ;  /* 0x000001d000007945 */ /* 0x000fda0003800200 */
[----:B------:R-:W-:Y:S01]  /*29c0*/  @!P0 DMUL R2, RZ, -R16 ;  /* 0x80000010ff028228 */ /* 0x000fe20000000000 */
[----:B------:R-:W-:Y:S01]  /*29d0*/  @!P0 IMAD.MOV.U32 R0, RZ, RZ, 0x1 ;  /* 0x00000001ff008424 */ /* 0x000fe200078e00ff */
[----:B0-----:R-:W-:Y:S09]  /*29e0*/  @!P0 BRA `(.L_x_265) ;  /* 0x0000000000648947 */ /* 0x001ff20003800000 */
[----:B------:R-:W-:Y:S01]  /*29f0*/  UMOV UR4, 0x6dc9c883 ;  /* 0x6dc9c88300047882 */ /* 0x000fe20000000000 */
[----:B------:R-:W-:Y:S01]  /*2a00*/  UMOV UR5, 0x3fe45f30 ;  /* 0x3fe45f3000057882 */ /* 0x000fe20000000000 */
[C---:B------:R-:W-:Y:S01]  /*2a10*/  DSETP.GE.AND P0, PT, |R16|.reuse, 2.14748364800000000000e+09, PT ;  /* 0x41e000001000742a */ /* 0x040fe20003f06200 */
[----:B------:R-:W-:Y:S01]  /*2a20*/  BSSY.RECONVERGENT B1, `(.L_x_266) ;  /* 0x0000014000017945 */ /* 0x000fe20003800200 */
[----:B------:R-:W-:Y:S01]  /*2a30*/  DMUL R4, R16, -UR4 ;  /* 0x8000000410047c28 */ /* 0x000fe20008000000 */
[----:B------:R-:W-:Y:S01]  /*2a40*/  UMOV UR4, 0x54442d18 ;  /* 0x54442d1800047882 */ /* 0x000fe20000000000 */
[----:B------:R-:W-:-:S04]  /*2a50*/  UMOV UR5, 0x3ff921fb ;  /* 0x3ff921fb00057882 */ /* 0x000fc80000000000 */
[----:B------:R-:W0:Y:S08]  /*2a60*/  F2I.F64 R0, R4 ;  /* 0x0000000400007311 */ /* 0x000e300000301100 */
[----:B0-----:R-:W0:Y:S02]  /*2a70*/  I2F.F64 R2, R0 ;  /* 0x0000000000027312 */ /* 0x001e240000201c00 */
[----:B0-----:R-:W-:Y:S01]  /*2a80*/  DFMA R6, R2, -UR4, -R16 ;  /* 0x8000000402067c2b */ /* 0x001fe20008000810 */
[----:B------:R-:W-:Y:S01]  /*2a90*/  UMOV UR4, 0x33145c00 ;  /* 0x33145c0000047882 */ /* 0x000fe20000000000 */
[----:B------:R-:W-:-:S06]  /*2aa0*/  UMOV UR5, 0x3c91a626 ;  /* 0x3c91a62600057882 */ /* 0x000fcc0000000000 */
[----:B------:R-:W-:Y:S01]  /*2ab0*/  DFMA R6, R2, -UR4, R6 ;  /* 0x8000000402067c2b */ /* 0x000fe20008000006 */
[----:B------:R-:W-:Y:S01]  /*2ac0*/  UMOV UR4, 0x252049c0 ;  /* 0x252049c000047882 */ /* 0x000fe20000000000 */
[----:B------:R-:W-:-:S06]  /*2ad0*/  UMOV UR5, 0x397b839a ;  /* 0x397b839a00057882 */ /* 0x000fcc0000000000 */
[----:B------:R-:W-:Y:S01]  /*2ae0*/  DFMA R2, R2, -UR4, R6 ;  /* 0x8000000402027c2b */ /* 0x000fe20008000006 */
[----:B------:R-:W-:Y:S10]  /*2af0*/  @!P0 BRA `(.L_x_267) ;  /* 0x0000000000188947 */ /* 0x000ff40003800000 */
[----:B------:R-:W-:Y:S01]  /*2b00*/  DADD R2, -RZ, -R16 ;  /* 0x00000000ff027229 */ /* 0x000fe20000000910 */
[----:B------:R-:W-:-:S09]  /*2b10*/  MOV R23, 0x2b50 ;  /* 0x00002b5000177802 */ /* 0x000fd20000000f00 */
[----:B------:R-:W-:Y:S01]  /*2b20*/  MOV R0, R2 ;  /* 0x0000000200007202 */ /* 0x000fe20000000f00 */
[----:B------:R-:W-:-:S07]  /*2b30*/  IMAD.MOV.U32 R24, RZ, RZ, R3 ;  /* 0x000000ffff187224 */ /* 0x000fce00078e0003 */
[----:B-----5:R-:W-:Y:S05]  /*2b40*/  CALL.REL.NOINC `($_Z22kernelApplyControlledQP7double2miiiiPKiPKdd$__internal_trig_reduction_slowpathd) ;  /* 0x0000001400887944 */ /* 0x020fea0003c00000 */
[----:B------:R-:W-:-:S07]  /*2b50*/  IMAD.MOV.U32 R0, RZ, RZ, R12 ;  /* 0x000000ffff007224 */ /* 0x000fce00078e000c */
.L_x_267:
[----:B------:R-:W-:Y:S05]  /*2b60*/  BSYNC.RECONVERGENT B1 ;  /* 0x0000000000017941 */ /* 0x000fea0003800200 */
.L_x_266:
[----:B------:R-:W-:-:S07]  /*2b70*/  VIADD R0, R0, 0x1 ;  /* 0x0000000100007836 */ /* 0x000fce0000000000 */
.L_x_265:
[----:B------:R-:W-:Y:S05]  /*2b80*/  BSYNC.RECONVERGENT B0 ;  /* 0x0000000000007941 */ /* 0x000fea0003800200 */
.L_x_264:
        /* <DEDUP_REMOVED lines=27> */
[----:B------:R-:W-:Y:S01]  /*2d40*/  @!P1 DMUL R2, RZ, -R16 ;  /* 0x80000010ff029228 */ /* 0x000fe20000000000 */
[----:B------:R-:W-:Y:S02]  /*2d50*/  LOP3.LUT P0, RZ, R0, 0x2, RZ, 0xc0, !PT ;  /* 0x0000000200ff7812 */ /* 0x000fe4000780c0ff */
[----:B------:R-:W-:Y:S02]  /*2d60*/  @!P1 MOV R0, RZ ;  /* 0x000000ff00009202 */ /* 0x000fe40000000f00 */
[----:B------:R-:W-:-:S10]  /*2d70*/  DADD R4, RZ, -R6 ;  /* 0x00000000ff047229 */ /* 0x000fd40000000806 */
[----:B------:R-:W-:Y:S02]  /*2d80*/  FSEL R18, R6, R4, !P0 ;  /* 0x0000000406127208 */ /* 0x000fe40004000000 */
[----:B------:R-:W-:Y:S01]  /*2d90*/  FSEL R19, R7, R5, !P0 ;  /* 0x0000000507137208 */ /* 0x000fe20004000000 */
[----:B------:R-:W-:Y:S06]  /*2da0*/  @!P1 BRA `(.L_x_269) ;  /* 0x0000000000589947 */ /* 0x000fec0003800000 */
[----:B------:R-:W-:Y:S01]  /*2db0*/  UMOV UR4, 0x6dc9c883 ;  /* 0x6dc9c88300047882 */ /* 0x000fe20000000000 */
[----:B------:R-:W-:Y:S01]  /*2dc0*/  UMOV UR5, 0x3fe45f30 ;  /* 0x3fe45f3000057882 */ /* 0x000fe20000000000 */
[C---:B------:R-:W-:Y:S02]  /*2dd0*/  DSETP.GE.AND P0, PT, |R16|.reuse, 2.14748364800000000000e+09, PT ;  /* 0x41e000001000742a */ /* 0x040fe40003f06200 */
        /* <DEDUP_REMOVED lines=15> */
[----:B------:R-:W-:Y:S02]  /*2ed0*/  IMAD.MOV.U32 R0, RZ, RZ, R16 ;  /* 0x000000ffff007224 */ /* 0x000fe400078e0010 */
[----:B------:R-:W-:-:S07]  /*2ee0*/  IMAD.MOV.U32 R24, RZ, RZ, R17 ;  /* 0x000000ffff187224 */ /* 0x000fce00078e0011 */
[----:B-----5:R-:W-:Y:S05]  /*2ef0*/  CALL.REL.NOINC `($_Z22kernelApplyControlledQP7double2miiiiPKiPKdd$__internal_trig_reduction_slowpathd) ;  /* 0x00000010009c7944 */ /* 0x020fea0003c00000 */
[----:B------:R-:W-:-:S07]  /*2f00*/  IMAD.MOV.U32 R0, RZ, RZ, R12 ;  /* 0x000000ffff007224 */ /* 0x000fce00078e000c */
.L_x_269:
[----:B------:R-:W-:Y:S05]  /*2f10*/  BSYNC.RECONVERGENT B0 ;  /* 0x0000000000007941 */ /* 0x000fea0003800200 */
.L_x_268:
        /* <DEDUP_REMOVED lines=29> */
[-C--:B-----5:R-:W-:Y:S02]  /*30f0*/  DMUL R4, R10, R2.reuse ;  /* 0x000000020a047228 */ /* 0x0a0fe40000000000 */
[----:B------:R-:W-:-:S06]  /*3100*/  DMUL R6, R8, R2 ;  /* 0x0000000208067228 */ /* 0x000fcc0000000000 */
[-C--:B------:R-:W-:Y:S02]  /*3110*/  DFMA R4, R8, R18.reuse, -R4 ;  /* 0x000000120804722b */ /* 0x080fe40000000804 */
[----:B------:R-:W-:-:S07]  /*3120*/  DFMA R6, R10, R18, R6 ;  /* 0x000000120a06722b */ /* 0x000fce0000000006 */
[----:B------:R-:W-:Y:S01]  /*3130*/  STG.E.128 desc[UR6][R20.64], R4 ;  /* 0x0000000414007986 */ /* 0x000fe2000c101d06 */
[----:B------:R-:W-:Y:S05]  /*3140*/  EXIT ;  /* 0x000000000000794d */ /* 0x000fea0003800000 */
.L_x_263:
[----:B------:R-:W0:Y:S02]  /*3150*/  LDCU.64 UR4, c[0x0][0x380] ;  /* 0x00007000ff0477ac */ /* 0x000e240008000a00 */
[----:B0-----:R-:W-:-:S04]  /*3160*/  LEA R18, P0, R0, UR4, 0x4 ;  /* 0x0000000400127c11 */ /* 0x001fc8000f8020ff */
[----:B------:R-:W-:-:S05]  /*3170*/  LEA.HI.X R19, R0, UR5, RZ, 0x4, P0 ;  /* 0x0000000500137c11 */ /* 0x000fca00080f24ff */
[----:B------:R0:W5:Y:S01]  /*3180*/  LDG.E.128 R8, desc[UR6][R18.64] ;  /* 0x0000000612087981 */ /* 0x000162000c1e1d00 */
[----:B------:R-:W-:Y:S01]  /*3190*/  DSETP.NEU.AND P0, PT, |R16|, +INF , PT ;  /* 0x7ff000001000742a */ /* 0x000fe20003f0d200 */
[----:B------:R-:W-:-:S13]  /*31a0*/  BSSY.RECONVERGENT B0, `(.L_x_270) ;  /* 0x000001c000007945 */ /* 0x000fda0003800200 */
[----:B------:R-:W-:Y:S01]  /*31b0*/  @!P0 DMUL R2, RZ, R16 ;  /* 0x00000010ff028228 */ /* 0x000fe20000000000 */
[----:B------:R-:W-:Y:S01]  /*31c0*/  @!P0 MOV R0, 0x1 ;  /* 0x0000000100008802 */ /* 0x000fe20000000f00 */
[----:B0-----:R-:W-:Y:S09]  /*31d0*/  @!P0 BRA `(.L_x_271) ;  /* 0x0000000000608947 */ /* 0x001ff20003800000 */
        /* <DEDUP_REMOVED lines=20> */
[----:B-----5:R-:W-:Y:S05]  /*3320*/  CALL.REL.NOINC `($_Z22kernelApplyControlledQP7double2miiiiPKiPKdd$__internal_trig_reduction_slowpathd) ;  /* 0x0000000c00907944 */ /* 0x020fea0003c00000 */
[----:B------:R-:W-:-:S07]  /*3330*/  IMAD.MOV.U32 R0, RZ, RZ, R12 ;  /* 0x000000ffff007224 */ /* 0x000fce00078e000c */
.L_x_273:
[----:B------:R-:W-:Y:S05]  /*3340*/  BSYNC.RECONVERGENT B1 ;  /* 0x0000000000017941 */ /* 0x000fea0003800200 */
.L_x_272:
[----:B------:R-:W-:-:S07]  /*3350*/  IADD3 R0, PT, PT, R0, 0x1, RZ ;  /* 0x0000000100007810 */ /* 0x000fce0007ffe0ff */
.L_x_271:
[----:B------:R-:W-:Y:S05]  /*3360*/  BSYNC.RECONVERGENT B0 ;  /* 0x0000000000007941 */ /* 0x000fea0003800200 */
.L_x_270:
        /* <DEDUP_REMOVED lines=54> */
[----:B------:R-:W-:-:S07]  /*36d0*/  MOV R0, R12 ;  /* 0x0000000c00007202 */ /* 0x000fce0000000f00 */
.L_x_275:
[----:B------:R-:W-:Y:S05]  /*36e0*/  BSYNC.RECONVERGENT B0 ;  /* 0x0000000000007941 */ /* 0x000fea0003800200 */
.L_x_274:
        /* <DEDUP_REMOVED lines=29> */
[C---:B-----5:R-:W-:Y:S02]  /*38c0*/  DMUL R4, R2.reuse, R10 ;  /* 0x0000000a02047228 */ /* 0x060fe40000000000 */
[----:B------:R-:W-:-:S06]  /*38d0*/  DMUL R6, R2, R8 ;  /* 0x0000000802067228 */ /* 0x000fcc0000000000 */
[C---:B------:R-:W-:Y:S02]  /*38e0*/  DFMA R4, R20.reuse, R8, -R4 ;  /* 0x000000081404722b */ /* 0x040fe40000000804 */
[----:B------:R-:W-:-:S07]  /*38f0*/  DFMA R6, R20, R10, R6 ;  /* 0x0000000a1406722b */ /* 0x000fce0000000006 */
[----:B------:R-:W-:Y:S01]  /*3900*/  STG.E.128 desc[UR6][R18.64], R4 ;  /* 0x0000000412007986 */ /* 0x000fe2000c101d06 */
[----:B------:R-:W-:Y:S05]  /*3910*/  EXIT ;  /* 0x000000000000794d */ /* 0x000fea0003800000 */
        .weak           $__internal_11_$__cuda_sm20_div_u64
        .type           $__internal_11_$__cuda_sm20_div_u64,@function
        .size           $__internal_11_$__cuda_sm20_div_u64,($__internal_12_$__cuda_sm20_rem_u64 - $__internal_11_$__cuda_sm20_div_u64)
$__internal_11_$__cuda_sm20_div_u64:
        /* <DEDUP_REMOVED lines=25> */
[----:B------:R-:W-:Y:S02]  /*3ab0*/  HFMA2 R5, -RZ, RZ, 0, 0 ;  /* 0x00000000ff057431 */ /* 0x000fe400000001ff */
        /* <DEDUP_REMOVED lines=14> */
[----:B------:R-:W-:-:S04]  /*3ba0*/  IMAD.WIDE.U32 R4, R9, R26, RZ ;  /* 0x0000001a09047225 */ /* 0x000fc800078e00ff */
[----:B------:R-:W-:Y:S01]  /*3bb0*/  IMAD.X R15, RZ, RZ, R8, P1 ;  /* 0x000000ffff0f7224 */ /* 0x000fe200008e0608 */
[----:B------:R-:W-:Y:S01]  /*3bc0*/  IADD3 R17, P1, PT, -R4, R0, RZ ;  /* 0x0000000004117210 */ /* 0x000fe20007f3e1ff */
[C---:B------:R-:W-:Y:S01]  /*3bd0*/  IMAD R5, R9.reuse, R11, R5 ;  /* 0x0000000b09057224 */ /* 0x040fe200078e0205 */
[----:B------:R-:W-:Y:S02]  /*3be0*/  IADD3 R4, P2, PT, R9, 0x1, RZ ;  /* 0x0000000109047810 */ /* 0x000fe40007f5e0ff */
[-C--:B------:R-:W-:Y:S01]  /*3bf0*/  ISETP.GE.U32.AND P0, PT, R17, R26.reuse, PT ;  /* 0x0000001a1100720c */ /* 0x080fe20003f06070 */
[----:B------:R-:W-:Y:S01]  /*3c00*/  IMAD R5, R15, R26, R5 ;  /* 0x0000001a0f057224 */ /* 0x000fe200078e0205 */
[----:B------:R-:W-:-:S04]  /*3c10*/  IADD3.X R8, PT, PT, RZ, R15, RZ, P2, !PT ;  /* 0x0000000fff087210 */ /* 0x000fc800017fe4ff */
[----:B------:R-:W-:Y:S02]  /*3c20*/  IADD3.X R18, PT, PT, ~R5, UR4, RZ, P1, !PT ;  /* 0x0000000405127c10 */ /* 0x000fe40008ffe5ff */
[----:B------:R-:W-:Y:S02]  /*3c30*/  IADD3 R5, P1, PT, -R26, R17, RZ ;  /* 0x000000111a057210 */ /* 0x000fe40007f3e1ff */
[----:B------:R-:W-:-:S03]  /*3c40*/  ISETP.GE.U32.AND.EX P0, PT, R18, R11, PT, P0 ;  /* 0x0000000b1200720c */ /* 0x000fc60003f06100 */
[----:B------:R-:W-:Y:S01]  /*3c50*/  IMAD.X R16, R18, 0x1, ~R11, P1 ;  /* 0x0000000112107824 */ /* 0x000fe200008e0e0b */
[----:B------:R-:W-:Y:S02]  /*3c60*/  SEL R9, R4, R9, P0 ;  /* 0x0000000904097207 */ /* 0x000fe40000000000 */
[----:B------:R-:W-:Y:S02]  /*3c70*/  SEL R5, R5, R17, P0 ;  /* 0x0000001105057207 */ /* 0x000fe40000000000 */
[----:B------:R-:W-:Y:S01]  /*3c80*/  SEL R8, R8, R15, P0 ;  /* 0x0000000f08087207 */ /* 0x000fe20000000000 */
[----:B------:R-:W-:Y:S01]  /*3c90*/  IMAD.MOV.U32 R15, RZ, RZ, 0x0 ;  /* 0x00000000ff0f7424 */ /* 0x000fe200078e00ff */
[----:B------:R-:W-:Y:S02]  /*3ca0*/  IADD3 R4, P2, PT, R9, 0x1, RZ ;  /* 0x0000000109047810 */ /* 0x000fe40007f5e0ff */
[----:B------:R-:W-:Y:S02]  /*3cb0*/  SEL R16, R16, R18, P0 ;  /* 0x0000001210107207 */ /* 0x000fe40000000000 */
[----:B------:R-:W-:Y:S01]  /*3cc0*/  ISETP.GE.U32.AND P0, PT, R5, R26, PT ;  /* 0x0000001a0500720c */ /* 0x000fe20003f06070 */
[----:B------:R-:W-:Y:S01]  /*3cd0*/  IMAD.X R5, RZ, RZ, R8, P2 ;  /* 0x000000ffff057224 */ /* 0x000fe200010e0608 */
[----:B------:R-:W-:-:S02]  /*3ce0*/  ISETP.NE.U32.AND P1, PT, R26, RZ, PT ;  /* 0x000000ff1a00720c */ /* 0x000fc40003f25070 */
[----:B------:R-:W-:Y:S02]  /*3cf0*/  ISETP.GE.U32.AND.EX P0, PT, R16, R11, PT, P0 ;  /* 0x0000000b1000720c */ /* 0x000fe40003f06100 */
[----:B------:R-:W-:Y:S02]  /*3d00*/  ISETP.NE.AND.EX P1, PT, R11, RZ, PT, P1 ;  /* 0x000000ff0b00720c */ /* 0x000fe40003f25310 */
[----:B------:R-:W-:Y:S02]  /*3d10*/  SEL R4, R4, R9, P0 ;  /* 0x0000000904047207 */ /* 0x000fe40000000000 */
[----:B------:R-:W-:Y:S02]  /*3d20*/  SEL R5, R5, R8, P0 ;  /* 0x0000000805057207 */ /* 0x000fe40000000000 */
[----:B------:R-:W-:Y:S02]  /*3d30*/  SEL R4, R4, 0xffffffff, P1 ;  /* 0xffffffff04047807 */ /* 0x000fe40000800000 */
[----:B------:R-:W-:Y:S01]  /*3d40*/  SEL R5, R5, 0xffffffff, P1 ;  /* 0xffffffff05057807 */ /* 0x000fe20000800000 */
[----:B------:R-:W-:Y:S06]  /*3d50*/  RET.REL.NODEC R14 `(_Z22kernelApplyControlledQP7double2miiiiPKiPKdd) ;  /* 0xffffffc00ea87950 */ /* 0x000fec0003c3ffff */
        .weak           $__internal_12_$__cuda_sm20_rem_u64
        .type           $__internal_12_$__cuda_sm20_rem_u64,@function
        .size           $__internal_12_$__cuda_sm20_rem_u64,($_Z22kernelApplyControlledQP7double2miiiiPKiPKdd$__internal_trig_reduction_slowpathd - $__internal_12_$__cuda_sm20_rem_u64)
$__internal_12_$__cuda_sm20_rem_u64:
        /* <DEDUP_REMOVED lines=16> */
[----:B------:R-:W-:-:S05]  /*3e60*/  IMAD.HI.U32 R14, P1, R9, R19, R14 ;  /* 0x00000013090e7227 */ /* 0x000fca000782000e */
[----:B------:R-:W-:Y:S02]  /*3e70*/  IADD3 R15, P2, PT, R17, R14, RZ ;  /* 0x0000000e110f7210 */ /* 0x000fe40007f5e0ff */
[----:B------:R-:W-:-:S03]  /*3e80*/  IADD3.X R14, PT, PT, R21, R9, RZ, P0, !PT ;  /* 0x00000009150e7210 */ /* 0x000fc600007fe4ff */
        /* <DEDUP_REMOVED lines=21> */
[----:B------:R-:W-:-:S05]  /*3fe0*/  IADD3 R16, P1, PT, R15, R8, RZ ;  /* 0x000000080f107210 */ /* 0x000fca0007f3e0ff */
[----:B------:R-:W-:-:S04]  /*3ff0*/  IMAD.WIDE.U32 R8, R16, R7, RZ ;  /* 0x0000000710087225 */ /* 0x000fc800078e00ff */
[----:B------:R-:W-:Y:S01]  /*4000*/  IMAD.X R14, RZ, RZ, R14, P1 ;  /* 0x000000ffff0e7224 */ /* 0x000fe200008e060e */
[----:B------:R-:W-:Y:S01]  /*4010*/  IADD3 R4, P1, PT, -R8, R4, RZ ;  /* 0x0000000408047210 */ /* 0x000fe20007f3e1ff */
[----:B------:R-:W-:-:S03]  /*4020*/  IMAD R16, R16, R11, R9 ;  /* 0x0000000b10107224 */ /* 0x000fc600078e0209 */
[-C--:B------:R-:W-:Y:S01]  /*4030*/  ISETP.GE.U32.AND P0, PT, R4, R7.reuse, PT ;  /* 0x000000070400720c */ /* 0x080fe20003f06070 */
[----:B------:R-:W-:-:S05]  /*4040*/  IMAD R14, R14, R7, R16 ;  /* 0x000000070e0e7224 */ /* 0x000fca00078e0210 */
[----:B------:R-:W-:Y:S02]  /*4050*/  IADD3.X R16, PT, PT, ~R14, R5, RZ, P1, !PT ;  /* 0x000000050e107210 */ /* 0x000fe40000ffe5ff */
[----:B------:R-:W-:Y:S02]  /*4060*/  IADD3 R8, P1, PT, -R7, R4, RZ ;  /* 0x0000000407087210 */ /* 0x000fe40007f3e1ff */
[----:B------:R-:W-:-:S03]  /*4070*/  ISETP.GE.U32.AND.EX P0, PT, R16, R11, PT, P0 ;  /* 0x0000000b1000720c */ /* 0x000fc60003f06100 */
[--C-:B------:R-:W-:Y:S01]  /*4080*/  IMAD.X R14, R16, 0x1, ~R11.reuse, P1 ;  /* 0x00000001100e7824 */ /* 0x100fe200008e0e0b */
[----:B------:R-:W-:Y:S02]  /*4090*/  SEL R8, R8, R4, P0 ;  /* 0x0000000408087207 */ /* 0x000fe40000000000 */
[C---:B------:R-:W-:Y:S02]  /*40a0*/  ISETP.NE.U32.AND P1, PT, R7.reuse, RZ, PT ;  /* 0x000000ff0700720c */ /* 0x040fe40003f25070 */
[----:B------:R-:W-:Y:S02]  /*40b0*/  SEL R14, R14, R16, P0 ;  /* 0x000000100e0e7207 */ /* 0x000fe40000000000 */
[----:B------:R-:W-:Y:S02]  /*40c0*/  IADD3 R4, P2, PT, -R7, R8, RZ ;  /* 0x0000000807047210 */ /* 0x000fe40007f5e1ff */
[----:B------:R-:W-:Y:S02]  /*40d0*/  ISETP.GE.U32.AND P0, PT, R8, R7, PT ;  /* 0x000000070800720c */ /* 0x000fe40003f06070 */
[----:B------:R-:W-:Y:S01]  /*40e0*/  ISETP.NE.AND.EX P1, PT, R11, RZ, PT, P1 ;  /* 0x000000ff0b00720c */ /* 0x000fe20003f25310 */
[C---:B------:R-:W-:Y:S01]  /*40f0*/  IMAD.X R5, R14.reuse, 0x1, ~R11, P2 ;  /* 0x000000010e057824 */ /* 0x040fe200010e0e0b */
[----:B------:R-:W-:-:S02]  /*4100*/  ISETP.GE.U32.AND.EX P0, PT, R14, R11, PT, P0 ;  /* 0x0000000b0e00720c */ /* 0x000fc40003f06100 */
[----:B------:R-:W-:Y:S02]  /*4110*/  MOV R11, 0x0 ;  /* 0x00000000000b7802 */ /* 0x000fe40000000f00 */
[----:B------:R-:W-:Y:S02]  /*4120*/  SEL R4, R4, R8, P0 ;  /* 0x0000000804047207 */ /* 0x000fe40000000000 */
[----:B------:R-:W-:Y:S02]  /*4130*/  SEL R5, R5, R14, P0 ;  /* 0x0000000e05057207 */ /* 0x000fe40000000000 */
[----:B------:R-:W-:Y:S02]  /*4140*/  SEL R4, R4, 0xffffffff, P1 ;  /* 0xffffffff04047807 */ /* 0x000fe40000800000 */
[----:B------:R-:W-:Y:S01]  /*4150*/  SEL R5, R5, 0xffffffff, P1 ;  /* 0xffffffff05057807 */ /* 0x000fe20000800000 */
[----:B------:R-:W-:Y:S06]  /*4160*/  RET.REL.NODEC R10 `(_Z22kernelApplyControlledQP7double2miiiiPKiPKdd) ;  /* 0xffffffbc0aa47950 */ /* 0x000fec0003c3ffff */
        .type           $_Z22kernelApplyControlledQP7double2miiiiPKiPKdd$__internal_trig_reduction_slowpathd,@function
        .size           $_Z22kernelApplyControlledQP7double2miiiiPKiPKdd$__internal_trig_reduction_slowpathd,(.L_x_391 - $_Z22kernelApplyControlledQP7double2miiiiPKiPKdd$__internal_trig_reduction_slowpathd)
$_Z22kernelApplyControlledQP7double2miiiiPKiPKdd$__internal_trig_reduction_slowpathd:
[--C-:B------:R-:W-:Y:S01]  /*4170*/  SHF.R.U32.HI R25, RZ, 0x14, R24.reuse ;  /* 0x00000014ff197819 */ /* 0x100fe20000011618 */
[----:B------:R-:W-:Y:S02]  /*4180*/  IMAD.MOV.U32 R3, RZ, RZ, R24 ;  /* 0x000000ffff037224 */ /* 0x000fe400078e0018 */
[----:B------:R-:W-:Y:S01]  /*4190*/  IMAD.MOV.U32 R12, RZ, RZ, RZ ;  /* 0x000000ffff0c7224 */ /* 0x000fe200078e00ff */
        /* <DEDUP_REMOVED lines=13> */
[----:B------:R-:W-:Y:S01]  /*4270*/  IADD3 R13, PT, PT, RZ, -R13, -R4 ;  /* 0x8000000dff0d7210 */ /* 0x000fe20007ffe804 */
[----:B------:R-:W-:Y:S01]  /*4280*/  BSSY.RECONVERGENT B3, `(.L_x_279) ;  /* 0x0000021000037945 */ /* 0x000fe20003800200 */
[C---:B------:R-:W-:Y:S01]  /*4290*/  SHF.L.U64.HI R4, R0.reuse, 0xb, R3 ;  /* 0x0000000b00047819 */ /* 0x040fe20000010203 */
[----:B------:R-:W-:Y:S01]  /*42a0*/  IMAD.SHL.U32 R0, R0, 0x800, RZ ;  /* 0x0000080000007824 */ /* 0x000fe200078e00ff */
[----:B------:R-:W-:Y:S01]  /*42b0*/  CS2R R6, SRZ ;  /* 0x0000000000067805 */ /* 0x000fe2000001ff00 */
[----:B------:R-:W-:Y:S01]  /*42c0*/  IMAD.MOV.U32 R3, RZ, RZ, RZ ;  /* 0x000000ffff037224 */ /* 0x000fe200078e00ff */
[----:B------:R-:W-:-:S07]  /*42d0*/  LOP3.LUT R4, R4, 0x80000000, RZ, 0xfc, !PT ;  /* 0x8000000004047812 */ /* 0x000fce00078efcff */
.L_x_280:
[----:B------:R-:W0:Y:S01]  /*42e0*/  LDC.64 R14, c[0x4][RZ] ;  /* 0x01000000ff0e7b82 */ /* 0x000e220000000a00 */
[----:B------:R-:W1:Y:S01]  /*42f0*/  LDCU.64 UR4, c[0x0][0x358] ;  /* 0x00006b00ff0477ac */ /* 0x000e620008000a00 */
[----:B0-----:R-:W-:-:S06]  /*4300*/  IMAD.WIDE R14, R2, 0x8, R14 ;  /* 0x00000008020e7825 */ /* 0x001fcc00078e020e */
[----:B-1----:R-:W2:Y:S01]  /*4310*/  LDG.E.64.CONSTANT R14, desc[UR4][R14.64] ;  /* 0x000000040e0e7981 */ /* 0x002ea2000c1e9b00 */
[----:B------:R-:W-:Y:S01]  /*4320*/  MOV R26, R6 ;  /* 0x00000006001a7202 */ /* 0x000fe20000000f00 */
[----:B------:R-:W-:Y:S02]  /*4330*/  IMAD.MOV.U32 R27, RZ, RZ, R7 ;  /* 0x000000ffff1b7224 */ /* 0x000fe400078e0007 */
[----:B------:R-:W-:Y:S02]  /*4340*/  IMAD R7, R3, 0x8, R1 ;  /* 0x0000000803077824 */ /* 0x000fe400078e0201 */
[----:B------:R-:W-:Y:S02]  /*4350*/  VIADD R13, R13, 0x1 ;  /* 0x000000010d0d7836 */ /* 0x000fe40000000000 */
[----:B------:R-:W-:Y:S02]  /*4360*/  VIADD R3, R3, 0x1 ;  /* 0x0000000103037836 */ /* 0x000fe40000000000 */
[----:B------:R-:W-:-:S02]  /*4370*/  VIADD R2, R2, 0x1 ;  /* 0x0000000102027836 */ /* 0x000fc40000000000 */
[----:B--2---:R-:W-:-:S04]  /*4380*/  IMAD.WIDE.U32 R26, P2, R14, R0, R26 ;  /* 0x000000000e1a7225 */ /* 0x004fc8000784001a */
[----:B------:R-:W-:Y:S02]  /*4390*/  IMAD R6, R14, R4, RZ ;  /* 0x000000040e067224 */ /* 0x000fe400078e02ff */
[C---:B------:R-:W-:Y:S02]  /*43a0*/  IMAD R5, R15.reuse, R0, RZ ;  /* 0x000000000f057224 */ /* 0x040fe400078e02ff */
[----:B------:R-:W-:Y:S01]  /*43b0*/  IMAD R12, R15, R4, RZ ;  /* 0x000000040f0c7224 */ /* 0x000fe200078e02ff */
[----:B------:R-:W-:-:S04]  /*43c0*/  IADD3 R6, P0, PT, R6, R27, RZ ;  /* 0x0000001b06067210 */ /* 0x000fc80007f1e0ff */
[----:B------:R-:W-:Y:S01]  /*43d0*/  IADD3 R27, P1, PT, R5, R6, RZ ;  /* 0x00000006051b7210 */ /* 0x000fe20007f3e0ff */
[----:B------:R-:W-:-:S04]  /*43e0*/  IMAD.HI.U32 R6, R14, R4, RZ ;  /* 0x000000040e067227 */ /* 0x000fc800078e00ff */
[----:B------:R-:W-:Y:S01]  /*43f0*/  IMAD.HI.U32 R5, R15, R0, RZ ;  /* 0x000000000f057227 */ /* 0x000fe200078e00ff */
[----:B------:R-:W-:Y:S01]  /*4400*/  IADD3.X R6, PT, PT, R6, RZ, RZ, P2, !PT ;  /* 0x000000ff06067210 */ /* 0x000fe200017fe4ff */
[----:B------:R0:W-:Y:S03]  /*4410*/  STL.64 [R7], R26 ;  /* 0x0000001a07007387 */ /* 0x0001e60000100a00 */
[----:B------:R-:W-:-:S04]  /*4420*/  IADD3.X R5, P0, PT, R5, R6, RZ, P0, !PT ;  /* 0x0000000605057210 */ /* 0x000fc8000071e4ff */
[----:B------:R-:W-:Y:S01]  /*4430*/  IADD3.X R6, P1, PT, R12, R5, RZ, P1, !PT ;  /* 0x000000050c067210 */ /* 0x000fe20000f3e4ff */
[----:B0-----:R-:W-:-:S04]  /*4440*/  IMAD.HI.U32 R7, R15, R4, RZ ;  /* 0x000000040f077227 */ /* 0x001fc800078e00ff */
[----:B------:R-:W-:Y:S01]  /*4450*/  IMAD.X R5, RZ, RZ, R7, P0 ;  /* 0x000000ffff057224 */ /* 0x000fe200000e0607 */
[----:B------:R-:W-:-:S04]  /*4460*/  ISETP.NE.AND P0, PT, R13, -0xf, PT ;  /* 0xfffffff10d00780c */ /* 0x000fc80003f05270 */
[----:B------:R-:W-:-:S09]  /*4470*/  IADD3.X R7, PT, PT, RZ, R5, RZ, P1, !PT ;  /* 0x00000005ff077210 */ /* 0x000fd20000ffe4ff */
[----:B------:R-:W-:Y:S05]  /*4480*/  @P0 BRA `(.L_x_280) ;  /* 0xfffffffc00940947 */ /* 0x000fea000383ffff */
[----:B------:R-:W-:Y:S05]  /*4490*/  BSYNC.RECONVERGENT B3 ;  /* 0x0000000000037941 */ /* 0x000fea0003800200 */
.L_x_279:
[----:B------:R-:W-:-:S04]  /*44a0*/  LOP3.LUT R0, R25, 0x7ff, RZ, 0xc0, !PT ;  /* 0x000007ff19007812 */ /* 0x000fc800078ec0ff */
[----:B------:R-:W-:-:S04]  /*44b0*/  IADD3 R0, PT, PT, R0, -0x400, RZ ;  /* 0xfffffc0000007810 */ /* 0x000fc80007ffe0ff */
[----:B------:R-:W-:Y:S02]  /*44c0*/  SHF.R.U32.HI R2, RZ, 0x6, R0 ;  /* 0x00000006ff027819 */ /* 0x000fe40000011600 */
[----:B------:R-:W-:Y:S02]  /*44d0*/  ISETP.GE.U32.AND P0, PT, R0, 0x80, PT ;  /* 0x000000800000780c */ /* 0x000fe40003f06070 */
[----:B------:R-:W-:-:S04]  /*44e0*/  IADD3 R2, PT, PT, -R2, 0x13, RZ ;  /* 0x0000001302027810 */ /* 0x000fc80007ffe1ff */
[----:B------:R-:W-:-:S07]  /*44f0*/  SEL R2, R2, 0x12, P0 ;  /* 0x0000001202027807 */ /* 0x000fce0000000000 */
.L_x_278:
[----:B------:R-:W-:Y:S05]  /*4500*/  BSYNC.RECONVERGENT B2 ;  /* 0x0000000000027941 */ /* 0x000fea0003800200 */
.L_x_277:
[C---:B------:R-:W-:Y:S02]  /*4510*/  LOP3.LUT R0, R25.reuse, 0x7ff, RZ, 0xc0, !PT ;  /* 0x000007ff19007812 */ /* 0x040fe400078ec0ff */
[----:B------:R-:W-:-:S03]  /*4520*/  LOP3.LUT P0, R25, R25, 0x3f, RZ, 0xc0, !PT ;  /* 0x0000003f19197812 */ /* 0x000fc6000780c0ff */
[----:B------:R-:W-:-:S05]  /*4530*/  VIADD R0, R0, 0xfffffc00 ;  /* 0xfffffc0000007836 */ /* 0x000fca0000000000 */
[----:B------:R-:W-:-:S05]  /*4540*/  SHF.R.U32.HI R3, RZ, 0x6, R0 ;  /* 0x00000006ff037819 */ /* 0x000fca0000011600 */
[----:B------:R-:W-:-:S05]  /*4550*/  IMAD.IADD R0, R3, 0x1, R2 ;  /* 0x0000000103007824 */ /* 0x000fca00078e0202 */
[----:B------:R-:W-:-:S05]  /*4560*/  LEA R15, R0, R1, 0x3 ;  /* 0x00000001000f7211 */ /* 0x000fca00078e18ff */
[----:B------:R0:W-:Y:S04]  /*4570*/  STL.64 [R15+-0x78], R6 ;  /* 0xffff88060f007387 */ /* 0x0001e80000100a00 */
[----:B------:R-:W2:Y:S04]  /*4580*/  LDL.64 R2, [R1+0x10] ;  /* 0x0000100001027983 */ /* 0x000ea80000100a00 */
[----:B------:R-:W3:Y:S04]  /*4590*/  LDL.64 R4, [R1+0x18] ;  /* 0x0000180001047983 */ /* 0x000ee80000100a00 */
[----:B0-----:R-:W4:Y:S01]  /*45a0*/  @P0 LDL.64 R6, [R1+0x8] ;  /* 0x0000080001060983 */ /* 0x001f220000100a00 */
[----:B------:R-:W-:Y:S01]  /*45b0*/  @P0 LOP3.LUT R0, R25, 0x3f, RZ, 0x3c, !PT ;  /* 0x0000003f19000812 */ /* 0x000fe200078e3cff */
[----:B------:R-:W-:Y:S01]  /*45c0*/  BSSY.RECONVERGENT B2, `(.L_x_281) ;  /* 0x0000034000027945 */ /* 0x000fe20003800200 */
[----:B--2---:R-:W-:-:S02]  /*45d0*/  @P0 SHF.L.U32 R13, R2, R25, RZ ;  /* 0x00000019020d0219 */ /* 0x004fc400000006ff */
[----:B------:R-:W-:Y:S02]  /*45e0*/  @P0 SHF.L.U64.HI R12, R2, R25, R3 ;  /* 0x00000019020c0219 */ /* 0x000fe40000010203 */
[--C-:B----4-:R-:W-:Y:S02]  /*45f0*/  @P0 SHF.R.U64 R14, R6, 0x1, R7.reuse ;  /* 0x00000001060e0819 */ /* 0x110fe40000001207 */
[----:B------:R-:W-:Y:S02]  /*4600*/  @P0 SHF.R.U32.HI R22, RZ, 0x1, R7 ;  /* 0x00000001ff160819 */ /* 0x000fe40000011607 */
[--C-:B------:R-:W-:Y:S02]  /*4610*/  @P0 SHF.R.U32.HI R6, RZ, 0x1, R3.reuse ;  /* 0x00000001ff060819 */ /* 0x100fe40000011603 */
[----:B------:R-:W-:Y:S02]  /*4620*/  @P0 SHF.R.U64 R14, R14, R0, R22 ;  /* 0x000000000e0e0219 */ /* 0x000fe40000001216 */
[----:B------:R-:W-:-:S02]  /*4630*/  @P0 SHF.R.U64 R7, R2, 0x1, R3 ;  /* 0x0000000102070819 */ /* 0x000fc40000001203 */
[----:B------:R-:W-:Y:S02]  /*4640*/  @P0 SHF.R.U32.HI R22, RZ, R0, R22 ;  /* 0x00000000ff160219 */ /* 0x000fe40000011616 */
[----:B------:R-:W-:Y:S02]  /*4650*/  @P0 LOP3.LUT R2, R13, R14, RZ, 0xfc, !PT ;  /* 0x0000000e0d020212 */ /* 0x000fe400078efcff */
[-C--:B---3--:R-:W-:Y:S02]  /*4660*/  @P0 SHF.L.U32 R15, R4, R25.reuse, RZ ;  /* 0x00000019040f0219 */ /* 0x088fe400000006ff */
[----:B------:R-:W-:Y:S02]  /*4670*/  @P0 SHF.R.U64 R7, R7, R0, R6 ;  /* 0x0000000007070219 */ /* 0x000fe40000001206 */
[----:B------:R-:W-:Y:S02]  /*4680*/  @P0 LOP3.LUT R3, R12, R22, RZ, 0xfc, !PT ;  /* 0x000000160c030212 */ /* 0x000fe400078efcff */
[----:B------:R-:W-:-:S02]  /*4690*/  @P0 SHF.L.U64.HI R25, R4, R25, R5 ;  /* 0x0000001904190219 */ /* 0x000fc40000010205 */
[----:B------:R-:W-:Y:S01]  /*46a0*/  @P0 SHF.R.U32.HI R0, RZ, R0, R6 ;  /* 0x00000000ff000219 */ /* 0x000fe20000011606 */
[C---:B------:R-:W-:Y:S01]  /*46b0*/  IMAD.SHL.U32 R6, R2.reuse, 0x4, RZ ;  /* 0x0000000402067824 */ /* 0x040fe200078e00ff */
[----:B------:R-:W-:Y:S02]  /*46c0*/  @P0 LOP3.LUT R4, R15, R7, RZ, 0xfc, !PT ;  /* 0x000000070f040212 */ /* 0x000fe400078efcff */
[----:B------:R-:W-:Y:S02]  /*46d0*/  SHF.L.U64.HI R2, R2, 0x2, R3 ;  /* 0x0000000202027819 */ /* 0x000fe40000010203 */
[----:B------:R-:W-:Y:S02]  /*46e0*/  SHF.L.W.U32.HI R7, R3, 0x2, R4 ;  /* 0x0000000203077819 */ /* 0x000fe40000010e04 */
[----:B------:R-:W-:Y:S02]  /*46f0*/  @P0 LOP3.LUT R5, R25, R0, RZ, 0xfc, !PT ;  /* 0x0000000019050212 */ /* 0x000fe400078efcff */
        /* <DEDUP_REMOVED lines=13> */
[----:B------:R-:W-:-:S06]  /*47d0*/  SEL R14, R7, R0, !P1 ;  /* 0x00000000070e7207 */ /* 0x000fcc0004800000 */
[----:B------:R-:W0:Y:S02]  /*47e0*/  FLO.U32 R14, R14 ;  /* 0x0000000e000e7300 */ /* 0x000e2400000e0000 */
[C---:B0-----:R-:W-:Y:S02]  /*47f0*/  IADD3 R13, PT, PT, -R14.reuse, 0x1f, RZ ;  /* 0x0000001f0e0d7810 */ /* 0x041fe40007ffe1ff */
[----:B------:R-:W-:Y:S02]  /*4800*/  IADD3 R4, PT, PT, -R14, 0x3f, RZ ;  /* 0x0000003f0e047810 */ /* 0x000fe40007ffe1ff */
[----:B------:R-:W-:-:S04]  /*4810*/  @P1 IADD3 R4, PT, PT, R13, RZ, RZ ;  /* 0x000000ff0d041210 */ /* 0x000fc80007ffe0ff */
[----:B------:R-:W-:Y:S01]  /*4820*/  ISETP.NE.AND P1, PT, R4, RZ, PT ;  /* 0x000000ff0400720c */ /* 0x000fe20003f25270 */
[----:B------:R-:W-:Y:S01]  /*4830*/  @!P0 IMAD.MOV R6, RZ, RZ, -R6 ;  /* 0x000000ffff068224 */ /* 0x000fe200078e0a06 */
[----:B------:R-:W-:-:S11]  /*4840*/  SEL R3, R2, R3, P0 ;  /* 0x0000000302037207 */ /* 0x000fd60000000000 */
        /* <DEDUP_REMOVED lines=11> */
.L_x_282:
[----:B------:R-:W-:Y:S05]  /*4900*/  BSYNC.RECONVERGENT B2 ;  /* 0x0000000000027941 */ /* 0x000fea0003800200 */
.L_x_281:
[----:B------:R-:W-:Y:S02]  /*4910*/  HFMA2 R15, -RZ, RZ, 0, 0 ;  /* 0x00000000ff0f7431 */ /* 0x000fe400000001ff */
[----:B------:R-:W-:-:S04]  /*4920*/  IMAD.WIDE.U32 R2, R7, 0x2168c235, RZ ;  /* 0x2168c23507027825 */ /* 0x000fc800078e00ff */
[----:B------:R-:W-:Y:S01]  /*4930*/  IMAD.MOV.U32 R14, RZ, RZ, R3 ;  /* 0x000000ffff0e7224 */ /* 0x000fe200078e0003 */
[----:B------:R-:W-:Y:S01]  /*4940*/  IADD3 RZ, P1, PT, R2, R2, RZ ;  /* 0x0000000202ff7210 */ /* 0x000fe20007f3e0ff */
[----:B------:R-:W-:-:S04]  /*4950*/  IMAD.HI.U32 R3, R0, -0x36f0255e, RZ ;  /* 0xc90fdaa200037827 */ /* 0x000fc800078e00ff */
[----:B------:R-:W-:-:S04]  /*4960*/  IMAD.WIDE.U32 R6, R7, -0x36f0255e, R14 ;  /* 0xc90fdaa207067825 */ /* 0x000fc800078e000e */
[C---:B------:R-:W-:Y:S02]  /*4970*/  IMAD R13, R0.reuse, -0x36f0255e, RZ ;  /* 0xc90fdaa2000d7824 */ /* 0x040fe400078e02ff */
[----:B------:R-:W-:-:S04]  /*4980*/  IMAD.WIDE.U32 R6, P2, R0, 0x2168c235, R6 ;  /* 0x2168c23500067825 */ /* 0x000fc80007840006 */
[----:B------:R-:W-:Y:S01]  /*4990*/  IMAD.X R3, RZ, RZ, R3, P2 ;  /* 0x000000ffff037224 */ /* 0x000fe200010e0603 */
        /* <DEDUP_REMOVED lines=12> */
[----:B------:R-:W-:Y:S02]  /*4a60*/  IMAD.X R0, RZ, RZ, R2, P2 ;  /* 0x000000ffff007224 */ /* 0x000fe400010e0602 */
[----:B------:R-:W-:Y:S01]  /*4a70*/  IMAD.IADD R2, R13, 0x1, -R4 ;  /* 0x000000010d027824 */ /* 0x000fe200078e0a04 */
[----:B------:R-:W-:Y:S02]  /*4a80*/  @!P0 LOP3.LUT R3, R3, 0x80000000, RZ, 0x3c, !PT ;  /* 0x8000000003038812 */ /* 0x000fe400078e3cff */
[----:B------:R-:W-:Y:S02]  /*4a90*/  SHF.R.U64 R7, R7, 0xa, R0 ;  /* 0x0000000a07077819 */ /* 0x000fe40000001200 */
[----:B------:R-:W-:Y:S02]  /*4aa0*/  SHF.L.U32 R2, R2, 0x14, RZ ;  /* 0x0000001402027819 */ /* 0x000fe400000006ff */
[----:B------:R-:W-:-:S04]  /*4ab0*/  IADD3 R7, P2, PT, R7, 0x1, RZ ;  /* 0x0000000107077810 */ /* 0x000fc80007f5e0ff */
[----:B------:R-:W-:-:S04]  /*4ac0*/  LEA.HI.X R0, R0, RZ, RZ, 0x16, P2 ;  /* 0x000000ff00007211 */ /* 0x000fc800010fb4ff */
[--C-:B------:R-:W-:Y:S02]  /*4ad0*/  SHF.R.U64 R4, R7, 0x1, R0.reuse ;  /* 0x0000000107047819 */ /* 0x100fe40000001200 */
[----:B------:R-:W-:Y:S02]  /*4ae0*/  SHF.R.U32.HI R7, RZ, 0x1e, R5 ;  /* 0x0000001eff077819 */ /* 0x000fe40000011605 */
[----:B------:R-:W-:Y:S02]  /*4af0*/  SHF.R.U32.HI R5, RZ, 0x1, R0 ;  /* 0x00000001ff057819 */ /* 0x000fe40000011600 */
[----:B------:R-:W-:Y:S02]  /*4b00*/  IADD3 R0, P2, P3, RZ, RZ, R4 ;  /* 0x000000ffff007210 */ /* 0x000fe40007b5e004 */
[----:B------:R-:W-:Y:S02]  /*4b10*/  LEA.HI R12, R12, R7, RZ, 0x1 ;  /* 0x000000070c0c7211 */ /* 0x000fe400078f08ff */
[----:B------:R-:W-:-:S03]  /*4b20*/  IADD3.X R2, PT, PT, R2, 0x3fe00000, R5, P2, P3 ;  /* 0x3fe0000002027810 */ /* 0x000fc600017e6405 */
[----:B------:R-:W-:Y:S01]  /*4b30*/  @P1 IMAD.MOV R12, RZ, RZ, -R12 ;  /* 0x000000ffff0c1224 */ /* 0x000fe200078e0a0c */
[----:B------:R-:W-:-:S07]  /*4b40*/  LOP3.LUT R3, R2, R3, RZ, 0xfc, !PT ;  /* 0x0000000302037212 */ /* 0x000fce00078efcff */
.L_x_276:
[----:B------:R-:W-:Y:S01]  /*4b50*/  MOV R4, R23 ;  /* 0x0000001700047202 */ /* 0x000fe20000000f00 */
[----:B------:R-:W-:Y:S02]  /*4b60*/  IMAD.MOV.U32 R5, RZ, RZ, 0x0 ;  /* 0x00000000ff057424 */ /* 0x000fe400078e00ff */
[----:B------:R-:W-:Y:S02]  /*4b70*/  IMAD.MOV.U32 R2, RZ, RZ, R0 ;  /* 0x000000ffff027224 */ /* 0x000fe400078e0000 */
[----:B------:R-:W-:Y:S05]  /*4b80*/  RET.REL.NODEC R4 `(_Z22kernelApplyControlledQP7double2miiiiPKiPKdd) ;  /* 0xffffffb4041c7950 */ /* 0x000fea0003c3ffff */
.L_x_283:
        /* <DEDUP_REMOVED lines=15> */
.L_x_391:


//--------------------- .text._Z19kernelApplyOneModeQP7double2miiPKiPKdd --------------------------
	.section	.text._Z19kernelApplyOneModeQP7double2miiPKiPKdd,"ax",@progbits
	.align	128
        .global         _Z19kernelApplyOneModeQP7double2miiPKiPKdd
        .type           _Z19kernelApplyOneModeQP7double2miiPKiPKdd,@function
        .size           _Z19kernelApplyOneModeQP7double2miiPKiPKdd,(.L_x_394 - _Z19kernelApplyOneModeQP7double2miiPKiPKdd)
        .other          _Z19kernelApplyOneModeQP7double2miiPKiPKdd,@"STO_CUDA_ENTRY STV_DEFAULT"
_Z19kernelApplyOneModeQP7double2miiPKiPKdd:
.text._Z19kernelApplyOneModeQP7double2miiPKiPKdd:
        /* <DEDUP_REMOVED lines=42> */
.L_x_286:
        /* <DEDUP_REMOVED lines=120> */
.L_x_285:
        /* <DEDUP_REMOVED lines=64> */
.L_x_287:
        /* <DEDUP_REMOVED lines=35> */
.L_x_288:
[----:B------:R-:W-:Y:S05]  /*1050*/  @!P1 BRA `(.L_x_284) ;  /* 0x0000000000389947 */ /* 0x000fea0003800000 */
[----:B------:R-:W-:-:S07]  /*1060*/  IMAD.MOV R7, RZ, RZ, -R7 ;  /* 0x000000ffff077224 */ /* 0x000fce00078e0a07 */
.L_x_289:
        /* <DEDUP_REMOVED lines=13> */
.L_x_284:
        /* <DEDUP_REMOVED lines=23> */
.L_x_290:
[----:B------:R-:W-:-:S07]  /*12b0*/  MOV R6, 0x12d0 ;  /* 0x000012d000067802 */ /* 0x000fce0000000f00 */
[----:B-----5:R-:W-:Y:S05]  /*12c0*/  CALL.REL.NOINC `($__internal_13_$__cuda_sm20_div_u64) ;  /* 0x0000000800847944 */ /* 0x020fea0003c00000 */
[----:B------:R-:W-:Y:S01]  /*12d0*/  MOV R6, R8 ;  /* 0x0000000800067202 */ /* 0x000fe20000000f00 */
[----:B------:R-:W-:-:S07]  /*12e0*/  IMAD.MOV.U32 R7, RZ, RZ, R9 ;  /* 0x000000ffff077224 */ /* 0x000fce00078e0009 */
.L_x_291:
        /* <DEDUP_REMOVED lines=21> */
.L_x_292:
[----:B------:R-:W-:-:S07]  /*1440*/  MOV R8, 0x1460 ;  /* 0x0000146000087802 */ /* 0x000fce0000000f00 */
[----:B-----5:R-:W-:Y:S05]  /*1450*/  CALL.REL.NOINC `($__internal_14_$__cuda_sm20_rem_u64) ;  /* 0x0000000c00287944 */ /* 0x020fea0003c00000 */
.L_x_293:
        /* <DEDUP_REMOVED lines=36> */
[----:B------:R-:W-:Y:S05]  /*16a0*/  CALL.REL.NOINC `($_Z19kernelApplyOneModeQP7double2miiPKiPKdd$__internal_trig_reduction_slowpathd) ;  /* 0x0000000c008c7944 */ /* 0x000fea0003c00000 */
[----:B------:R-:W-:Y:S01]  /*16b0*/  IMAD.MOV.U32 R0, RZ, RZ, R14 ;  /* 0x000000ffff007224 */ /* 0x000fe200078e000e */
[----:B------:R-:W-:Y:S01]  /*16c0*/  MOV R11, R13 ;  /* 0x0000000d000b7202 */ /* 0x000fe20000000f00 */
[----:B------:R-:W-:-:S07]  /*16d0*/  IMAD.MOV.U32 R10, RZ, RZ, R12 ;  /* 0x000000ffff0a7224 */ /* 0x000fce00078e000c */
.L_x_297:
[----:B------:R-:W-:Y:S05]  /*16e0*/  BSYNC.RECONVERGENT B1 ;  /* 0x0000000000017941 */ /* 0x000fea0003800200 */
.L_x_296:
[----:B------:R-:W-:-:S07]  /*16f0*/  VIADD R0, R0, 0x1 ;  /* 0x0000000100007836 */ /* 0x000fce0000000000 */
.L_x_295:
[----:B------:R-:W-:Y:S05]  /*1700*/  BSYNC.RECONVERGENT B0 ;  /* 0x0000000000007941 */ /* 0x000fea0003800200 */
.L_x_294:
        /* <DEDUP_REMOVED lines=57> */
.L_x_299:
[----:B------:R-:W-:Y:S05]  /*1aa0*/  BSYNC.RECONVERGENT B0 ;  /* 0x0000000000007941 */ /* 0x000fea0003800200 */
.L_x_298:
        /* <DEDUP_REMOVED lines=35> */
        .weak           $__internal_13_$__cuda_sm20_div_u64
        .type           $__internal_13_$__cuda_sm20_div_u64,@function
        .size           $__internal_13_$__cuda_sm20_div_u64,($__internal_14_$__cuda_sm20_rem_u64 - $__internal_13_$__cuda_sm20_div_u64)
$__internal_13_$__cuda_sm20_div_u64:
        /* <DEDUP_REMOVED lines=65> */
[----:B------:R-:W-:Y:S06]  /*20f0*/  RET.REL.NODEC R6 `(_Z19kernelApplyOneModeQP7double2miiPKiPKdd) ;  /* 0xffffffdc06c07950 */ /* 0x000fec0003c3ffff */
        .weak           $__internal_14_$__cuda_sm20_rem_u64
        .type           $__internal_14_$__cuda_sm20_rem_u64,@function
        .size           $__internal_14_$__cuda_sm20_rem_u64,($_Z19kernelApplyOneModeQP7double2miiPKiPKdd$__internal_trig_reduction_slowpathd - $__internal_14_$__cuda_sm20_rem_u64)
$__internal_14_$__cuda_sm20_rem_u64:
        /* <DEDUP_REMOVED lines=61> */
[----:B------:R-:W-:Y:S06]  /*24d0*/  RET.REL.NODEC R8 `(_Z19kernelApplyOneModeQP7double2miiPKiPKdd) ;  /* 0xffffffd808c87950 */ /* 0x000fec0003c3ffff */
        .type           $_Z19kernelApplyOneModeQP7double2miiPKiPKdd$__internal_trig_reduction_slowpathd,@function
        .size           $_Z19kernelApplyOneModeQP7double2miiPKiPKdd$__internal_trig_reduction_slowpathd,(.L_x_394 - $_Z19kernelApplyOneModeQP7double2miiPKiPKdd$__internal_trig_reduction_slowpathd)
$_Z19kernelApplyOneModeQP7double2miiPKiPKdd$__internal_trig_reduction_slowpathd:
        /* <DEDUP_REMOVED lines=24> */
.L_x_304:
        /* <DEDUP_REMOVED lines=28> */
.L_x_303:
[----:B------:R-:W-:-:S07]  /*2820*/  IMAD.MOV.U32 R14, RZ, RZ, R18 ;  /* 0x000000ffff0e7224 */ /* 0x000fce00078e0012 */
.L_x_302:
[----:B------:R-:W-:Y:S05]  /*2830*/  BSYNC.RECONVERGENT B2 ;  /* 0x0000000000027941 */ /* 0x000fea0003800200 */
.L_x_301:
        /* <DEDUP_REMOVED lines=60> */
.L_x_306:
[----:B------:R-:W-:Y:S05]  /*2c00*/  BSYNC.RECONVERGENT B2 ;  /* 0x0000000000027941 */ /* 0x000fea0003800200 */
.L_x_305:
        /* <DEDUP_REMOVED lines=36> */
.L_x_300:
[----:B------:R-:W-:Y:S02]  /*2e50*/  IMAD.MOV.U32 R25, RZ, RZ, 0x0 ;  /* 0x00000000ff197424 */ /* 0x000fe400078e00ff */
[----:B------:R-:W-:Y:S01]  /*2e60*/  IMAD.MOV.U32 R14, RZ, RZ, R12 ;  /* 0x000000ffff0e7224 */ /* 0x000fe200078e000c */
[----:B------:R-:W-:Y:S01]  /*2e70*/  MOV R12, R0 ;  /* 0x00000000000c7202 */ /* 0x000fe20000000f00 */
[----:B------:R-:W-:Y:S01]  /*2e80*/  IMAD.MOV.U32 R13, RZ, RZ, R22 ;  /* 0x000000ffff0d7224 */ /* 0x000fe200078e0016 */
[----:B------:R-:W-:Y:S06]  /*2e90*/  RET.REL.NODEC R24 `(_Z19kernelApplyOneModeQP7double2miiPKiPKdd) ;  /* 0xffffffd018587950 */ /* 0x000fec0003c3ffff */
.L_x_307:
        /* <DEDUP_REMOVED lines=14> */
.L_x_394:


//--------------------- .text._Z14kernelSetFocksP7double2idPKS_i --------------------------
	.section	.text._Z14kernelSetFocksP7double2idPKS_i,"ax",@progbits
	.align	128
        .global         _Z14kernelSetFocksP7double2idPKS_i
        .type           _Z14kernelSetFocksP7double2idPKS_i,@function
        .size           _Z14kernelSetFocksP7double2idPKS_i,(.L_x_397 - _Z14kernelSetFocksP7double2idPKS_i)
        .other          _Z14kernelSetFocksP7double2idPKS_i,@"STO_CUDA_ENTRY STV_DEFAULT"
_Z14kernelSetFocksP7double2idPKS_i:
.text._Z14kernelSetFocksP7double2idPKS_i:
[----:B------:R-:W-:Y:S01]  /*0000*/  LDC R1, c[0x0][0x37c] ;  /* 0x0000df00ff017b82 */ /* 0x000fe20000000800 */
[----:B------:R-:W0:Y:S07]  /*0010*/  S2R R3, SR_TID.X ;  /* 0x0000000000037919 */ /* 0x000e2e0000002100 */
[----:B------:R-:W0:Y:S01]  /*0020*/  S2UR UR5, SR_CTAID.X ;  /* 0x00000000000579c3 */ /* 0x000e220000002500 */
[----:B------:R-:W1:Y:S07]  /*0030*/  LDCU UR4, c[0x0][0x388] ;  /* 0x00007100ff0477ac */ /* 0x000e6e0008000800 */
[----:B------:R-:W0:Y:S02]  /*0040*/  LDC R4, c[0x0][0x360] ;  /* 0x0000d800ff047b82 */ /* 0x000e240000000800 */
[----:B0-----:R-:W-:-:S05]  /*0050*/  IMAD R4, R4, UR5, R3 ;  /* 0x0000000504047c24 */ /* 0x001fca000f8e0203 */
[----:B-1----:R-:W-:-:S13]  /*0060*/  ISETP.GE.AND P0, PT, R4, UR4, PT ;  /* 0x0000000404007c0c */ /* 0x002fda000bf06270 */
[----:B------:R-:W-:Y:S05]  /*0070*/  @P0 EXIT ;  /* 0x000000000000094d */ /* 0x000fea0003800000 */
[----:B------:R-:W0:Y:S01]  /*0080*/  LDCU UR5, c[0x0][0x3a0] ;  /* 0x00007400ff0577ac */ /* 0x000e220008000800 */
[----:B------:R-:W-:Y:S02]  /*0090*/  CS2R R14, SRZ ;  /* 0x00000000000e7805 */ /* 0x000fe4000001ff00 */
[----:B------:R-:W-:Y:S01]  /*00a0*/  CS2R R12, SRZ ;  /* 0x00000000000c7805 */ /* 0x000fe2000001ff00 */
[----:B------:R-:W1:Y:S01]  /*00b0*/  LDCU.64 UR6, c[0x0][0x358] ;  /* 0x00006b00ff0677ac */ /* 0x000e620008000a00 */
[----:B------:R-:W-:Y:S02]  /*00c0*/  ULEA.HI UR4, UR4, UR4, URZ, 0x1 ;  /* 0x0000000404047291 */ /* 0x000fe4000f8f08ff */
[----:B0-----:R-:W-:-:S09]  /*00d0*/  UISETP.GE.AND UP0, UPT, UR5, 0x1, UPT ;  /* 0x000000010500788c */ /* 0x001fd2000bf06270 */
[----:B-1----:R-:W-:Y:S05]  /*00e0*/  BRA.U !UP0, `(.L_x_308) ;  /* 0x0000001108347547 */ /* 0x002fea000b800000 */
[----:B------:R-:W-:Y:S01]  /*00f0*/  USHF.R.S32.HI UR4, URZ, 0x1, UR4 ;  /* 0x00000001ff047899 */ /* 0x000fe20008011404 */
[----:B------:R-:W0:Y:S01]  /*0100*/  LDC.64 R22, c[0x0][0x390] ;  /* 0x0000e400ff167b82 */ /* 0x000e220000000a00 */
[----:B------:R-:W-:Y:S01]  /*0110*/  IMAD.MOV.U32 R2, RZ, RZ, 0x652b82fe ;  /* 0x652b82feff027424 */ /* 0x000fe200078e00ff */
[----:B------:R-:W-:Y:S01]  /*0120*/  UMOV UR5, 0x3fe62e42 ;  /* 0x3fe62e4200057882 */ /* 0x000fe20000000000 */
[----:B------:R-:W-:Y:S01]  /*0130*/  IMAD.MOV.U32 R3, RZ, RZ, 0x3ff71547 ;  /* 0x3ff71547ff037424 */ /* 0x000fe200078e00ff */
[----:B------:R-:W-:Y:S01]  /*0140*/  UMOV UR8, 0x7c89eb71 ;  /* 0x7c89eb7100087882 */ /* 0x000fe20000000000 */
[----:B------:R-:W-:Y:S01]  /*0150*/  VIADD R0, R4, -UR4 ;  /* 0x8000000404007c36 */ /* 0x000fe20008000000 */
[----:B------:R-:W-:Y:S01]  /*0160*/  UMOV UR4, 0xfefa39ef ;  /* 0xfefa39ef00047882 */ /* 0x000fe20000000000 */
[----:B------:R-:W-:Y:S01]  /*0170*/  UMOV UR9, 0x3efa0199 ;  /* 0x3efa019900097882 */ /* 0x000fe20000000000 */
[----:B------:R-:W-:Y:S01]  /*0180*/  IMAD.MOV.U32 R16, RZ, RZ, 0x0 ;  /* 0x00000000ff107424 */ /* 0x000fe200078e00ff */
[----:B------:R-:W0:Y:S01]  /*0190*/  I2F.F64 R6, R0 ;  /* 0x0000000000067312 */ /* 0x000e220000201c00 */
[----:B------:R-:W-:Y:S01]  /*01a0*/  IMAD.MOV.U32 R17, RZ, RZ, 0x3fd80000 ;  /* 0x3fd80000ff117424 */ /* 0x000fe200078e00ff */
[----:B0-----:R-:W-:-:S08]  /*01b0*/  DMUL R6, R6, R22 ;  /* 0x0000001606067228 */ /* 0x001fd00000000000 */
[C---:B------:R-:W-:Y:S02]  /*01c0*/  DMUL R8, R6.reuse, R6 ;  /* 0x0000000606087228 */ /* 0x040fe40000000000 */
[----:B------:R-:W-:-:S06]  /*01d0*/  DADD R6, R6, R6 ;  /* 0x0000000006067229 */ /* 0x000fcc0000000006 */
[----:B------:R-:W-:-:S08]  /*01e0*/  DMUL R8, R8, -0.5 ;  /* 0xbfe0000008087828 */ /* 0x000fd00000000000 */
[C---:B------:R-:W-:Y:S02]  /*01f0*/  DFMA R2, R8.reuse, R2, 6.75539944105574400000e+15 ;  /* 0x433800000802742b */ /* 0x040fe40000000002 */
[C---:B------:R-:W-:Y:S01]  /*0200*/  DADD R18, R8.reuse, +INF ;  /* 0x7ff0000008127429 */ /* 0x040fe20000000000 */
[C---:B------:R-:W-:Y:S01]  /*0210*/  FSETP.GEU.AND P1, PT, |R9|.reuse, 4.1917929649353027344, PT ;  /* 0x4086232b0900780b */ /* 0x040fe20003f2e200 */
[----:B------:R-:W-:Y:S01]  /*0220*/  DSETP.GEU.AND P2, PT, R8, RZ, PT ;  /* 0x000000ff0800722a */ /* 0x000fe20003f4e000 */
[----:B------:R-:W-:-:S03]  /*0230*/  FSETP.GEU.AND P0, PT, |R9|, 4.2275390625, PT ;  /* 0x408748000900780b */ /* 0x000fc60003f0e200 */
[----:B------:R-:W-:Y:S02]  /*0240*/  DADD R10, R2, -6.75539944105574400000e+15 ;  /* 0xc3380000020a7429 */ /* 0x000fe40000000000 */
[----:B------:R-:W-:Y:S02]  /*0250*/  LEA.HI R0, R2, R2, RZ, 0x1 ;  /* 0x0000000202007211 */ /* 0x000fe400078f08ff */
[----:B------:R-:W-:-:S04]  /*0260*/  FSEL R27, R18, RZ, P2 ;  /* 0x000000ff121b7208 */ /* 0x000fc80001000000 */
[----:B------:R-:W-:Y:S01]  /*0270*/  DFMA R12, R10, -UR4, R8 ;  /* 0x800000040a0c7c2b */ /* 0x000fe20008000008 */
[----:B------:R-:W-:Y:S01]  /*0280*/  UMOV UR4, 0x3b39803f ;  /* 0x3b39803f00047882 */ /* 0x000fe20000000000 */
[----:B------:R-:W-:-:S06]  /*0290*/  UMOV UR5, 0x3c7abc9e ;  /* 0x3c7abc9e00057882 */ /* 0x000fcc0000000000 */
[----:B------:R-:W-:Y:S01]  /*02a0*/  DFMA R10, R10, -UR4, R12 ;  /* 0x800000040a0a7c2b */ /* 0x000fe2000800000c */
[----:B------:R-:W-:Y:S01]  /*02b0*/  UMOV UR4, 0x69ce2bdf ;  /* 0x69ce2bdf00047882 */ /* 0x000fe20000000000 */
[----:B------:R-:W-:Y:S01]  /*02c0*/  IMAD.MOV.U32 R12, RZ, RZ, -0x35dec16 ;  /* 0xfca213eaff0c7424 */ /* 0x000fe200078e00ff */
[----:B------:R-:W-:Y:S01]  /*02d0*/  MOV R13, 0x3e928af3 ;  /* 0x3e928af3000d7802 */ /* 0x000fe20000000f00 */
[----:B------:R-:W-:-:S05]  /*02e0*/  UMOV UR5, 0x3e5ade15 ;  /* 0x3e5ade1500057882 */ /* 0x000fca0000000000 */
[----:B------:R-:W-:Y:S01]  /*02f0*/  DFMA R12, R10, UR4, R12 ;  /* 0x000000040a0c7c2b */ /* 0x000fe2000800000c */
[----:B------:R-:W-:Y:S01]  /*0300*/  UMOV UR4, 0x62401315 ;  /* 0x6240131500047882 */ /* 0x000fe20000000000 */
[----:B------:R-:W-:-:S06]  /*0310*/  UMOV UR5, 0x3ec71dee ;  /* 0x3ec71dee00057882 */ /* 0x000fcc0000000000 */
[C---:B------:R-:W-:Y:S01]  /*0320*/  DFMA R12, R10.reuse, R12, UR4 ;  /* 0x000000040a0c7e2b */ /* 0x040fe2000800000c */
[----:B------:R-:W0:Y:S07]  /*0330*/  LDCU UR4, c[0x0][0x394] ;  /* 0x00007280ff0477ac */ /* 0x000e2e0008000800 */
[----:B------:R-:W-:Y:S01]  /*0340*/  DFMA R12, R10, R12, UR8 ;  /* 0x000000080a0c7e2b */ /* 0x000fe2000800000c */
[----:B------:R-:W-:Y:S01]  /*0350*/  UMOV UR8, 0x14761f65 ;  /* 0x14761f6500087882 */ /* 0x000fe20000000000 */
[----:B------:R-:W-:-:S06]  /*0360*/  UMOV UR9, 0x3f2a01a0 ;  /* 0x3f2a01a000097882 */ /* 0x000fcc0000000000 */
[----:B------:R-:W-:Y:S01]  /*0370*/  DFMA R12, R10, R12, UR8 ;  /* 0x000000080a0c7e2b */ /* 0x000fe2000800000c */
[----:B------:R-:W-:Y:S01]  /*0380*/  UMOV UR8, 0x1852b7af ;  /* 0x1852b7af00087882 */ /* 0x000fe20000000000 */
[----:B------:R-:W-:Y:S01]  /*0390*/  UMOV UR9, 0x3f56c16c ;  /* 0x3f56c16c00097882 */ /* 0x000fe20000000000 */
[----:B0-----:R-:W0:Y:S01]  /*03a0*/  MUFU.RSQ64H R21, UR4 ;  /* 0x0000000400157d08 */ /* 0x001e220008001c00 */
[----:B------:R-:W-:-:S04]  /*03b0*/  UIADD3 UR4, UPT, UPT, UR4, -0x3500000, URZ ;  /* 0xfcb0000004047890 */ /* 0x000fc8000fffe0ff */
[----:B------:R-:W-:Y:S01]  /*03c0*/  DFMA R12, R10, R12, UR8 ;  /* 0x000000080a0c7e2b */ /* 0x000fe2000800000c */
[----:B------:R-:W-:Y:S01]  /*03d0*/  UMOV UR8, 0x11122322 ;  /* 0x1112232200087882 */ /* 0x000fe20000000000 */
[----:B------:R-:W-:Y:S01]  /*03e0*/  UMOV UR9, 0x3f811111 ;  /* 0x3f81111100097882 */ /* 0x000fe20000000000 */
[----:B------:R-:W-:Y:S01]  /*03f0*/  IMAD.U32 R20, RZ, RZ, UR4 ;  /* 0x00000004ff147e24 */ /* 0x000fe2000f8e00ff */
[----:B------:R-:W-:-:S04]  /*0400*/  UISETP.GE.U32.AND UP0, UPT, UR4, 0x7ca00000, UPT ;  /* 0x7ca000000400788c */ /* 0x000fc8000bf06070 */
[----:B------:R-:W-:Y:S01]  /*0410*/  DFMA R12, R10, R12, UR8 ;  /* 0x000000080a0c7e2b */ /* 0x000fe2000800000c */
[----:B------:R-:W-:Y:S01]  /*0420*/  UMOV UR8, 0x555502a1 ;  /* 0x555502a100087882 */ /* 0x000fe20000000000 */
[----:B------:R-:W-:Y:S01]  /*0430*/  UMOV UR9, 0x3fa55555 ;  /* 0x3fa5555500097882 */ /* 0x000fe20000000000 */
[----:B0-----:R-:W-:-:S05]  /*0440*/  DMUL R14, R20, R20 ;  /* 0x00000014140e7228 */ /* 0x001fca0000000000 */
[----:B------:R-:W-:Y:S01]  /*0450*/  DFMA R12, R10, R12, UR8 ;  /* 0x000000080a0c7e2b */ /* 0x000fe2000800000c */
[----:B------:R-:W-:Y:S01]  /*0460*/  UMOV UR8, 0x55555511 ;  /* 0x5555551100087882 */ /* 0x000fe20000000000 */
[----:B------:R-:W-:Y:S01]  /*0470*/  UMOV UR9, 0x3fc55555 ;  /* 0x3fc5555500097882 */ /* 0x000fe20000000000 */
[----:B------:R-:W-:-:S05]  /*0480*/  DFMA R14, -R14, R22, 1 ;  /* 0x3ff000000e0e742b */ /* 0x000fca0000000116 */
[----:B------:R-:W-:Y:S01]  /*0490*/  DFMA R12, R10, R12, UR8 ;  /* 0x000000080a0c7e2b */ /* 0x000fe2000800000c */
[----:B------:R-:W-:Y:S01]  /*04a0*/  UMOV UR8, 0xb ;  /* 0x0000000b00087882 */ /* 0x000fe20000000000 */
[----:B------:R-:W-:Y:S01]  /*04b0*/  UMOV UR9, 0x3fe00000 ;  /* 0x3fe0000000097882 */ /* 0x000fe20000000000 */
[----:B------:R-:W-:Y:S02]  /*04c0*/  DFMA R16, R14, R16, 0.5 ;  /* 0x3fe000000e10742b */ /* 0x000fe40000000010 */
[----:B------:R-:W-:-:S03]  /*04d0*/  DMUL R14, R20, R14 ;  /* 0x0000000e140e7228 */ /* 0x000fc60000000000 */
[----:B------:R-:W-:-:S05]  /*04e0*/  DFMA R12, R10, R12, UR8 ;  /* 0x000000080a0c7e2b */ /* 0x000fca000800000c */
[----:B------:R-:W-:-:S03]  /*04f0*/  DFMA R20, R16, R14, R20 ;  /* 0x0000000e1014722b */ /* 0x000fc60000000014 */
[----:B------:R-:W-:-:S05]  /*0500*/  DFMA R12, R10, R12, 1 ;  /* 0x3ff000000a0c742b */ /* 0x000fca000000000c */
[----:B------:R-:W-:-:S03]  /*0510*/  DMUL R16, R20, R22 ;  /* 0x0000001614107228 */ /* 0x000fc60000000000 */
[----:B------:R-:W-:Y:S01]  /*0520*/  DFMA R10, R10, R12, 1 ;  /* 0x3ff000000a0a742b */ /* 0x000fe2000000000c */
[----:B------:R-:W-:Y:S01]  /*0530*/  VIADD R15, R21, 0xfff00000 ;  /* 0xfff00000150f7836 */ /* 0x000fe20000000000 */
[----:B------:R-:W-:Y:S01]  /*0540*/  SHF.R.S32.HI R13, RZ, 0x1, R0 ;  /* 0x00000001ff0d7819 */ /* 0x000fe20000011400 */
[----:B------:R-:W-:Y:S02]  /*0550*/  IMAD.MOV.U32 R14, RZ, RZ, R20 ;  /* 0x000000ffff0e7224 */ /* 0x000fe400078e0014 */
[----:B------:R-:W-:Y:S02]  /*0560*/  DFMA R22, R16, -R16, R22 ;  /* 0x800000101016722b */ /* 0x000fe40000000016 */
[----:B------:R-:W-:-:S03]  /*0570*/  IMAD.IADD R24, R2, 0x1, -R13 ;  /* 0x0000000102187824 */ /* 0x000fc600078e0a0d */
[-C--:B------:R-:W-:Y:S01]  /*0580*/  LEA R13, R13, R11.reuse, 0x14 ;  /* 0x0000000b0d0d7211 */ /* 0x080fe200078ea0ff */
[----:B------:R-:W-:Y:S01]  /*0590*/  IMAD.MOV.U32 R12, RZ, RZ, R10 ;  /* 0x000000ffff0c7224 */ /* 0x000fe200078e000a */
[----:B------:R-:W-:Y:S01]  /*05a0*/  LEA R25, R24, 0x3ff00000, 0x14 ;  /* 0x3ff0000018197811 */ /* 0x000fe200078ea0ff */
[----:B------:R-:W-:Y:S01]  /*05b0*/  IMAD.MOV.U32 R24, RZ, RZ, RZ ;  /* 0x000000ffff187224 */ /* 0x000fe200078e00ff */
[----:B------:R-:W-:Y:S01]  /*05c0*/  DFMA R8, R22, R14, R16 ;  /* 0x0000000e1608722b */ /* 0x000fe20000000010 */
[----:B------:R-:W-:Y:S01]  /*05d0*/  LEA R3, R2, R11, 0x14 ;  /* 0x0000000b02037211 */ /* 0x000fe200078ea0ff */
[----:B------:R-:W-:-:S03]  /*05e0*/  IMAD.MOV.U32 R2, RZ, RZ, RZ ;  /* 0x000000ffff027224 */ /* 0x000fc600078e00ff */
[----:B------:R-:W-:Y:S01]  /*05f0*/  DMUL R12, R12, R24 ;  /* 0x000000180c0c7228 */ /* 0x000fe20000000000 */
[----:B------:R-:W-:Y:S01]  /*0600*/  FSEL R25, R19, RZ, P2 ;  /* 0x000000ff13197208 */ /* 0x000fe20001000000 */
[----:B------:R-:W-:Y:S09]  /*0610*/  BRA.U !UP0, `(.L_x_309) ;  /* 0x0000000108247547 */ /* 0x000ff2000b800000 */
[----:B------:R-:W0:Y:S01]  /*0620*/  LDC R24, c[0x0][0x390] ;  /* 0x0000e400ff187b82 */ /* 0x000e220000000800 */
[----:B------:R-:W-:Y:S01]  /*0630*/  IMAD.MOV.U32 R5, RZ, RZ, R17 ;  /* 0x000000ffff057224 */ /* 0x000fe200078e0011 */
[----:B------:R-:W-:Y:S01]  /*0640*/  MOV R26, 0x690 ;  /* 0x00000690001a7802 */ /* 0x000fe20000000f00 */
[----:B------:R-:W-:Y:S02]  /*0650*/  IMAD.MOV.U32 R21, RZ, RZ, R15 ;  /* 0x000000ffff157224 */ /* 0x000fe400078e000f */
[----:B------:R-:W-:-:S03]  /*0660*/  IMAD.U32 R18, RZ, RZ, UR4 ;  /* 0x00000004ff127e24 */ /* 0x000fc6000f8e00ff */
[----:B------:R-:W1:Y:S04]  /*0670*/  LDC R19, c[0x0][0x394] ;  /* 0x0000e500ff137b82 */ /* 0x000e680000000800 */
[----:B01----:R-:W-:Y:S05]  /*0680*/  CALL.REL.NOINC `($__internal_16_$__cuda_sm20_dsqrt_rn_f64_mediumpath_v1) ;  /* 0x0000001000187944 */ /* 0x003fea0003c00000 */
[----:B------:R-:W-:Y:S01]  /*0690*/  MOV R8, R28 ;  /* 0x0000001c00087202 */ /* 0x000fe20000000f00 */
[----:B------:R-:W-:-:S07]  /*06a0*/  IMAD.MOV.U32 R9, RZ, RZ, R29 ;  /* 0x000000ffff097224 */ /* 0x000fce00078e001d */
.L_x_309:
[----:B------:R-:W-:Y:S02]  /*06b0*/  FSEL R27, R27, R12, P0 ;  /* 0x0000000c1b1b7208 */ /* 0x000fe40000000000 */
[----:B------:R-:W-:Y:S02]  /*06c0*/  CS2R R14, SRZ ;  /* 0x00000000000e7805 */ /* 0x000fe4000001ff00 */
[----:B------:R-:W-:Y:S02]  /*06d0*/  @P1 FSEL R3, R25, R13, P0 ;  /* 0x0000000d19031208 */ /* 0x000fe40000000000 */
[----:B------:R-:W-:Y:S02]  /*06e0*/  CS2R R12, SRZ ;  /* 0x00000000000c7805 */ /* 0x000fe4000001ff00 */
[----:B------:R-:W-:-:S07]  /*06f0*/  FSEL R0, R10, R27, !P1 ;  /* 0x0000001b0a007208 */ /* 0x000fce0004800000 */
.L_x_318:
[----:B------:R-:W-:Y:S01]  /*0700*/  ISETP.NE.AND P0, PT, R2, RZ, PT ;  /* 0x000000ff0200720c */ /* 0x000fe20003f05270 */
[----:B------:R-:W-:Y:S02]  /*0710*/  IMAD.MOV.U32 R10, RZ, RZ, 0x0 ;  /* 0x00000000ff0a7424 */ /* 0x000fe400078e00ff */
[----:B------:R-:W-:-:S10]  /*0720*/  IMAD.MOV.U32 R11, RZ, RZ, 0x3ff00000 ;  /* 0x3ff00000ff0b7424 */ /* 0x000fd400078e00ff */
[----:B------:R-:W-:Y:S05]  /*0730*/  @!P0 BRA `(.L_x_310) ;  /* 0x0000000000f48947 */ /* 0x000fea0003800000 */
[----:B------:R-:W-:Y:S01]  /*0740*/  ISETP.NE.AND P0, PT, R2, 0x1, PT ;  /* 0x000000010200780c */ /* 0x000fe20003f05270 */
[----:B------:R-:W-:Y:S01]  /*0750*/  IMAD.MOV.U32 R10, RZ, RZ, R6 ;  /* 0x000000ffff0a7224 */ /* 0x000fe200078e0006 */
[----:B------:R-:W-:-:S11]  /*0760*/  MOV R11, R7 ;  /* 0x00000007000b7202 */ /* 0x000fd60000000f00 */
[----:B------:R-:W-:Y:S05]  /*0770*/  @!P0 BRA `(.L_x_310) ;  /* 0x0000000000e48947 */ /* 0x000fea0003800000 */
[C---:B------:R-:W-:Y:S02]  /*0780*/  VIADD R5, R2.reuse, 0xfffffffe ;  /* 0xfffffffe02057836 */ /* 0x040fe40000000000 */
[----:B------:R-:W-:Y:S02]  /*0790*/  HFMA2 R17, -RZ, RZ, 1.984375, 0 ;  /* 0x3ff00000ff117431 */ /* 0x000fe400000001ff */
[----:B------:R-:W-:Y:S02]  /*07a0*/  VIADD R20, R2, 0xffffffff ;  /* 0xffffffff02147836 */ /* 0x000fe40000000000 */
[----:B------:R-:W-:Y:S01]  /*07b0*/  IMAD.MOV.U32 R16, RZ, RZ, 0x0 ;  /* 0x00000000ff107424 */ /* 0x000fe200078e00ff */
[----:B------:R-:W-:Y:S01]  /*07c0*/  ISETP.GE.U32.AND P0, PT, R5, 0x3, PT ;  /* 0x000000030500780c */ /* 0x000fe20003f06070 */
[----:B------:R-:W-:Y:S01]  /*07d0*/  IMAD.MOV.U32 R5, RZ, RZ, 0x2 ;  /* 0x00000002ff057424 */ /* 0x000fe200078e00ff */
[----:B------:R-:W-:Y:S01]  /*07e0*/  LOP3.LUT R24, R20, 0x3, RZ, 0xc0, !PT ;  /* 0x0000000314187812 */ /* 0x000fe200078ec0ff */
[----:B------:R-:W-:-:S02]  /*07f0*/  IMAD.MOV.U32 R18, RZ, RZ, R6 ;  /* 0x000000ffff127224 */ /* 0x000fc400078e0006 */
[----:B------:R-:W-:-:S08]  /*0800*/  IMAD.MOV.U32 R19, RZ, RZ, R7 ;  /* 0x000000ffff137224 */ /* 0x000fd000078e0007 */
[----:B------:R-:W-:Y:S05]  /*0810*/  @!P0 BRA `(.L_x_311) ;  /* 0x0000000000748947 */ /* 0x000fea0003800000 */
[----:B------:R-:W-:Y:S01]  /*0820*/  LOP3.LUT R5, R20, 0xfffffffc, RZ, 0xc0, !PT ;  /* 0xfffffffc14057812 */ /* 0x000fe200078ec0ff */
[----:B------:R-:W-:Y:S01]  /*0830*/  IMAD.MOV.U32 R18, RZ, RZ, 0x4 ;  /* 0x00000004ff127424 */ /* 0x000fe200078e00ff */
[----:B------:R-:W-:Y:S01]  /*0840*/  MOV R17, 0x3ff00000 ;  /* 0x3ff0000000117802 */ /* 0x000fe20000000f00 */
[----:B------:R-:W-:Y:S02]  /*0850*/  IMAD.MOV.U32 R16, RZ, RZ, 0x0 ;  /* 0x00000000ff107424 */ /* 0x000fe400078e00ff */
[----:B------:R-:W-:Y:S02]  /*0860*/  IMAD.MOV.U32 R10, RZ, RZ, R6 ;  /* 0x000000ffff0a7224 */ /* 0x000fe400078e0006 */
[----:B------:R-:W-:Y:S02]  /*0870*/  IMAD.MOV.U32 R11, RZ, RZ, R7 ;  /* 0x000000ffff0b7224 */ /* 0x000fe400078e0007 */
[----:B------:R-:W-:-:S07]  /*0880*/  IMAD.MOV R5, RZ, RZ, -R5 ;  /* 0x000000ffff057224 */ /* 0x000fce00078e0a05 */
.L_x_312:
[C---:B------:R-:W-:Y:S01]  /*0890*/  VIADD R19, R18.reuse, 0xfffffffe ;  /* 0xfffffffe12137836 */ /* 0x040fe20000000000 */
[----:B------:R0:W1:Y:S01]  /*08a0*/  I2F.F64.U32 R22, R18 ;  /* 0x0000001200167312 */ /* 0x0000620000201800 */
[C---:B------:R-:W-:Y:S01]  /*08b0*/  IADD3 R26, PT, PT, R18.reuse, 0x2, RZ ;  /* 0x00000002121a7810 */ /* 0x040fe20007ffe0ff */
[----:B------:R-:W-:Y:S02]  /*08c0*/  VIADD R25, R18, 0x4 ;  /* 0x0000000412197836 */ /* 0x000fe40000000000 */
[----:B------:R-:W-:-:S04]  /*08d0*/  VIADD R5, R5, 0x4 ;  /* 0x0000000405057836 */ /* 0x000fc80000000000 */
[----:B------:R-:W2:Y:S01]  /*08e0*/  I2F.F64.U32 R20, R19 ;  /* 0x0000001300147312 */ /* 0x000ea20000201800 */
[----:B------:R-:W-:Y:S01]  /*08f0*/  ISETP.NE.AND P0, PT, R5, RZ, PT ;  /* 0x000000ff0500720c */ /* 0x000fe20003f05270 */
[----:B0-----:R-:W-:Y:S01]  /*0900*/  VIADD R18, R18, 0x8 ;  /* 0x0000000812127836 */ /* 0x001fe20000000000 */
[----:B-1----:R-:W-:Y:S02]  /*0910*/  DMUL R22, R22, R10 ;  /* 0x0000000a16167228 */ /* 0x002fe40000000000 */
[----:B--2---:R-:W-:-:S03]  /*0920*/  DMUL R20, R20, R16 ;  /* 0x0000001014147228 */ /* 0x004fc60000000000 */
[----:B------:R-:W0:Y:S05]  /*0930*/  I2F.F64.U32 R16, R26 ;  /* 0x0000001a00107312 */ /* 0x000e2a0000201800 */
[----:B------:R-:W-:-:S03]  /*0940*/  DFMA R20, R6, R10, -R20 ;  /* 0x0000000a0614722b */ /* 0x000fc60000000814 */
[----:B------:R-:W1:Y:S05]  /*0950*/  I2F.F64.U32 R10, R25 ;  /* 0x00000019000a7312 */ /* 0x000e6a0000201800 */
[----:B------:R-:W-:Y:S02]  /*0960*/  DFMA R22, R6, R20, -R22 ;  /* 0x000000140616722b */ /* 0x000fe40000000816 */
[----:B0-----:R-:W-:-:S06]  /*0970*/  DMUL R16, R20, R16 ;  /* 0x0000001014107228 */ /* 0x001fcc0000000000 */
[----:B-1----:R-:W-:Y:S02]  /*0980*/  DMUL R10, R22, R10 ;  /* 0x0000000a160a7228 */ /* 0x002fe40000000000 */
[----:B------:R-:W-:-:S08]  /*0990*/  DFMA R16, R6, R22, -R16 ;  /* 0x000000160610722b */ /* 0x000fd00000000810 */
[----:B------:R-:W-:Y:S01]  /*09a0*/  DFMA R10, R6, R16, -R10 ;  /* 0x00000010060a722b */ /* 0x000fe2000000080a */
[----:B------:R-:W-:Y:S10]  /*09b0*/  @P0 BRA `(.L_x_312) ;  /* 0xfffffffc00b40947 */ /* 0x000ff4000383ffff */
[----:B------:R-:W-:Y:S01]  /*09c0*/  VIADD R5, R18, 0xfffffffe ;  /* 0xfffffffe12057836 */ /* 0x000fe20000000000 */
[----:B------:R-:W-:Y:S01]  /*09d0*/  MOV R18, R10 ;  /* 0x0000000a00127202 */ /* 0x000fe20000000f00 */
[----:B------:R-:W-:-:S07]  /*09e0*/  IMAD.MOV.U32 R19, RZ, RZ, R11 ;  /* 0x000000ffff137224 */ /* 0x000fce00078e000b */
.L_x_311:
[----:B------:R-:W-:-:S13]  /*09f0*/  ISETP.NE.AND P0, PT, R24, RZ, PT ;  /* 0x000000ff1800720c */ /* 0x000fda0003f05270 */
[----:B------:R-:W-:Y:S05]  /*0a00*/  @!P0 BRA `(.L_x_310) ;  /* 0x0000000000408947 */ /* 0x000fea0003800000 */
[----:B------:R-:W0:Y:S01]  /*0a10*/  I2F.F64.U32 R10, R5 ;  /* 0x00000005000a7312 */ /* 0x000e220000201800 */
[----:B------:R-:W-:Y:S01]  /*0a20*/  ISETP.NE.AND P0, PT, R24, 0x1, PT ;  /* 0x000000011800780c */ /* 0x000fe20003f05270 */
[----:B0-----:R-:W-:-:S08]  /*0a30*/  DMUL R10, R10, R16 ;  /* 0x000000100a0a7228 */ /* 0x001fd00000000000 */
[----:B------:R-:W-:-:S10]  /*0a40*/  DFMA R20, R6, R18, -R10 ;  /* 0x000000120614722b */ /* 0x000fd4000000080a */
[----:B------:R-:W-:Y:S02]  /*0a50*/  IMAD.MOV.U32 R10, RZ, RZ, R20 ;  /* 0x000000ffff0a7224 */ /* 0x000fe400078e0014 */
[----:B------:R-:W-:Y:S01]  /*0a60*/  IMAD.MOV.U32 R11, RZ, RZ, R21 ;  /* 0x000000ffff0b7224 */ /* 0x000fe200078e0015 */
[----:B------:R-:W-:Y:S06]  /*0a70*/  @!P0 BRA `(.L_x_310) ;  /* 0x0000000000248947 */ /* 0x000fec0003800000 */
[----:B------:R-:W-:Y:S01]  /*0a80*/  ISETP.NE.AND P0, PT, R24, 0x2, PT ;  /* 0x000000021800780c */ /* 0x000fe20003f05270 */
[----:B------:R-:W-:-:S04]  /*0a90*/  VIADD R22, R5, 0x2 ;  /* 0x0000000205167836 */ /* 0x000fc80000000000 */
[----:B------:R-:W0:Y:S08]  /*0aa0*/  I2F.F64.U32 R10, R22 ;  /* 0x00000016000a7312 */ /* 0x000e300000201800 */
[----:B------:R-:W-:-:S04]  /*0ab0*/  @P0 IADD3 R5, PT, PT, R5, 0x4, RZ ;  /* 0x0000000405050810 */ /* 0x000fc80007ffe0ff */
[----:B------:R-:W1:Y:S01]  /*0ac0*/  @P0 I2F.F64.U32 R16, R5 ;  /* 0x0000000500100312 */ /* 0x000e620000201800 */
[----:B0-----:R-:W-:-:S08]  /*0ad0*/  DMUL R10, R10, R18 ;  /* 0x000000120a0a7228 */ /* 0x001fd00000000000 */
[----:B------:R-:W-:Y:S02]  /*0ae0*/  DFMA R10, R6, R20, -R10 ;  /* 0x00000014060a722b */ /* 0x000fe4000000080a */
[----:B-1----:R-:W-:-:S08]  /*0af0*/  @P0 DMUL R16, R20, R16 ;  /* 0x0000001014100228 */ /* 0x002fd00000000000 */
[----:B------:R-:W-:-:S11]  /*0b00*/  @P0 DFMA R10, R6, R10, -R16 ;  /* 0x0000000a060a022b */ /* 0x000fd60000000810 */
.L_x_310:
[----:B------:R-:W-:Y:S01]  /*0b10*/  ISETP.NE.AND P0, PT, R2, RZ, PT ;  /* 0x000000ff0200720c */ /* 0x000fe20003f05270 */
[----:B------:R-:W-:Y:S02]  /*0b20*/  IMAD.MOV.U32 R34, RZ, RZ, 0x0 ;  /* 0x00000000ff227424 */ /* 0x000fe400078e00ff */
[----:B------:R-:W-:-:S10]  /*0b30*/  IMAD.MOV.U32 R35, RZ, RZ, 0x3ff00000 ;  /* 0x3ff00000ff237424 */ /* 0x000fd400078e00ff */
[----:B------:R-:W-:Y:S05]  /*0b40*/  @!P0 BRA `(.L_x_313) ;  /* 0x0000000000948947 */ /* 0x000fea0003800000 */
[C---:B------:R-:W-:Y:S01]  /*0b50*/  ISETP.GE.U32.AND P0, PT, R2.reuse, 0x4, PT ;  /* 0x000000040200780c */ /* 0x040fe20003f06070 */
[----:B------:R-:W-:Y:S01]  /*0b60*/  IMAD.MOV.U32 R5, RZ, RZ, 0x1 ;  /* 0x00000001ff057424 */ /* 0x000fe200078e00ff */
[----:B------:R-:W-:Y:S01]  /*0b70*/  LOP3.LUT R24, R2, 0x3, RZ, 0xc0, !PT ;  /* 0x0000000302187812 */ /* 0x000fe200078ec0ff */
[----:B------:R-:W-:Y:S01]  /*0b80*/  IMAD.MOV.U32 R34, RZ, RZ, 0x0 ;  /* 0x00000000ff227424 */ /* 0x000fe200078e00ff */
[----:B------:R-:W-:Y:S02]  /*0b90*/  MOV R35, 0x3ff00000 ;  /* 0x3ff0000000237802 */ /* 0x000fe40000000f00 */
[----:B------:R-:W-:-:S07]  /*0ba0*/  ISETP.NE.AND P1, PT, R24, RZ, PT ;  /* 0x000000ff1800720c */ /* 0x000fce0003f25270 */
[----:B------:R-:W-:Y:S06]  /*0bb0*/  @!P0 BRA `(.L_x_314) ;  /* 0x0000000000488947 */ /* 0x000fec0003800000 */
[----:B------:R-:W-:Y:S01]  /*0bc0*/  LOP3.LUT R26, R2, 0x7ffffffc, RZ, 0xc0, !PT ;  /* 0x7ffffffc021a7812 */ /* 0x000fe200078ec0ff */
[----:B------:R-:W-:Y:S02]  /*0bd0*/  IMAD.MOV.U32 R5, RZ, RZ, 0x1 ;  /* 0x00000001ff057424 */ /* 0x000fe400078e00ff */
[----:B------:R-:W-:Y:S02]  /*0be0*/  IMAD.MOV.U32 R34, RZ, RZ, 0x0 ;  /* 0x00000000ff227424 */ /* 0x000fe400078e00ff */
[----:B------:R-:W-:-:S07]  /*0bf0*/  IMAD.MOV.U32 R35, RZ, RZ, 0x3ff00000 ;  /* 0x3ff00000ff237424 */ /* 0x000fce00078e00ff */
.L_x_315:
[----:B------:R0:W1:Y:S01]  /*0c00*/  I2F.F64.U32 R18, R5 ;  /* 0x0000000500127312 */ /* 0x0000620000201800 */
[C---:B------:R-:W-:Y:S01]  /*0c10*/  VIADD R22, R5.reuse, 0x1 ;  /* 0x0000000105167836 */ /* 0x040fe20000000000 */
[C---:B------:R-:W-:Y:S01]  /*0c20*/  IADD3 R20, PT, PT, R5.reuse, 0x2, RZ ;  /* 0x0000000205147810 */ /* 0x040fe20007ffe0ff */
[----:B------:R-:W-:-:S05]  /*0c30*/  VIADD R23, R5, 0x3 ;  /* 0x0000000305177836 */ /* 0x000fca0000000000 */
[----:B------:R-:W2:Y:S01]  /*0c40*/  I2F.F64.U32 R16, R22 ;  /* 0x0000001600107312 */ /* 0x000ea20000201800 */
[----:B------:R-:W-:Y:S01]  /*0c50*/  ISETP.NE.AND P0, PT, R23, R26, PT ;  /* 0x0000001a1700720c */ /* 0x000fe20003f05270 */
[----:B0-----:R-:W-:Y:S01]  /*0c60*/  VIADD R5, R5, 0x4 ;  /* 0x0000000405057836 */ /* 0x001fe20000000000 */
[----:B-1----:R-:W-:-:S05]  /*0c70*/  DMUL R18, R18, R34 ;  /* 0x0000002212127228 */ /* 0x002fca0000000000 */
[----:B------:R-:W0:Y:S03]  /*0c80*/  I2F.F64.U32 R20, R20 ;  /* 0x0000001400147312 */ /* 0x000e260000201800 */
[----:B--2---:R-:W-:-:S05]  /*0c90*/  DMUL R16, R18, R16 ;  /* 0x0000001012107228 */ /* 0x004fca0000000000 */
[----:B------:R-:W1:Y:S03]  /*0ca0*/  I2F.F64.U32 R34, R23 ;  /* 0x0000001700227312 */ /* 0x000e660000201800 */
[----:B0-----:R-:W-:-:S08]  /*0cb0*/  DMUL R16, R16, R20 ;  /* 0x0000001410107228 */ /* 0x001fd00000000000 */
[----:B-1----:R-:W-:Y:S01]  /*0cc0*/  DMUL R34, R16, R34 ;  /* 0x0000002210227228 */ /* 0x002fe20000000000 */
[----:B------:R-:W-:Y:S10]  /*0cd0*/  @P0 BRA `(.L_x_315) ;  /* 0xfffffffc00c80947 */ /* 0x000ff4000383ffff */
.L_x_314:
[----:B------:R-:W-:Y:S05]  /*0ce0*/  @!P1 BRA `(.L_x_313) ;  /* 0x00000000002c9947 */ /* 0x000fea0003800000 */
[----:B------:R-:W0:Y:S01]  /*0cf0*/  I2F.F64.U32 R16, R5 ;  /* 0x0000000500107312 */ /* 0x000e220000201800 */
[----:B------:R-:W-:Y:S01]  /*0d00*/  ISETP.NE.AND P0, PT, R24, 0x1, PT ;  /* 0x000000011800780c */ /* 0x000fe20003f05270 */
[----:B0-----:R-:W-:-:S12]  /*0d10*/  DMUL R34, R34, R16 ;  /* 0x0000001022227228 */ /* 0x001fd80000000000 */
[----:B------:R-:W-:Y:S05]  /*0d20*/  @!P0 BRA `(.L_x_313) ;  /* 0x00000000001c8947 */ /* 0x000fea0003800000 */
[----:B------:R-:W-:Y:S01]  /*0d30*/  ISETP.NE.AND P0, PT, R24, 0x2, PT ;  /* 0x000000021800780c */ /* 0x000fe20003f05270 */
[----:B------:R-:W-:-:S06]  /*0d40*/  VIADD R16, R5, 0x1 ;  /* 0x0000000105107836 */ /* 0x000fcc0000000000 */
[----:B------:R-:W0:Y:S06]  /*0d50*/  I2F.F64.U32 R16, R16 ;  /* 0x0000001000107312 */ /* 0x000e2c0000201800 */
[----:B------:R-:W-:-:S06]  /*0d60*/  @P0 VIADD R18, R5, 0x2 ;  /* 0x0000000205120836 */ /* 0x000fcc0000000000 */
[----:B------:R-:W1:Y:S01]  /*0d70*/  @P0 I2F.F64.U32 R18, R18 ;  /* 0x0000001200120312 */ /* 0x000e620000201800 */
[----:B0-----:R-:W-:-:S08]  /*0d80*/  DMUL R34, R34, R16 ;  /* 0x0000001022227228 */ /* 0x001fd00000000000 */
[----:B-1----:R-:W-:-:S11]  /*0d90*/  @P0 DMUL R34, R34, R18 ;  /* 0x0000001222220228 */ /* 0x002fd60000000000 */
.L_x_313:
[----:B------:R0:W1:Y:S01]  /*0da0*/  I2F.F64.U32 R16, R2 ;  /* 0x0000000200107312 */ /* 0x0000620000201800 */
[----:B------:R-:W-:Y:S02]  /*0db0*/  ISETP.NE.AND P0, PT, R2, RZ, PT ;  /* 0x000000ff0200720c */ /* 0x000fe40003f05270 */
[----:B------:R-:W-:-:S11]  /*0dc0*/  MOV R36, 0xde0 ;  /* 0x00000de000247802 */ /* 0x000fd60000000f00 */
[----:B01----:R-:W-:Y:S05]  /*0dd0*/  CALL.REL.NOINC `($_Z14kernelSetFocksP7double2idPKS_i$__internal_accurate_pow) ;  /* 0x0000000800ec7944 */ /* 0x003fea0003c00000 */
[----:B------:R-:W-:Y:S01]  /*0de0*/  FSEL R24, R24, RZ, P0 ;  /* 0x000000ff18187208 */ /* 0x000fe20000000000 */
[----:B------:R-:W-:Y:S01]  /*0df0*/  IMAD.MOV.U32 R20, RZ, RZ, 0x0 ;  /* 0x00000000ff147424 */ /* 0x000fe200078e00ff */
[----:B------:R-:W-:Y:S01]  /*0e00*/  FSEL R25, R16, 1.875, P0 ;  /* 0x3ff0000010197808 */ /* 0x000fe20000000000 */
[----:B------:R-:W-:-:S05]  /*0e10*/  IMAD.MOV.U32 R21, RZ, RZ, 0x3fd80000 ;  /* 0x3fd80000ff157424 */ /* 0x000fca00078e00ff */
[----:B------:R-:W-:-:S06]  /*0e20*/  DMUL R24, R34, R24 ;  /* 0x0000001822187228 */ /* 0x000fcc0000000000 */
[----:B------:R-:W0:Y:S04]  /*0e30*/  MUFU.RSQ64H R19, R25 ;  /* 0x0000001900137308 */ /* 0x000e280000001c00 */
[----:B------:R-:W-:-:S04]  /*0e40*/  IADD3 R18, PT, PT, R25, -0x3500000, RZ ;  /* 0xfcb0000019127810 */ /* 0x000fc80007ffe0ff */
[----:B------:R-:W-:Y:S02]  /*0e50*/  ISETP.GE.U32.AND P0, PT, R18, 0x7ca00000, PT ;  /* 0x7ca000001200780c */ /* 0x000fe40003f06070 */
[----:B0-----:R-:W-:-:S08]  /*0e60*/  DMUL R16, R18, R18 ;  /* 0x0000001212107228 */ /* 0x001fd00000000000 */
[----:B------:R-:W-:-:S08]  /*0e70*/  DFMA R16, R24, -R16, 1 ;  /* 0x3ff000001810742b */ /* 0x000fd00000000810 */
[----:B------:R-:W-:Y:S02]  /*0e80*/  DFMA R20, R16, R20, 0.5 ;  /* 0x3fe000001014742b */ /* 0x000fe40000000014 */
[----:B------:R-:W-:-:S08]  /*0e90*/  DMUL R16, R18, R16 ;  /* 0x0000001012107228 */ /* 0x000fd00000000000 */
[----:B------:R-:W-:-:S08]  /*0ea0*/  DFMA R20, R20, R16, R18 ;  /* 0x000000101414722b */ /* 0x000fd00000000012 */
[----:B------:R-:W-:Y:S02]  /*0eb0*/  DMUL R26, R24, R20 ;  /* 0x00000014181a7228 */ /* 0x000fe40000000000 */
[----:B------:R-:W-:Y:S02]  /*0ec0*/  VIADD R17, R21, 0xfff00000 ;  /* 0xfff0000015117836 */ /* 0x000fe40000000000 */
[----:B------:R-:W-:-:S04]  /*0ed0*/  IMAD.MOV.U32 R16, RZ, RZ, R20 ;  /* 0x000000ffff107224 */ /* 0x000fc800078e0014 */
[----:B------:R-:W-:-:S08]  /*0ee0*/  DFMA R22, R26, -R26, R24 ;  /* 0x8000001a1a16722b */ /* 0x000fd00000000018 */
[----:B------:R-:W-:Y:S01]  /*0ef0*/  DFMA R28, R22, R16, R26 ;  /* 0x00000010161c722b */ /* 0x000fe2000000001a */
[----:B------:R-:W-:Y:S10]  /*0f00*/  @!P0 BRA `(.L_x_316) ;  /* 0x0000000000188947 */ /* 0x000ff40003800000 */
[----:B------:R-:W-:Y:S01]  /*0f10*/  IMAD.MOV.U32 R16, RZ, RZ, R26 ;  /* 0x000000ffff107224 */ /* 0x000fe200078e001a */
[----:B------:R-:W-:Y:S01]  /*0f20*/  MOV R19, R25 ;  /* 0x0000001900137202 */ /* 0x000fe20000000f00 */
[----:B------:R-:W-:Y:S01]  /*0f30*/  IMAD.MOV.U32 R5, RZ, RZ, R27 ;  /* 0x000000ffff057224 */ /* 0x000fe200078e001b */
[----:B------:R-:W-:Y:S01]  /*0f40*/  MOV R26, 0xf70 ;  /* 0x00000f70001a7802 */ /* 0x000fe20000000f00 */
[----:B------:R-:W-:-:S07]  /*0f50*/  IMAD.MOV.U32 R21, RZ, RZ, R17 ;  /* 0x000000ffff157224 */ /* 0x000fce00078e0011 */
[----:B------:R-:W-:Y:S05]  /*0f60*/  CALL.REL.NOINC `($__internal_16_$__cuda_sm20_dsqrt_rn_f64_mediumpath_v1) ;  /* 0x0000000400e07944 */ /* 0x000fea0003c00000 */
.L_x_316:
[----:B------:R-:W0:Y:S01]  /*0f70*/  MUFU.RCP64H R17, R29 ;  /* 0x0000001d00117308 */ /* 0x000e220000001800 */
[----:B------:R-:W-:Y:S01]  /*0f80*/  IMAD.MOV.U32 R16, RZ, RZ, 0x1 ;  /* 0x00000001ff107424 */ /* 0x000fe200078e00ff */
[----:B------:R-:W-:Y:S01]  /*0f90*/  UMOV UR4, 0x70155910 ;  /* 0x7015591000047882 */ /* 0x000fe20000000000 */
[----:B------:R-:W-:-:S04]  /*0fa0*/  UMOV UR5, 0x3fe80938 ;  /* 0x3fe8093800057882 */ /* 0x000fc80000000000 */
[----:B0-----:R-:W-:-:S08]  /*0fb0*/  DFMA R18, R16, -R28, 1 ;  /* 0x3ff000001012742b */ /* 0x001fd0000000081c */
[----:B------:R-:W-:-:S08]  /*0fc0*/  DFMA R18, R18, R18, R18 ;  /* 0x000000121212722b */ /* 0x000fd00000000012 */
[----:B------:R-:W-:-:S08]  /*0fd0*/  DFMA R18, R16, R18, R16 ;  /* 0x000000121012722b */ /* 0x000fd00000000010 */
[----:B------:R-:W-:-:S08]  /*0fe0*/  DFMA R16, R18, -R28, 1 ;  /* 0x3ff000001210742b */ /* 0x000fd0000000081c */
[----:B------:R-:W-:-:S08]  /*0ff0*/  DFMA R16, R18, R16, R18 ;  /* 0x000000101210722b */ /* 0x000fd00000000012 */
[----:B------:R-:W-:-:S08]  /*1000*/  DMUL R20, R16, UR4 ;  /* 0x0000000410147c28 */ /* 0x000fd00008000000 */
[----:B------:R-:W-:-:S08]  /*1010*/  DFMA R18, R20, -R28, UR4 ;  /* 0x0000000414127e2b */ /* 0x000fd0000800081c */
[----:B------:R-:W-:-:S10]  /*1020*/  DFMA R20, R16, R18, R20 ;  /* 0x000000121014722b */ /* 0x000fd40000000014 */
[----:B------:R-:W-:-:S05]  /*1030*/  FFMA R5, RZ, R29, R21 ;  /* 0x0000001dff057223 */ /* 0x000fca0000000015 */
[----:B------:R-:W-:-:S13]  /*1040*/  FSETP.GT.AND P0, PT, |R5|, 1.469367938527859385e-39, PT ;  /* 0x001000000500780b */ /* 0x000fda0003f04200 */
[----:B------:R-:W-:Y:S05]  /*1050*/  @P0 BRA `(.L_x_317) ;  /* 0x0000000000100947 */ /* 0x000fea0003800000 */
[----:B------:R-:W-:Y:S01]  /*1060*/  MOV R16, R28 ;  /* 0x0000001c00107202 */ /* 0x000fe20000000f00 */
[----:B------:R-:W-:Y:S01]  /*1070*/  IMAD.MOV.U32 R17, RZ, RZ, R29 ;  /* 0x000000ffff117224 */ /* 0x000fe200078e001d */
[----:B------:R-:W-:-:S07]  /*1080*/  MOV R22, 0x10a0 ;  /* 0x000010a000167802 */ /* 0x000fce0000000f00 */
[----:B------:R-:W-:Y:S05]  /*1090*/  CALL.REL.NOINC `($__internal_15_$__cuda_sm20_div_rn_f64_full) ;  /* 0x0000000000587944 */ /* 0x000fea0003c00000 */
.L_x_317:
[----:B------:R-:W0:Y:S01]  /*10a0*/  LDC.64 R16, c[0x0][0x398] ;  /* 0x0000e600ff107b82 */ /* 0x000e220000000a00 */
[----:B------:R-:W-:Y:S01]  /*10b0*/  DMUL R20, R20, R10 ;  /* 0x0000000a14147228 */ /* 0x000fe20000000000 */
[----:B------:R-:W1:Y:S01]  /*10c0*/  LDCU UR4, c[0x0][0x3a0] ;  /* 0x00007400ff0477ac */ /* 0x000e620008000800 */
[----:B0-----:R-:W-:-:S06]  /*10d0*/  IMAD.WIDE.U32 R16, R2, 0x10, R16 ;  /* 0x0000001002107825 */ /* 0x001fcc00078e0010 */
[----:B------:R-:W2:Y:S01]  /*10e0*/  LDG.E.128 R16, desc[UR6][R16.64] ;  /* 0x0000000610107981 */ /* 0x000ea2000c1e1d00 */
[----:B------:R-:W-:Y:S02]  /*10f0*/  IMAD.MOV.U32 R10, RZ, RZ, R0 ;  /* 0x000000ffff0a7224 */ /* 0x000fe400078e0000 */
[----:B------:R-:W-:Y:S02]  /*1100*/  IMAD.MOV.U32 R11, RZ, RZ, R3 ;  /* 0x000000ffff0b7224 */ /* 0x000fe400078e0003 */
[----:B------:R-:W-:-:S04]  /*1110*/  VIADD R2, R2, 0x1 ;  /* 0x0000000102027836 */ /* 0x000fc80000000000 */
[----:B------:R-:W-:Y:S01]  /*1120*/  DMUL R20, R20, R10 ;  /* 0x0000000a14147228 */ /* 0x000fe20000000000 */
[----:B-1----:R-:W-:-:S07]  /*1130*/  ISETP.NE.AND P0, PT, R2, UR4, PT ;  /* 0x0000000402007c0c */ /* 0x002fce000bf05270 */
[----:B------:R-:W-:Y:S02]  /*1140*/  DMUL R20, R20, R8 ;  /* 0x0000000814147228 */ /* 0x000fe40000000000 */
[----:B--2---:R-:W-:-:S06]  /*1150*/  DMUL R10, RZ, R18 ;  /* 0x00000012ff0a7228 */ /* 0x004fcc0000000000 */
[C---:B------:R-:W-:Y:S02]  /*1160*/  DMUL R18, R20.reuse, R18 ;  /* 0x0000001214127228 */ /* 0x040fe40000000000 */
[----:B------:R-:W-:-:S06]  /*1170*/  DFMA R10, R20, R16, -R10 ;  /* 0x00000010140a722b */ /* 0x000fcc000000080a */
[----:B------:R-:W-:Y:S02]  /*1180*/  DFMA R18, RZ, R16, R18 ;  /* 0x00000010ff12722b */ /* 0x000fe40000000012 */
[----:B------:R-:W-:-:S06]  /*1190*/  DADD R12, R10, R12 ;  /* 0x000000000a0c7229 */ /* 0x000fcc000000000c */
[----:B------:R-:W-:Y:S01]  /*11a0*/  DADD R14, R18, R14 ;  /* 0x00000000120e7229 */ /* 0x000fe2000000000e */
[----:B------:R-:W-:Y:S10]  /*11b0*/  @P0 BRA `(.L_x_318) ;  /* 0xfffffff400500947 */ /* 0x000ff4000383ffff */
.L_x_308:
[----:B------:R-:W0:Y:S02]  /*11c0*/  LDC.64 R2, c[0x0][0x380] ;  /* 0x0000e000ff027b82 */ /* 0x000e240000000a00 */
[----:B0-----:R-:W-:-:S05]  /*11d0*/  IMAD.WIDE R4, R4, 0x10, R2 ;  /* 0x0000001004047825 */ /* 0x001fca00078e0202 */
[----:B------:R-:W-:Y:S01]  /*11e0*/  STG.E.128 desc[UR6][R4.64], R12 ;  /* 0x0000000c04007986 */ /* 0x000fe2000c101d06 */
[----:B------:R-:W-:Y:S05]  /*11f0*/  EXIT ;  /* 0x000000000000794d */ /* 0x000fea0003800000 */
        .weak           $__internal_15_$__cuda_sm20_div_rn_f64_full
        .type           $__internal_15_$__cuda_sm20_div_rn_f64_full,@function
        .size           $__internal_15_$__cuda_sm20_div_rn_f64_full,($__internal_16_$__cuda_sm20_dsqrt_rn_f64_mediumpath_v1 - $__internal_15_$__cuda_sm20_div_rn_f64_full)
$__internal_15_$__cuda_sm20_div_rn_f64_full:
[C---:B------:R-:W-:Y:S01]  /*1200*/  FSETP.GEU.AND P0, PT, |R17|.reuse, 1.469367938527859385e-39, PT ;  /* 0x001000001100780b */ /* 0x040fe20003f0e200 */
[----:B------:R-:W-:Y:S01]  /*1210*/  IMAD.MOV.U32 R20, RZ, RZ, 0x1 ;  /* 0x00000001ff147424 */ /* 0x000fe200078e00ff */
[C---:B------:R-:W-:Y:S01]  /*1220*/  LOP3.LUT R18, R17.reuse, 0x800fffff, RZ, 0xc0, !PT ;  /* 0x800fffff11127812 */ /* 0x040fe200078ec0ff */
[----:B------:R-:W-:Y:S01]  /*1230*/  IMAD.MOV.U32 R5, RZ, RZ, 0x1ca00000 ;  /* 0x1ca00000ff057424 */ /* 0x000fe200078e00ff */
[----:B------:R-:W-:Y:S01]  /*1240*/  LOP3.LUT R28, R17, 0x7ff00000, RZ, 0xc0, !PT ;  /* 0x7ff00000111c7812 */ /* 0x000fe200078ec0ff */
[----:B------:R-:W-:Y:S01]  /*1250*/  IMAD.MOV.U32 R30, RZ, RZ, 0x3fe00000 ;  /* 0x3fe00000ff1e7424 */ /* 0x000fe200078e00ff */
[----:B------:R-:W-:Y:S02]  /*1260*/  LOP3.LUT R19, R18, 0x3ff00000, RZ, 0xfc, !PT ;  /* 0x3ff0000012137812 */ /* 0x000fe400078efcff */
[----:B------:R-:W-:Y:S01]  /*1270*/  MOV R18, R16 ;  /* 0x0000001000127202 */ /* 0x000fe20000000f00 */
[----:B------:R-:W-:Y:S01]  /*1280*/  VIADD R31, R30, 0xffffffff ;  /* 0xffffffff1e1f7836 */ /* 0x000fe20000000000 */
[----:B------:R-:W-:-:S03]  /*1290*/  ISETP.LE.U32.AND P1, PT, R28, 0x3fe00000, PT ;  /* 0x3fe000001c00780c */ /* 0x000fc60003f23070 */
[----:B------:R-:W-:Y:S01]  /*12a0*/  @!P0 DMUL R18, R16, 8.98846567431157953865e+307 ;  /* 0x7fe0000010128828 */ /* 0x000fe20000000000 */
[----:B------:R-:W-:-:S05]  /*12b0*/  SEL R23, R5, 0x63400000, !P1 ;  /* 0x6340000005177807 */ /* 0x000fca0004800000 */
[----:B------:R-:W0:Y:S02]  /*12c0*/  MUFU.RCP64H R21, R19 ;  /* 0x0000001300157308 */ /* 0x000e240000001800 */
[----:B0-----:R-:W-:-:S08]  /*12d0*/  DFMA R24, R20, -R18, 1 ;  /* 0x3ff000001418742b */ /* 0x001fd00000000812 */
[----:B------:R-:W-:-:S08]  /*12e0*/  DFMA R24, R24, R24, R24 ;  /* 0x000000181818722b */ /* 0x000fd00000000018 */
[----:B------:R-:W-:-:S08]  /*12f0*/  DFMA R24, R20, R24, R20 ;  /* 0x000000181418722b */ /* 0x000fd00000000014 */
[----:B------:R-:W-:-:S08]  /*1300*/  DFMA R20, R24, -R18, 1 ;  /* 0x3ff000001814742b */ /* 0x000fd00000000812 */
[----:B------:R-:W-:Y:S01]  /*1310*/  DFMA R24, R24, R20, R24 ;  /* 0x000000141818722b */ /* 0x000fe20000000018 */
[----:B------:R-:W-:Y:S01]  /*1320*/  LOP3.LUT R21, R23, 0x80938, RZ, 0xfc, !PT ;  /* 0x0008093817157812 */ /* 0x000fe200078efcff */
[----:B------:R-:W-:Y:S01]  /*1330*/  IMAD.MOV.U32 R20, RZ, RZ, 0x70155910 ;  /* 0x70155910ff147424 */ /* 0x000fe200078e00ff */
[----:B------:R-:W-:Y:S02]  /*1340*/  MOV R23, R28 ;  /* 0x0000001c00177202 */ /* 0x000fe40000000f00 */
[----:B------:R-:W-:Y:S02]  /*1350*/  @!P0 LOP3.LUT R23, R19, 0x7ff00000, RZ, 0xc0, !PT ;  /* 0x7ff0000013178812 */ /* 0x000fe400078ec0ff */
[----:B------:R-:W-:Y:S01]  /*1360*/  ISETP.GT.U32.AND P0, PT, R31, 0x7feffffe, PT ;  /* 0x7feffffe1f00780c */ /* 0x000fe20003f04070 */
[----:B------:R-:W-:Y:S02]  /*1370*/  DMUL R26, R24, R20 ;  /* 0x00000014181a7228 */ /* 0x000fe40000000000 */
[----:B------:R-:W-:-:S05]  /*1380*/  VIADD R31, R23, 0xffffffff ;  /* 0xffffffff171f7836 */ /* 0x000fca0000000000 */
[----:B------:R-:W-:Y:S01]  /*1390*/  ISETP.GT.U32.OR P0, PT, R31, 0x7feffffe, P0 ;  /* 0x7feffffe1f00780c */ /* 0x000fe20000704470 */
[----:B------:R-:W-:-:S08]  /*13a0*/  DFMA R28, R26, -R18, R20 ;  /* 0x800000121a1c722b */ /* 0x000fd00000000014 */
[----:B------:R-:W-:-:S04]  /*13b0*/  DFMA R24, R24, R28, R26 ;  /* 0x0000001c1818722b */ /* 0x000fc8000000001a */
[----:B------:R-:W-:Y:S07]  /*13c0*/  @P0 BRA `(.L_x_319) ;  /* 0x0000000000740947 */ /* 0x000fee0003800000 */
[----:B------:R-:W-:Y:S01]  /*13d0*/  LOP3.LUT R27, R17, 0x7ff00000, RZ, 0xc0, !PT ;  /* 0x7ff00000111b7812 */ /* 0x000fe200078ec0ff */
[----:B------:R-:W-:Y:S02]  /*13e0*/  IMAD.MOV.U32 R23, RZ, RZ, 0x3fe00000 ;  /* 0x3fe00000ff177424 */ /* 0x000fe400078e00ff */
[----:B------:R-:W-:Y:S01]  /*13f0*/  IMAD.MOV.U32 R28, RZ, RZ, RZ ;  /* 0x000000ffff1c7224 */ /* 0x000fe200078e00ff */
[----:B------:R-:W-:Y:S01]  /*1400*/  ISETP.LE.U32.AND P0, PT, R27, 0x3fe00000, PT ;  /* 0x3fe000001b00780c */ /* 0x000fe20003f03070 */
[----:B------:R-:W-:-:S05]  /*1410*/  IMAD.MOV R26, RZ, RZ, -R27 ;  /* 0x000000ffff1a7224 */ /* 0x000fca00078e0a1b */
[----:B------:R-:W-:Y:S02]  /*1420*/  VIADDMNMX R23, R26, R23, 0xb9600000, !PT ;  /* 0xb96000001a177446 */ /* 0x000fe40007800117 */
[----:B------:R-:W-:Y:S02]  /*1430*/  SEL R26, R5, 0x63400000, !P0 ;  /* 0x63400000051a7807 */ /* 0x000fe40004000000 */
[----:B------:R-:W-:-:S04]  /*1440*/  VIMNMX R5, PT, PT, R23, 0x46a00000, PT ;  /* 0x46a0000017057848 */ /* 0x000fc80003fe0100 */
[----:B------:R-:W-:-:S05]  /*1450*/  IADD3 R5, PT, PT, R5, -R26, RZ ;  /* 0x8000001a05057210 */ /* 0x000fca0007ffe0ff */
        /* <DEDUP_REMOVED lines=11> */
[----:B------:R-:W-:Y:S02]  /*1510*/  MOV R16, RZ ;  /* 0x000000ff00107202 */ /* 0x000fe40000000f00 */
[----:B------:R-:W-:-:S04]  /*1520*/  IADD3 R5, PT, PT, -R5, -0x43300000, RZ ;  /* 0xbcd0000005057810 */ /* 0x000fc80007ffe1ff */
[----:B------:R-:W-:Y:S02]  /*1530*/  DFMA R16, R26, -R16, R24 ;  /* 0x800000101a10722b */ /* 0x000fe40000000018 */
[----:B------:R-:W-:-:S08]  /*1540*/  DMUL.RP R24, R24, R28 ;  /* 0x0000001c18187228 */ /* 0x000fd00000008000 */
[----:B------:R-:W-:Y:S02]  /*1550*/  FSETP.NEU.AND P0, PT, |R17|, R5, PT ;  /* 0x000000051100720b */ /* 0x000fe40003f0d200 */
[----:B------:R-:W-:Y:S02]  /*1560*/  LOP3.LUT R21, R25, R21, RZ, 0x3c, !PT ;  /* 0x0000001519157212 */ /* 0x000fe400078e3cff */
[----:B------:R-:W-:Y:S02]  /*1570*/  FSEL R26, R24, R26, !P0 ;  /* 0x0000001a181a7208 */ /* 0x000fe40004000000 */
[----:B------:R-:W-:Y:S01]  /*1580*/  FSEL R27, R21, R27, !P0 ;  /* 0x0000001b151b7208 */ /* 0x000fe20004000000 */
[----:B------:R-:W-:Y:S06]  /*1590*/  BRA `(.L_x_320) ;  /* 0x0000000000447947 */ /* 0x000fec0003800000 */
.L_x_319:
[----:B------:R-:W-:-:S14]  /*15a0*/  DSETP.NAN.AND P0, PT, R16, R16, PT ;  /* 0x000000101000722a */ /* 0x000fdc0003f08000 */
[----:B------:R-:W-:Y:S05]  /*15b0*/  @P0 BRA `(.L_x_321) ;  /* 0x0000000000340947 */ /* 0x000fea0003800000 */
[----:B------:R-:W-:Y:S01]  /*15c0*/  ISETP.NE.AND P0, PT, R30, R23, PT ;  /* 0x000000171e00720c */ /* 0x000fe20003f05270 */
[----:B------:R-:W-:Y:S02]  /*15d0*/  IMAD.MOV.U32 R26, RZ, RZ, 0x0 ;  /* 0x00000000ff1a7424 */ /* 0x000fe400078e00ff */
[----:B------:R-:W-:-:S10]  /*15e0*/  IMAD.MOV.U32 R27, RZ, RZ, -0x80000 ;  /* 0xfff80000ff1b7424 */ /* 0x000fd400078e00ff */
[----:B------:R-:W-:Y:S05]  /*15f0*/  @!P0 BRA `(.L_x_320) ;  /* 0x00000000002c8947 */ /* 0x000fea0003800000 */
[----:B------:R-:W-:Y:S02]  /*1600*/  ISETP.NE.AND P0, PT, R30, 0x7ff00000, PT ;  /* 0x7ff000001e00780c */ /* 0x000fe40003f05270 */
[----:B------:R-:W-:Y:S02]  /*1610*/  LOP3.LUT R16, R17, 0x3fe80938, RZ, 0x3c, !PT ;  /* 0x3fe8093811107812 */ /* 0x000fe400078e3cff */
[----:B------:R-:W-:Y:S02]  /*1620*/  ISETP.EQ.OR P0, PT, R23, RZ, !P0 ;  /* 0x000000ff1700720c */ /* 0x000fe40004702670 */
[----:B------:R-:W-:-:S11]  /*1630*/  LOP3.LUT R27, R16, 0x80000000, RZ, 0xc0, !PT ;  /* 0x80000000101b7812 */ /* 0x000fd600078ec0ff */
[----:B------:R-:W-:Y:S01]  /*1640*/  @P0 LOP3.LUT R5, R27, 0x7ff00000, RZ, 0xfc, !PT ;  /* 0x7ff000001b050812 */ /* 0x000fe200078efcff */
[----:B------:R-:W-:Y:S02]  /*1650*/  @!P0 IMAD.MOV.U32 R26, RZ, RZ, RZ ;  /* 0x000000ffff1a8224 */ /* 0x000fe400078e00ff */
[----:B------:R-:W-:Y:S01]  /*1660*/  @P0 IMAD.MOV.U32 R26, RZ, RZ, RZ ;  /* 0x000000ffff1a0224 */ /* 0x000fe200078e00ff */
[----:B------:R-:W-:Y:S01]  /*1670*/  @P0 MOV R27, R5 ;  /* 0x00000005001b0202 */ /* 0x000fe20000000f00 */
[----:B------:R-:W-:Y:S06]  /*1680*/  BRA `(.L_x_320) ;  /* 0x0000000000087947 */ /* 0x000fec0003800000 */
.L_x_321:
[----:B------:R-:W-:Y:S01]  /*1690*/  LOP3.LUT R27, R17, 0x80000, RZ, 0xfc, !PT ;  /* 0x00080000111b7812 */ /* 0x000fe200078efcff */
[----:B------:R-:W-:-:S07]  /*16a0*/  IMAD.MOV.U32 R26, RZ, RZ, R16 ;  /* 0x000000ffff1a7224 */ /* 0x000fce00078e0010 */
.L_x_320:
[----:B------:R-:W-:Y:S02]  /*16b0*/  IMAD.MOV.U32 R23, RZ, RZ, 0x0 ;  /* 0x00000000ff177424 */ /* 0x000fe400078e00ff */
[----:B------:R-:W-:Y:S02]  /*16c0*/  IMAD.MOV.U32 R20, RZ, RZ, R26 ;  /* 0x000000ffff147224 */ /* 0x000fe400078e001a */
[----:B------:R-:W-:Y:S01]  /*16d0*/  IMAD.MOV.U32 R21, RZ, RZ, R27 ;  /* 0x000000ffff157224 */ /* 0x000fe200078e001b */
[----:B------:R-:W-:Y:S06]  /*16e0*/  RET.REL.NODEC R22 `(_Z14kernelSetFocksP7double2idPKS_i) ;  /* 0xffffffe816447950 */ /* 0x000fec0003c3ffff */
        .weak           $__internal_16_$__cuda_sm20_dsqrt_rn_f64_mediumpath_v1
        .type           $__internal_16_$__cuda_sm20_dsqrt_rn_f64_mediumpath_v1,@function
        .size           $__internal_16_$__cuda_sm20_dsqrt_rn_f64_mediumpath_v1,($_Z14kernelSetFocksP7double2idPKS_i$__internal_accurate_pow - $__internal_16_$__cuda_sm20_dsqrt_rn_f64_mediumpath_v1)
$__internal_16_$__cuda_sm20_dsqrt_rn_f64_mediumpath_v1:
[----:B------:R-:W-:Y:S01]  /*16f0*/  ISETP.GE.U32.AND P2, PT, R18, -0x3400000, PT ;  /* 0xfcc000001200780c */ /* 0x000fe20003f46070 */
[----:B------:R-:W-:Y:S01]  /*1700*/  IMAD.MOV.U32 R17, RZ, RZ, R5 ;  /* 0x000000ffff117224 */ /* 0x000fe200078e0005 */
[----:B------:R-:W-:-:S11]  /*1710*/  MOV R18, R24 ;  /* 0x0000001800127202 */ /* 0x000fd60000000f00 */
[----:B------:R-:W-:Y:S05]  /*1720*/  @!P2 BRA `(.L_x_322) ;  /* 0x000000000020a947 */ /* 0x000fea0003800000 */
[----:B------:R-:W-:-:S10]  /*1730*/  DFMA.RM R20, R22, R20, R16 ;  /* 0x000000141614722b */ /* 0x000fd40000004010 */
[----:B------:R-:W-:-:S05]  /*1740*/  IADD3 R16, P2, PT, R20, 0x1, RZ ;  /* 0x0000000114107810 */ /* 0x000fca0007f5e0ff */
[----:B------:R-:W-:-:S06]  /*1750*/  IMAD.X R17, RZ, RZ, R21, P2 ;  /* 0x000000ffff117224 */ /* 0x000fcc00010e0615 */
[----:B------:R-:W-:-:S08]  /*1760*/  DFMA.RP R18, -R20, R16, R18 ;  /* 0x000000101412722b */ /* 0x000fd00000008112 */
[----:B------:R-:W-:-:S06]  /*1770*/  DSETP.GT.AND P2, PT, R18, RZ, PT ;  /* 0x000000ff1200722a */ /* 0x000fcc0003f44000 */
[----:B------:R-:W-:Y:S02]  /*1780*/  FSEL R16, R16, R20, P2 ;  /* 0x0000001410107208 */ /* 0x000fe40001000000 */
[----:B------:R-:W-:Y:S01]  /*1790*/  FSEL R17, R17, R21, P2 ;  /* 0x0000001511117208 */ /* 0x000fe20001000000 */
[----:B------:R-:W-:Y:S06]  /*17a0*/  BRA `(.L_x_323) ;  /* 0x0000000000647947 */ /* 0x000fec0003800000 */
.L_x_322:
[----:B------:R-:W-:-:S14]  /*17b0*/  DSETP.NE.AND P2, PT, R18, RZ, PT ;  /* 0x000000ff1200722a */ /* 0x000fdc0003f45000 */
[----:B------:R-:W-:Y:S05]  /*17c0*/  @!P2 BRA `(.L_x_324) ;  /* 0x000000000058a947 */ /* 0x000fea0003800000 */
[----:B------:R-:W-:-:S13]  /*17d0*/  ISETP.GE.AND P2, PT, R19, RZ, PT ;  /* 0x000000ff1300720c */ /* 0x000fda0003f46270 */
[----:B------:R-:W-:Y:S02]  /*17e0*/  @!P2 IMAD.MOV.U32 R16, RZ, RZ, 0x0 ;  /* 0x00000000ff10a424 */ /* 0x000fe400078e00ff */
[----:B------:R-:W-:Y:S01]  /*17f0*/  @!P2 IMAD.MOV.U32 R17, RZ, RZ, -0x80000 ;  /* 0xfff80000ff11a424 */ /* 0x000fe200078e00ff */
[----:B------:R-:W-:Y:S06]  /*1800*/  @!P2 BRA `(.L_x_323) ;  /* 0x00000000004ca947 */ /* 0x000fec0003800000 */
[----:B------:R-:W-:-:S13]  /*1810*/  ISETP.GT.AND P2, PT, R19, 0x7fefffff, PT ;  /* 0x7fefffff1300780c */ /* 0x000fda0003f44270 */
[----:B------:R-:W-:Y:S05]  /*1820*/  @P2 BRA `(.L_x_324) ;  /* 0x0000000000402947 */ /* 0x000fea0003800000 */
[----:B------:R-:W-:Y:S01]  /*1830*/  DMUL R18, R18, 8.11296384146066816958e+31 ;  /* 0x4690000012127828 */ /* 0x000fe20000000000 */
[----:B------:R-:W-:Y:S01]  /*1840*/  MOV R16, RZ ;  /* 0x000000ff00107202 */ /* 0x000fe20000000f00 */
[----:B------:R-:W-:Y:S02]  /*1850*/  IMAD.MOV.U32 R20, RZ, RZ, 0x0 ;  /* 0x00000000ff147424 */ /* 0x000fe400078e00ff */
[----:B------:R-:W-:Y:S02]  /*1860*/  IMAD.MOV.U32 R21, RZ, RZ, 0x3fd80000 ;  /* 0x3fd80000ff157424 */ /* 0x000fe400078e00ff */
[----:B------:R-:W0:Y:S02]  /*1870*/  MUFU.RSQ64H R17, R19 ;  /* 0x0000001300117308 */ /* 0x000e240000001c00 */
[----:B0-----:R-:W-:-:S08]  /*1880*/  DMUL R22, R16, R16 ;  /* 0x0000001010167228 */ /* 0x001fd00000000000 */
[----:B------:R-:W-:-:S08]  /*1890*/  DFMA R22, R18, -R22, 1 ;  /* 0x3ff000001216742b */ /* 0x000fd00000000816 */
[----:B------:R-:W-:Y:S02]  /*18a0*/  DFMA R20, R22, R20, 0.5 ;  /* 0x3fe000001614742b */ /* 0x000fe40000000014 */
[----:B------:R-:W-:-:S08]  /*18b0*/  DMUL R22, R16, R22 ;  /* 0x0000001610167228 */ /* 0x000fd00000000000 */
[----:B------:R-:W-:-:S08]  /*18c0*/  DFMA R20, R20, R22, R16 ;  /* 0x000000161414722b */ /* 0x000fd00000000010 */
[----:B------:R-:W-:Y:S02]  /*18d0*/  DMUL R16, R18, R20 ;  /* 0x0000001412107228 */ /* 0x000fe40000000000 */
[----:B------:R-:W-:-:S06]  /*18e0*/  VIADD R21, R21, 0xfff00000 ;  /* 0xfff0000015157836 */ /* 0x000fcc0000000000 */
[----:B------:R-:W-:-:S08]  /*18f0*/  DFMA R22, R16, -R16, R18 ;  /* 0x800000101016722b */ /* 0x000fd00000000012 */
[----:B------:R-:W-:-:S10]  /*1900*/  DFMA R16, R20, R22, R16 ;  /* 0x000000161410722b */ /* 0x000fd40000000010 */
[----:B------:R-:W-:Y:S01]  /*1910*/  VIADD R17, R17, 0xfcb00000 ;  /* 0xfcb0000011117836 */ /* 0x000fe20000000000 */
[----:B------:R-:W-:Y:S06]  /*1920*/  BRA `(.L_x_323) ;  /* 0x0000000000047947 */ /* 0x000fec0003800000 */
.L_x_324:
[----:B------:R-:W-:-:S11]  /*1930*/  DADD R16, R18, R18 ;  /* 0x0000000012107229 */ /* 0x000fd60000000012 */
.L_x_323:
[----:B------:R-:W-:Y:S01]  /*1940*/  MOV R28, R16 ;  /* 0x00000010001c7202 */ /* 0x000fe20000000f00 */
[----:B------:R-:W-:Y:S02]  /*1950*/  IMAD.MOV.U32 R29, RZ, RZ, R17 ;  /* 0x000000ffff1d7224 */ /* 0x000fe400078e0011 */
[----:B------:R-:W-:Y:S02]  /*1960*/  IMAD.MOV.U32 R16, RZ, RZ, R26 ;  /* 0x000000ffff107224 */ /* 0x000fe400078e001a */
[----:B------:R-:W-:-:S04]  /*1970*/  IMAD.MOV.U32 R17, RZ, RZ, 0x0 ;  /* 0x00000000ff117424 */ /* 0x000fc800078e00ff */
[----:B------:R-:W-:Y:S05]  /*1980*/  RET.REL.NODEC R16 `(_Z14kernelSetFocksP7double2idPKS_i) ;  /* 0xffffffe4109c7950 */ /* 0x000fea0003c3ffff */
        .type           $_Z14kernelSetFocksP7double2idPKS_i$__internal_accurate_pow,@function
        .size           $_Z14kernelSetFocksP7double2idPKS_i$__internal_accurate_pow,(.L_x_397 - $_Z14kernelSetFocksP7double2idPKS_i$__internal_accurate_pow)
$_Z14kernelSetFocksP7double2idPKS_i$__internal_accurate_pow:
[----:B------:R-:W0:Y:S01]  /*1990*/  MUFU.RCP64H R23, 2 ;  /* 0x4000000000177908 */ /* 0x000e220000001800 */
[----:B------:R-:W-:Y:S01]  /*19a0*/  IMAD.MOV.U32 R18, RZ, RZ, 0x0 ;  /* 0x00000000ff127424 */ /* 0x000fe200078e00ff */
[----:B------:R-:W-:Y:S01]  /*19b0*/  MOV R19, 0x40000000 ;  /* 0x4000000000137802 */ /* 0x000fe20000000f00 */
[----:B------:R-:W-:Y:S01]  /*19c0*/  IMAD.MOV.U32 R22, RZ, RZ, RZ ;  /* 0x000000ffff167224 */ /* 0x000fe200078e00ff */
[----:B------:R-:W-:Y:S01]  /*19d0*/  UMOV UR4, 0x7d2cafe2 ;  /* 0x7d2cafe200047882 */ /* 0x000fe20000000000 */
[----:B------:R-:W-:Y:S01]  /*19e0*/  IMAD.MOV.U32 R20, RZ, RZ, 0x41ad3b5a ;  /* 0x41ad3b5aff147424 */ /* 0x000fe200078e00ff */
[----:B------:R-:W-:Y:S01]  /*19f0*/  UMOV UR5, 0x3eb0f5ff ;  /* 0x3eb0f5ff00057882 */ /* 0x000fe20000000000 */
[----:B------:R-:W-:Y:S02]  /*1a00*/  IMAD.MOV.U32 R21, RZ, RZ, 0x3ed0f5d2 ;  /* 0x3ed0f5d2ff157424 */ /* 0x000fe400078e00ff */
[----:B------:R-:W-:-:S05]  /*1a10*/  IMAD.SHL.U32 R5, R17, 0x2, RZ ;  /* 0x0000000211057824 */ /* 0x000fca00078e00ff */
[----:B------:R-:W-:Y:S01]  /*1a20*/  ISETP.GT.U32.AND P1, PT, R5, -0x2000001, PT ;  /* 0xfdffffff0500780c */ /* 0x000fe20003f24070 */
[----:B0-----:R-:W-:-:S08]  /*1a30*/  DFMA R18, R22, -R18, 1 ;  /* 0x3ff000001612742b */ /* 0x001fd00000000812 */
[----:B------:R-:W-:-:S08]  /*1a40*/  DFMA R18, R18, R18, R18 ;  /* 0x000000121212722b */ /* 0x000fd00000000012 */
[----:B------:R-:W-:-:S08]  /*1a50*/  DFMA R22, R22, R18, R22 ;  /* 0x000000121616722b */ /* 0x000fd00000000016 */
[----:B------:R-:W-:-:S08]  /*1a60*/  DMUL R18, RZ, R22 ;  /* 0x00000016ff127228 */ /* 0x000fd00000000000 */
[----:B------:R-:W-:-:S08]  /*1a70*/  DFMA R18, RZ, R22, R18 ;  /* 0x00000016ff12722b */ /* 0x000fd00000000012 */
[----:B------:R-:W-:Y:S02]  /*1a80*/  DMUL R28, R18, R18 ;  /* 0x00000012121c7228 */ /* 0x000fe40000000000 */
[----:B------:R-:W-:-:S06]  /*1a90*/  DADD R24, RZ, -R18 ;  /* 0x00000000ff187229 */ /* 0x000fcc0000000812 */
[----:B------:R-:W-:Y:S01]  /*1aa0*/  DFMA R20, R28, UR4, R20 ;  /* 0x000000041c147c2b */ /* 0x000fe20008000014 */
[----:B------:R-:W-:Y:S01]  /*1ab0*/  UMOV UR4, 0x75488a3f ;  /* 0x75488a3f00047882 */ /* 0x000fe20000000000 */
[----:B------:R-:W-:Y:S01]  /*1ac0*/  UMOV UR5, 0x3ef3b20a ;  /* 0x3ef3b20a00057882 */ /* 0x000fe20000000000 */
[----:B------:R-:W-:-:S05]  /*1ad0*/  DADD R24, R24, R24 ;  /* 0x0000000018187229 */ /* 0x000fca0000000018 */
[----:B------:R-:W-:Y:S01]  /*1ae0*/  DFMA R20, R28, R20, UR4 ;  /* 0x000000041c147e2b */ /* 0x000fe20008000014 */
[----:B------:R-:W-:Y:S01]  /*1af0*/  UMOV UR4, 0xe4faecd5 ;  /* 0xe4faecd500047882 */ /* 0x000fe20000000000 */
[----:B------:R-:W-:Y:S01]  /*1b00*/  UMOV UR5, 0x3f1745cd ;  /* 0x3f1745cd00057882 */ /* 0x000fe20000000000 */
[----:B------:R-:W-:-:S05]  /*1b10*/  DFMA R24, RZ, -R18, R24 ;  /* 0x80000012ff18722b */ /* 0x000fca0000000018 */
[----:B------:R-:W-:Y:S01]  /*1b20*/  DFMA R20, R28, R20, UR4 ;  /* 0x000000041c147e2b */ /* 0x000fe20008000014 */
[----:B------:R-:W-:Y:S01]  /*1b30*/  UMOV UR4, 0x258a578b ;  /* 0x258a578b00047882 */ /* 0x000fe20000000000 */
[----:B------:R-:W-:Y:S01]  /*1b40*/  UMOV UR5, 0x3f3c71c7 ;  /* 0x3f3c71c700057882 */ /* 0x000fe20000000000 */
[----:B------:R-:W-:Y:S02]  /*1b50*/  DMUL R22, R22, R24 ;  /* 0x0000001816167228 */ /* 0x000fe40000000000 */
[----:B------:R-:W-:-:S03]  /*1b60*/  DMUL R24, R18, R18 ;  /* 0x0000001212187228 */ /* 0x000fc60000000000 */
[----:B------:R-:W-:Y:S01]  /*1b70*/  DFMA R20, R28, R20, UR4 ;  /* 0x000000041c147e2b */ /* 0x000fe20008000014 */
[----:B------:R-:W-:Y:S01]  /*1b80*/  UMOV UR4, 0x9242b910 ;  /* 0x9242b91000047882 */ /* 0x000fe20000000000 */
[----:B------:R-:W-:-:S06]  /*1b90*/  UMOV UR5, 0x3f624924 ;  /* 0x3f62492400057882 */ /* 0x000fcc0000000000 */
[----:B------:R-:W-:Y:S01]  /*1ba0*/  DFMA R20, R28, R20, UR4 ;  /* 0x000000041c147e2b */ /* 0x000fe20008000014 */
[----:B------:R-:W-:Y:S01]  /*1bb0*/  UMOV UR4, 0x99999dfb ;  /* 0x99999dfb00047882 */ /* 0x000fe20000000000 */
[----:B------:R-:W-:-:S06]  /*1bc0*/  UMOV UR5, 0x3f899999 ;  /* 0x3f89999900057882 */ /* 0x000fcc0000000000 */
[----:B------:R-:W-:Y:S01]  /*1bd0*/  DFMA R30, R28, R20, UR4 ;  /* 0x000000041c1e7e2b */ /* 0x000fe20008000014 */
[----:B------:R-:W-:Y:S01]  /*1be0*/  UMOV UR4, 0x55555555 ;  /* 0x5555555500047882 */ /* 0x000fe20000000000 */
[----:B------:R-:W-:-:S06]  /*1bf0*/  UMOV UR5, 0x3fb55555 ;  /* 0x3fb5555500057882 */ /* 0x000fcc0000000000 */
[----:B------:R-:W-:-:S08]  /*1c00*/  DFMA R20, R28, R30, UR4 ;  /* 0x000000041c147e2b */ /* 0x000fd0000800001e */
[----:B------:R-:W-:Y:S01]  /*1c10*/  DADD R26, -R20, UR4 ;  /* 0x00000004141a7e29 */ /* 0x000fe20008000100 */
[----:B------:R-:W-:Y:S01]  /*1c20*/  UMOV UR4, 0xb9e7b0 ;  /* 0x00b9e7b000047882 */ /* 0x000fe20000000000 */
[----:B------:R-:W-:-:S06]  /*1c30*/  UMOV UR5, 0x3c46a4cb ;  /* 0x3c46a4cb00057882 */ /* 0x000fcc0000000000 */
[----:B------:R-:W-:Y:S02]  /*1c40*/  DFMA R30, R28, R30, R26 ;  /* 0x0000001e1c1e722b */ /* 0x000fe4000000001a */
[----:B------:R-:W-:Y:S01]  /*1c50*/  DFMA R28, R18, R18, -R24 ;  /* 0x00000012121c722b */ /* 0x000fe20000000818 */
[----:B------:R-:W-:Y:S01]  /*1c60*/  VIADD R27, R23, 0x100000 ;  /* 0x00100000171b7836 */ /* 0x000fe20000000000 */
[----:B------:R-:W-:-:S04]  /*1c70*/  MOV R26, R22 ;  /* 0x00000016001a7202 */ /* 0x000fc80000000f00 */
[----:B------:R-:W-:Y:S01]  /*1c80*/  DADD R30, R30, -UR4 ;  /* 0x800000041e1e7e29 */ /* 0x000fe20008000000 */
[----:B------:R-:W-:Y:S01]  /*1c90*/  UMOV UR4, 0x0 ;  /* 0x0000000000047882 */ /* 0x000fe20000000000 */
[C---:B------:R-:W-:Y:S01]  /*1ca0*/  DFMA R26, R18.reuse, R26, R28 ;  /* 0x0000001a121a722b */ /* 0x040fe2000000001c */
[----:B------:R-:W-:Y:S01]  /*1cb0*/  UMOV UR5, 0x3ff00000 ;  /* 0x3ff0000000057882 */ /* 0x000fe20000000000 */
[----:B------:R-:W-:-:S08]  /*1cc0*/  DMUL R28, R18, R24 ;  /* 0x00000018121c7228 */ /* 0x000fd00000000000 */
[----:B------:R-:W-:-:S08]  /*1cd0*/  DFMA R32, R18, R24, -R28 ;  /* 0x000000181220722b */ /* 0x000fd0000000081c */
[----:B------:R-:W-:Y:S02]  /*1ce0*/  DFMA R32, R22, R24, R32 ;  /* 0x000000181620722b */ /* 0x000fe40000000020 */
[----:B------:R-:W-:-:S06]  /*1cf0*/  DADD R24, R20, R30 ;  /* 0x0000000014187229 */ /* 0x000fcc000000001e */
[----:B------:R-:W-:Y:S02]  /*1d00*/  DFMA R26, R18, R26, R32 ;  /* 0x0000001a121a722b */ /* 0x000fe40000000020 */
[----:B------:R-:W-:Y:S02]  /*1d10*/  DADD R32, R20, -R24 ;  /* 0x0000000014207229 */ /* 0x000fe40000000818 */
[----:B------:R-:W-:-:S06]  /*1d20*/  DMUL R20, R24, R28 ;  /* 0x0000001c18147228 */ /* 0x000fcc0000000000 */
[----:B------:R-:W-:Y:S02]  /*1d30*/  DADD R32, R30, R32 ;  /* 0x000000001e207229 */ /* 0x000fe40000000020 */
[----:B------:R-:W-:-:S08]  /*1d40*/  DFMA R30, R24, R28, -R20 ;  /* 0x0000001c181e722b */ /* 0x000fd00000000814 */
[----:B------:R-:W-:-:S08]  /*1d50*/  DFMA R26, R24, R26, R30 ;  /* 0x0000001a181a722b */ /* 0x000fd0000000001e */
[----:B------:R-:W-:-:S08]  /*1d60*/  DFMA R32, R32, R28, R26 ;  /* 0x0000001c2020722b */ /* 0x000fd0000000001a */
[----:B------:R-:W-:-:S08]  /*1d70*/  DADD R26, R20, R32 ;  /* 0x00000000141a7229 */ /* 0x000fd00000000020 */
[--C-:B------:R-:W-:Y:S02]  /*1d80*/  DADD R24, R18, R26.reuse ;  /* 0x0000000012187229 */ /* 0x100fe4000000001a */
[----:B------:R-:W-:-:S06]  /*1d90*/  DADD R20, R20, -R26 ;  /* 0x0000000014147229 */ /* 0x000fcc000000081a */
[----:B------:R-:W-:Y:S02]  /*1da0*/  DADD R18, R18, -R24 ;  /* 0x0000000012127229 */ /* 0x000fe40000000818 */
[----:B------:R-:W-:-:S06]  /*1db0*/  DADD R20, R32, R20 ;  /* 0x0000000020147229 */ /* 0x000fcc0000000014 */
[----:B------:R-:W-:-:S08]  /*1dc0*/  DADD R18, R26, R18 ;  /* 0x000000001a127229 */ /* 0x000fd00000000012 */
[----:B------:R-:W-:Y:S01]  /*1dd0*/  DADD R18, R20, R18 ;  /* 0x0000000014127229 */ /* 0x000fe20000000012 */
[----:B------:R-:W-:Y:S02]  /*1de0*/  IMAD.MOV.U32 R20, RZ, RZ, -0x105c611 ;  /* 0xfefa39efff147424 */ /* 0x000fe400078e00ff */
[----:B------:R-:W-:-:S05]  /*1df0*/  IMAD.MOV.U32 R21, RZ, RZ, 0x3fe62e42 ;  /* 0x3fe62e42ff157424 */ /* 0x000fca00078e00ff */
[----:B------:R-:W-:Y:S01]  /*1e00*/  DADD R26, R22, R18 ;  /* 0x00000000161a7229 */ /* 0x000fe20000000012 */
[----:B------:R-:W-:Y:S01]  /*1e10*/  IMAD.MOV.U32 R18, RZ, RZ, -0x105c611 ;  /* 0xfefa39efff127424 */ /* 0x000fe200078e00ff */
[----:B------:R-:W-:-:S06]  /*1e20*/  MOV R19, 0x3fe62e42 ;  /* 0x3fe62e4200137802 */ /* 0x000fcc0000000f00 */
[----:B------:R-:W-:-:S08]  /*1e30*/  DADD R22, R24, R26 ;  /* 0x0000000018167229 */ /* 0x000fd0000000001a */
[--C-:B------:R-:W-:Y:S02]  /*1e40*/  DFMA R20, R20, UR4, R22.reuse ;  /* 0x0000000414147c2b */ /* 0x100fe40008000016 */
[----:B------:R-:W-:-:S06]  /*1e50*/  DADD R28, R24, -R22 ;  /* 0x00000000181c7229 */ /* 0x000fcc0000000816 */
[----:B------:R-:W-:Y:S02]  /*1e60*/  DFMA R24, -R18, 1, R20 ;  /* 0x3ff000001218782b */ /* 0x000fe40000000114 */
[----:B------:R-:W-:Y:S01]  /*1e70*/  DADD R28, R26, R28 ;  /* 0x000000001a1c7229 */ /* 0x000fe2000000001c */
[----:B------:R-:W-:Y:S02]  /*1e80*/  LOP3.LUT R27, R17, 0xff0fffff, RZ, 0xc0, !PT ;  /* 0xff0fffff111b7812 */ /* 0x000fe400078ec0ff */
[----:B------:R-:W-:-:S03]  /*1e90*/  MOV R26, R16 ;  /* 0x00000010001a7202 */ /* 0x000fc60000000f00 */
[----:B------:R-:W-:Y:S01]  /*1ea0*/  DADD R24, -R22, R24 ;  /* 0x0000000016187229 */ /* 0x000fe20000000118 */
[----:B------:R-:W-:Y:S01]  /*1eb0*/  SEL R27, R27, R17, P1 ;  /* 0x000000111b1b7207 */ /* 0x000fe20000800000 */
[----:B------:R-:W-:Y:S02]  /*1ec0*/  IMAD.MOV.U32 R22, RZ, RZ, 0x3b39803f ;  /* 0x3b39803fff167424 */ /* 0x000fe400078e00ff */
[----:B------:R-:W-:-:S04]  /*1ed0*/  IMAD.MOV.U32 R23, RZ, RZ, 0x3c7abc9e ;  /* 0x3c7abc9eff177424 */ /* 0x000fc800078e00ff */
[----:B------:R-:W-:-:S08]  /*1ee0*/  DADD R24, R28, -R24 ;  /* 0x000000001c187229 */ /* 0x000fd00000000818 */
[----:B------:R-:W-:Y:S01]  /*1ef0*/  DFMA R24, R22, UR4, R24 ;  /* 0x0000000416187c2b */ /* 0x000fe20008000018 */
[----:B------:R-:W-:Y:S01]  /*1f00*/  UMOV UR4, 0x3b39803f ;  /* 0x3b39803f00047882 */ /* 0x000fe20000000000 */
[----:B------:R-:W-:-:S06]  /*1f10*/  UMOV UR5, 0x3c7abc9e ;  /* 0x3c7abc9e00057882 */ /* 0x000fcc0000000000 */
[----:B------:R-:W-:-:S08]  /*1f20*/  DADD R22, R20, R24 ;  /* 0x0000000014167229 */ /* 0x000fd00000000018 */
[----:B------:R-:W-:Y:S02]  /*1f30*/  DADD R20, R20, -R22 ;  /* 0x0000000014147229 */ /* 0x000fe40000000816 */
[----:B------:R-:W-:-:S06]  /*1f40*/  DMUL R16, R22, R26 ;  /* 0x0000001a16107228 */ /* 0x000fcc0000000000 */
[----:B------:R-:W-:Y:S02]  /*1f50*/  DADD R20, R24, R20 ;  /* 0x0000000018147229 */ /* 0x000fe40000000014 */
[----:B------:R-:W-:-:S08]  /*1f60*/  DFMA R22, R22, R26, -R16 ;  /* 0x0000001a1616722b */ /* 0x000fd00000000810 */
[----:B------:R-:W-:Y:S01]  /*1f70*/  DFMA R26, R20, R26, R22 ;  /* 0x0000001a141a722b */ /* 0x000fe20000000016 */
[----:B------:R-:W-:Y:S02]  /*1f80*/  IMAD.MOV.U32 R20, RZ, RZ, 0x652b82fe ;  /* 0x652b82feff147424 */ /* 0x000fe400078e00ff */
[----:B------:R-:W-:-:S05]  /*1f90*/  IMAD.MOV.U32 R21, RZ, RZ, 0x3ff71547 ;  /* 0x3ff71547ff157424 */ /* 0x000fca00078e00ff */
[----:B------:R-:W-:-:S08]  /*1fa0*/  DADD R22, R16, R26 ;  /* 0x0000000010167229 */ /* 0x000fd0000000001a */
[----:B------:R-:W-:Y:S02]  /*1fb0*/  DFMA R20, R22, R20, 6.75539944105574400000e+15 ;  /* 0x433800001614742b */ /* 0x000fe40000000014 */
[----:B------:R-:W-:Y:S01]  /*1fc0*/  FSETP.GEU.AND P1, PT, |R23|, 4.1917929649353027344, PT ;  /* 0x4086232b1700780b */ /* 0x000fe20003f2e200 */
[----:B------:R-:W-:-:S05]  /*1fd0*/  DADD R16, R16, -R22 ;  /* 0x0000000010107229 */ /* 0x000fca0000000816 */
[----:B------:R-:W-:-:S03]  /*1fe0*/  DADD R24, R20, -6.75539944105574400000e+15 ;  /* 0xc338000014187429 */ /* 0x000fc60000000000 */
[----:B------:R-:W-:-:S05]  /*1ff0*/  DADD R26, R26, R16 ;  /* 0x000000001a1a7229 */ /* 0x000fca0000000010 */
[----:B------:R-:W-:-:S08]  /*2000*/  DFMA R18, R24, -R18, R22 ;  /* 0x800000121812722b */ /* 0x000fd00000000016 */
        /* <DEDUP_REMOVED lines=30> */
[----:B------:R-:W-:-:S08]  /*21f0*/  DFMA R24, R18, R24, 1 ;  /* 0x3ff000001218742b */ /* 0x000fd00000000018 */
[----:B------:R-:W-:-:S10]  /*2200*/  DFMA R18, R18, R24, 1 ;  /* 0x3ff000001212742b */ /* 0x000fd40000000018 */
[----:B------:R-:W-:Y:S02]  /*2210*/  IMAD R17, R20, 0x100000, R19 ;  /* 0x0010000014117824 */ /* 0x000fe400078e0213 */
[----:B------:R-:W-:Y:S01]  /*2220*/  IMAD.MOV.U32 R16, RZ, RZ, R18 ;  /* 0x000000ffff107224 */ /* 0x000fe200078e0012 */
[----:B------:R-:W-:Y:S06]  /*2230*/  @!P1 BRA `(.L_x_325) ;  /* 0x0000000000349947 */ /* 0x000fec0003800000 */
[----:B------:R-:W-:Y:S01]  /*2240*/  FSETP.GEU.AND P2, PT, |R23|, 4.2275390625, PT ;  /* 0x408748001700780b */ /* 0x000fe20003f4e200 */
[C---:B------:R-:W-:Y:S02]  /*2250*/  DADD R16, R22.reuse, +INF ;  /* 0x7ff0000016107429 */ /* 0x040fe40000000000 */
[----:B------:R-:W-:-:S08]  /*2260*/  DSETP.GEU.AND P1, PT, R22, RZ, PT ;  /* 0x000000ff1600722a */ /* 0x000fd00003f2e000 */
[----:B------:R-:W-:Y:S02]  /*2270*/  FSEL R16, R16, RZ, P1 ;  /* 0x000000ff10107208 */ /* 0x000fe40000800000 */
[----:B------:R-:W-:Y:S01]  /*2280*/  FSEL R17, R17, RZ, P1 ;  /* 0x000000ff11117208 */ /* 0x000fe20000800000 */
[----:B------:R-:W-:Y:S06]  /*2290*/  @P2 BRA `(.L_x_325) ;  /* 0x00000000001c2947 */ /* 0x000fec0003800000 */
[----:B------:R-:W-:-:S04]  /*22a0*/  LEA.HI R5, R20, R20, RZ, 0x1 ;  /* 0x0000001414057211 */ /* 0x000fc800078f08ff */
[----:B------:R-:W-:-:S04]  /*22b0*/  SHF.R.S32.HI R5, RZ, 0x1, R5 ;  /* 0x00000001ff057819 */ /* 0x000fc80000011405 */
[----:B------:R-:W-:Y:S01]  /*22c0*/  LEA R19, R5, R19, 0x14 ;  /* 0x0000001305137211 */ /* 0x000fe200078ea0ff */
[----:B------:R-:W-:-:S05]  /*22d0*/  IMAD.IADD R16, R20, 0x1, -R5 ;  /* 0x0000000114107824 */ /* 0x000fca00078e0a05 */
[----:B------:R-:W-:Y:S01]  /*22e0*/  LEA R17, R16, 0x3ff00000, 0x14 ;  /* 0x3ff0000010117811 */ /* 0x000fe200078ea0ff */
[----:B------:R-:W-:-:S06]  /*22f0*/  IMAD.MOV.U32 R16, RZ, RZ, RZ ;  /* 0x000000ffff107224 */ /* 0x000fcc00078e00ff */
[----:B------:R-:W-:-:S11]  /*2300*/  DMUL R16, R18, R16 ;  /* 0x0000001012107228 */ /* 0x000fd60000000000 */
.L_x_325:
[----:B------:R-:W-:Y:S01]  /*2310*/  DFMA R26, R26, R16, R16 ;  /* 0x000000101a1a722b */ /* 0x000fe20000000010 */
[----:B------:R-:W-:Y:S01]  /*2320*/  IMAD.MOV.U32 R37, RZ, RZ, 0x0 ;  /* 0x00000000ff257424 */ /* 0x000fe200078e00ff */
[----:B------:R-:W-:-:S08]  /*2330*/  DSETP.NEU.AND P1, PT, |R16|, +INF , PT ;  /* 0x7ff000001000742a */ /* 0x000fd00003f2d200 */
[----:B------:R-:W-:Y:S02]  /*2340*/  FSEL R24, R16, R26, !P1 ;  /* 0x0000001a10187208 */ /* 0x000fe40004800000 */
[----:B------:R-:W-:Y:S01]  /*2350*/  FSEL R16, R17, R27, !P1 ;  /* 0x0000001b11107208 */ /* 0x000fe20004800000 */
[----:B------:R-:W-:Y:S06]  /*2360*/  RET.REL.NODEC R36 `(_Z14kernelSetFocksP7double2idPKS_i) ;  /* 0xffffffdc24247950 */ /* 0x000fec0003c3ffff */
.L_x_326:
        /* <DEDUP_REMOVED lines=9> */
.L_x_397:


//--------------------- .text._Z13kernelSetFockP7double2idi --------------------------
	.section	.text._Z13kernelSetFockP7double2idi,"ax",@progbits
	.align	128
        .global         _Z13kernelSetFockP7double2idi
        .type           _Z13kernelSetFockP7double2idi,@function
        .size           _Z13kernelSetFockP7double2idi,(.L_x_400 - _Z13kernelSetFockP7double2idi)
        .other          _Z13kernelSetFockP7double2idi,@"STO_CUDA_ENTRY STV_DEFAULT"
_Z13kernelSetFockP7double2idi:
.text._Z13kernelSetFockP7double2idi:
        /* <DEDUP_REMOVED lines=8> */
[----:B------:R-:W-:Y:S01]  /*0080*/  ULEA.HI UR4, UR4, UR4, URZ, 0x1 ;  /* 0x0000000404047291 */ /* 0x000fe2000f8f08ff */
[----:B------:R-:W-:Y:S01]  /*0090*/  IMAD.MOV.U32 R4, RZ, RZ, 0x0 ;  /* 0x00000000ff047424 */ /* 0x000fe200078e00ff */
[----:B------:R-:W0:Y:S01]  /*00a0*/  LDCU UR10, c[0x0][0x398] ;  /* 0x00007300ff0a77ac */ /* 0x000e220008000800 */
[----:B------:R-:W-:Y:S01]  /*00b0*/  IMAD.MOV.U32 R5, RZ, RZ, 0x3ff00000 ;  /* 0x3ff00000ff057424 */ /* 0x000fe200078e00ff */
[----:B------:R-:W-:-:S06]  /*00c0*/  USHF.R.S32.HI UR4, URZ, 0x1, UR4 ;  /* 0x00000001ff047899 */ /* 0x000fcc0008011404 */
[----:B------:R-:W-:-:S04]  /*00d0*/  VIADD R2, R0, -UR4 ;  /* 0x8000000400027c36 */ /* 0x000fc80008000000 */
[----:B------:R-:W1:Y:S01]  /*00e0*/  I2F.F64 R6, R2 ;  /* 0x0000000200067312 */ /* 0x000e620000201c00 */
[----:B------:R-:W1:Y:S01]  /*00f0*/  LDCU.64 UR4, c[0x0][0x390] ;  /* 0x00007200ff0477ac */ /* 0x000e620008000a00 */
[----:B0-----:R-:W-:Y:S01]  /*0100*/  UISETP.NE.AND UP0, UPT, UR10, URZ, UPT ;  /* 0x000000ff0a00728c */ /* 0x001fe2000bf05270 */
[----:B-1----:R-:W-:-:S08]  /*0110*/  DMUL R6, R6, UR4 ;  /* 0x0000000406067c28 */ /* 0x002fd00008000000 */
[----:B------:R-:W-:Y:S05]  /*0120*/  BRA.U !UP0, `(.L_x_327) ;  /* 0x0000000108f47547 */ /* 0x000fea000b800000 */
[----:B------:R-:W-:Y:S01]  /*0130*/  UISETP.NE.AND UP0, UPT, UR10, 0x1, UPT ;  /* 0x000000010a00788c */ /* 0x000fe2000bf05270 */
[----:B------:R-:W-:-:S10]  /*0140*/  DADD R2, R6, R6 ;  /* 0x0000000006027229 */ /* 0x000fd40000000006 */
[----:B------:R-:W-:Y:S01]  /*0150*/  IMAD.MOV.U32 R4, RZ, RZ, R2 ;  /* 0x000000ffff047224 */ /* 0x000fe200078e0002 */
[----:B------:R-:W-:Y:S01]  /*0160*/  MOV R5, R3 ;  /* 0x0000000300057202 */ /* 0x000fe20000000f00 */
[----:B------:R-:W-:Y:S06]  /*0170*/  BRA.U !UP0, `(.L_x_327) ;  /* 0x0000000108e07547 */ /* 0x000fec000b800000 */
[----:B------:R-:W-:Y:S01]  /*0180*/  UISETP.GE.AND UP0, UPT, UR10, 0x2, UPT ;  /* 0x000000020a00788c */ /* 0x000fe2000bf06270 */
[----:B------:R-:W-:Y:S02]  /*0190*/  IMAD.MOV.U32 R4, RZ, RZ, R2 ;  /* 0x000000ffff047224 */ /* 0x000fe400078e0002 */
[----:B------:R-:W-:-:S06]  /*01a0*/  IMAD.MOV.U32 R5, RZ, RZ, R3 ;  /* 0x000000ffff057224 */ /* 0x000fcc00078e0003 */
[----:B------:R-:W-:Y:S05]  /*01b0*/  BRA.U !UP0, `(.L_x_327) ;  /* 0x0000000108d07547 */ /* 0x000fea000b800000 */
[----:B------:R-:W-:Y:S01]  /*01c0*/  UIADD3 UR6, UPT, UPT, UR10, -0x2, URZ ;  /* 0xfffffffe0a067890 */ /* 0x000fe2000fffe0ff */
[----:B------:R-:W-:Y:S01]  /*01d0*/  IMAD.MOV.U32 R8, RZ, RZ, 0x0 ;  /* 0x00000000ff087424 */ /* 0x000fe200078e00ff */
[----:B------:R-:W-:Y:S01]  /*01e0*/  UIADD3 UR4, UPT, UPT, UR10, -0x1, URZ ;  /* 0xffffffff0a047890 */ /* 0x000fe2000fffe0ff */
[----:B------:R-:W-:Y:S01]  /*01f0*/  MOV R9, 0x3ff00000 ;  /* 0x3ff0000000097802 */ /* 0x000fe20000000f00 */
[----:B------:R-:W-:Y:S01]  /*0200*/  UISETP.GE.U32.AND UP0, UPT, UR6, 0x3, UPT ;  /* 0x000000030600788c */ /* 0x000fe2000bf06070 */
[----:B------:R-:W-:Y:S01]  /*0210*/  IMAD.MOV.U32 R4, RZ, RZ, R2 ;  /* 0x000000ffff047224 */ /* 0x000fe200078e0002 */
[----:B------:R-:W-:Y:S01]  /*0220*/  ULOP3.LUT UR5, UR4, 0x3, URZ, 0xc0, !UPT ;  /* 0x0000000304057892 */ /* 0x000fe2000f8ec0ff */
[----:B------:R-:W-:Y:S01]  /*0230*/  IMAD.MOV.U32 R5, RZ, RZ, R3 ;  /* 0x000000ffff057224 */ /* 0x000fe200078e0003 */
[----:B------:R-:W-:-:S05]  /*0240*/  UMOV UR6, 0x1 ;  /* 0x0000000100067882 */ /* 0x000fca0000000000 */
[----:B------:R-:W-:Y:S05]  /*0250*/  BRA.U !UP0, `(.L_x_328) ;  /* 0x0000000108747547 */ /* 0x000fea000b800000 */
[----:B------:R-:W-:Y:S01]  /*0260*/  ULOP3.LUT UR4, UR4, 0xfffffffc, URZ, 0xc0, !UPT ;  /* 0xfffffffc04047892 */ /* 0x000fe2000f8ec0ff */
[----:B------:R-:W-:Y:S02]  /*0270*/  HFMA2 R9, -RZ, RZ, 1.984375, 0 ;  /* 0x3ff00000ff097431 */ /* 0x000fe400000001ff */
[----:B------:R-:W-:Y:S01]  /*0280*/  IMAD.MOV.U32 R8, RZ, RZ, 0x0 ;  /* 0x00000000ff087424 */ /* 0x000fe200078e00ff */
[----:B------:R-:W-:Y:S01]  /*0290*/  UMOV UR7, 0x4 ;  /* 0x0000000400077882 */ /* 0x000fe20000000000 */
[----:B------:R-:W-:Y:S01]  /*02a0*/  IMAD.MOV.U32 R4, RZ, RZ, R2 ;  /* 0x000000ffff047224 */ /* 0x000fe200078e0002 */
[----:B------:R-:W-:Y:S01]  /*02b0*/  UIADD3 UR6, UPT, UPT, -UR4, URZ, URZ ;  /* 0x000000ff04067290 */ /* 0x000fe2000fffe1ff */
[----:B------:R-:W-:Y:S02]  /*02c0*/  IMAD.MOV.U32 R5, RZ, RZ, R3 ;  /* 0x000000ffff057224 */ /* 0x000fe400078e0003 */
[----:B------:R-:W-:-:S09]  /*02d0*/  UMOV UR4, URZ ;  /* 0x000000ff00047c82 */ /* 0x000fd20008000000 */
.L_x_329:
[----:B------:R-:W-:Y:S02]  /*02e0*/  UIADD3 UR8, UPT, UPT, UR7, -0x2, URZ ;  /* 0xfffffffe07087890 */ /* 0x000fe4000fffe0ff */
[----:B------:R-:W0:Y:S01]  /*02f0*/  I2F.F64.U32 R12, UR7 ;  /* 0x00000007000c7d12 */ /* 0x000e220008201800 */
[----:B------:R-:W-:Y:S02]  /*0300*/  UIADD3 UR9, UPT, UPT, UR7, 0x2, URZ ;  /* 0x0000000207097890 */ /* 0x000fe4000fffe0ff */
[----:B------:R-:W-:Y:S02]  /*0310*/  UIADD3 UR6, UPT, UPT, UR6, 0x4, URZ ;  /* 0x0000000406067890 */ /* 0x000fe4000fffe0ff */
[----:B------:R-:W-:Y:S02]  /*0320*/  UIADD3 UR4, UPT, UPT, UR4, 0x4, URZ ;  /* 0x0000000404047890 */ /* 0x000fe4000fffe0ff */
[----:B------:R-:W-:Y:S01]  /*0330*/  UISETP.NE.AND UP0, UPT, UR6, URZ, UPT ;  /* 0x000000ff0600728c */ /* 0x000fe2000bf05270 */
[----:B------:R-:W1:Y:S01]  /*0340*/  I2F.F64.U32 R10, UR8 ;  /* 0x00000008000a7d12 */ /* 0x000e620008201800 */
[----:B------:R-:W-:-:S02]  /*0350*/  UIADD3 UR8, UPT, UPT, UR7, 0x4, URZ ;  /* 0x0000000407087890 */ /* 0x000fc4000fffe0ff */
[----:B------:R-:W-:Y:S01]  /*0360*/  UIADD3 UR7, UPT, UPT, UR7, 0x8, URZ ;  /* 0x0000000807077890 */ /* 0x000fe2000fffe0ff */
[----:B0-----:R-:W-:Y:S02]  /*0370*/  DMUL R12, R12, R4 ;  /* 0x000000040c0c7228 */ /* 0x001fe40000000000 */
[----:B-1----:R-:W-:Y:S02]  /*0380*/  DMUL R10, R10, R8 ;  /* 0x000000080a0a7228 */ /* 0x002fe40000000000 */
[----:B------:R-:W0:Y:S06]  /*0390*/  I2F.F64.U32 R8, UR9 ;  /* 0x0000000900087d12 */ /* 0x000e2c0008201800 */
[----:B------:R-:W-:-:S02]  /*03a0*/  DFMA R10, R2, R4, -R10 ;  /* 0x00000004020a722b */ /* 0x000fc4000000080a */
[----:B------:R-:W1:Y:S06]  /*03b0*/  I2F.F64.U32 R4, UR8 ;  /* 0x0000000800047d12 */ /* 0x000e6c0008201800 */
[----:B------:R-:W-:Y:S02]  /*03c0*/  DFMA R12, R2, R10, -R12 ;  /* 0x0000000a020c722b */ /* 0x000fe4000000080c */
[----:B0-----:R-:W-:-:S06]  /*03d0*/  DMUL R8, R10, R8 ;  /* 0x000000080a087228 */ /* 0x001fcc0000000000 */
[----:B-1----:R-:W-:Y:S02]  /*03e0*/  DMUL R4, R12, R4 ;  /* 0x000000040c047228 */ /* 0x002fe40000000000 */
[----:B------:R-:W-:-:S08]  /*03f0*/  DFMA R8, R2, R12, -R8 ;  /* 0x0000000c0208722b */ /* 0x000fd00000000808 */
[----:B------:R-:W-:Y:S01]  /*0400*/  DFMA R4, R2, R8, -R4 ;  /* 0x000000080204722b */ /* 0x000fe20000000804 */
[----:B------:R-:W-:Y:S10]  /*0410*/  BRA.U UP0, `(.L_x_329) ;  /* 0xfffffffd00b07547 */ /* 0x000ff4000b83ffff */
[----:B------:R-:W-:-:S12]  /*0420*/  UIADD3 UR6, UPT, UPT, UR4, 0x1, URZ ;  /* 0x0000000104067890 */ /* 0x000fd8000fffe0ff */
.L_x_328:
[----:B------:R-:W-:-:S09]  /*0430*/  UISETP.NE.AND UP0, UPT, UR5, URZ, UPT ;  /* 0x000000ff0500728c */ /* 0x000fd2000bf05270 */
[----:B------:R-:W-:Y:S05]  /*0440*/  BRA.U !UP0, `(.L_x_327) ;  /* 0x00000001082c7547 */ /* 0x000fea000b800000 */
[----:B------:R-:W-:Y:S02]  /*0450*/  USHF.L.U32 UR6, UR6, 0x1, URZ ;  /* 0x0000000106067899 */ /* 0x000fe400080006ff */
[----:B------:R-:W-:-:S12]  /*0460*/  UIADD3 UR5, UPT, UPT, -UR5, URZ, URZ ;  /* 0x000000ff05057290 */ /* 0x000fd8000fffe1ff */
.L_x_330:
[----:B------:R-:W0:Y:S01]  /*0470*/  I2F.F64.U32 R10, UR6 ;  /* 0x00000006000a7d12 */ /* 0x000e220008201800 */
[----:B------:R-:W-:Y:S02]  /*0480*/  UIADD3 UR5, UPT, UPT, UR5, 0x1, URZ ;  /* 0x0000000105057890 */ /* 0x000fe4000fffe0ff */
[----:B------:R-:W-:Y:S02]  /*0490*/  UIADD3 UR6, UPT, UPT, UR6, 0x2, URZ ;  /* 0x0000000206067890 */ /* 0x000fe4000fffe0ff */
[----:B------:R-:W-:Y:S01]  /*04a0*/  UISETP.NE.AND UP0, UPT, UR5, URZ, UPT ;  /* 0x000000ff0500728c */ /* 0x000fe2000bf05270 */
[----:B0-----:R-:W-:Y:S01]  /*04b0*/  DMUL R10, R10, R8 ;  /* 0x000000080a0a7228 */ /* 0x001fe20000000000 */
[----:B------:R-:W-:Y:S01]  /*04c0*/  IMAD.MOV.U32 R8, RZ, RZ, R4 ;  /* 0x000000ffff087224 */ /* 0x000fe200078e0004 */
[----:B------:R-:W-:-:S06]  /*04d0*/  MOV R9, R5 ;  /* 0x0000000500097202 */ /* 0x000fcc0000000f00 */
[----:B------:R-:W-:Y:S01]  /*04e0*/  DFMA R4, R2, R4, -R10 ;  /* 0x000000040204722b */ /* 0x000fe2000000080a */
[----:B------:R-:W-:Y:S10]  /*04f0*/  BRA.U UP0, `(.L_x_330) ;  /* 0xfffffffd00dc7547 */ /* 0x000ff4000b83ffff */
.L_x_327:
[----:B------:R-:W-:Y:S01]  /*0500*/  UISETP.GE.AND UP0, UPT, UR10, 0x1, UPT ;  /* 0x000000010a00788c */ /* 0x000fe2000bf06270 */
[----:B------:R-:W-:Y:S02]  /*0510*/  IMAD.MOV.U32 R2, RZ, RZ, 0x0 ;  /* 0x00000000ff027424 */ /* 0x000fe400078e00ff */
[----:B------:R-:W-:-:S06]  /*0520*/  IMAD.MOV.U32 R3, RZ, RZ, 0x3ff00000 ;  /* 0x3ff00000ff037424 */ /* 0x000fcc00078e00ff */
[----:B------:R-:W-:Y:S05]  /*0530*/  BRA.U !UP0, `(.L_x_331) ;  /* 0x0000000508e07547 */ /* 0x000fea000b800000 */
[----:B------:R-:W-:Y:S01]  /*0540*/  UISETP.GE.U32.AND UP0, UPT, UR10, 0x4, UPT ;  /* 0x000000040a00788c */ /* 0x000fe2000bf06070 */
[----:B------:R-:W-:Y:S01]  /*0550*/  IMAD.MOV.U32 R2, RZ, RZ, 0x0 ;  /* 0x00000000ff027424 */ /* 0x000fe200078e00ff */
[----:B------:R-:W-:Y:S01]  /*0560*/  MOV R3, 0x3ff00000 ;  /* 0x3ff0000000037802 */ /* 0x000fe20000000f00 */
[----:B------:R-:W-:Y:S01]  /*0570*/  ULOP3.LUT UR4, UR10, 0x3, URZ, 0xc0, !UPT ;  /* 0x000000030a047892 */ /* 0x000fe2000f8ec0ff */
[----:B------:R-:W-:-:S05]  /*0580*/  UMOV UR5, 0x1 ;  /* 0x0000000100057882 */ /* 0x000fca0000000000 */
[----:B------:R-:W-:Y:S06]  /*0590*/  BRA.U !UP0, `(.L_x_332) ;  /* 0x0000000508a47547 */ /* 0x000fec000b800000 */
[----:B------:R-:W-:Y:S01]  /*05a0*/  ULOP3.LUT UR5, UR10, 0x7ffffffc, URZ, 0xc0, !UPT ;  /* 0x7ffffffc0a057892 */ /* 0x000fe2000f8ec0ff */
[----:B------:R-:W-:Y:S02]  /*05b0*/  HFMA2 R3, -RZ, RZ, 1.984375, 0 ;  /* 0x3ff00000ff037431 */ /* 0x000fe400000001ff */
[----:B------:R-:W-:Y:S01]  /*05c0*/  IMAD.MOV.U32 R8, RZ, RZ, 0x0 ;  /* 0x00000000ff087424 */ /* 0x000fe200078e00ff */
[----:B------:R-:W-:Y:S01]  /*05d0*/  UMOV UR6, 0x2 ;  /* 0x0000000200067882 */ /* 0x000fe20000000000 */
[----:B------:R-:W-:Y:S01]  /*05e0*/  UIADD3 UR5, UPT, UPT, -UR5, URZ, URZ ;  /* 0x000000ff05057290 */ /* 0x000fe2000fffe1ff */
[----:B------:R-:W-:Y:S02]  /*05f0*/  IMAD.MOV.U32 R9, RZ, RZ, 0x3ff00000 ;  /* 0x3ff00000ff097424 */ /* 0x000fe400078e00ff */
[----:B------:R-:W-:Y:S01]  /*0600*/  IMAD.MOV.U32 R2, RZ, RZ, 0x0 ;  /* 0x00000000ff027424 */ /* 0x000fe200078e00ff */
[----:B------:R-:W-:-:S09]  /*0610*/  UISETP.GE.AND UP0, UPT, UR5, URZ, UPT ;  /* 0x000000ff0500728c */ /* 0x000fd2000bf06270 */
[----:B------:R-:W-:Y:S05]  /*0620*/  BRA.U UP0, `(.L_x_333) ;  /* 0x0000000500447547 */ /* 0x000fea000b800000 */
[----:B------:R-:W-:Y:S02]  /*0630*/  UIADD3 UR7, UPT, UPT, -UR5, URZ, URZ ;  /* 0x000000ff05077290 */ /* 0x000fe4000fffe1ff */
[----:B------:R-:W-:Y:S02]  /*0640*/  UPLOP3.LUT UP0, UPT, UPT, UPT, UPT, 0x80, 0x8 ;  /* 0x000000000008789c */ /* 0x000fe40003f0f070 */
[----:B------:R-:W-:-:S09]  /*0650*/  UISETP.GT.AND UP1, UPT, UR7, 0xc, UPT ;  /* 0x0000000c0700788c */ /* 0x000fd2000bf24270 */
[----:B------:R-:W-:Y:S05]  /*0660*/  BRA.U !UP1, `(.L_x_334) ;  /* 0x0000000109c07547 */ /* 0x000fea000b800000 */
[----:B------:R-:W-:-:S11]  /*0670*/  UPLOP3.LUT UP0, UPT, UPT, UPT, UPT, 0x40, 0x4 ;  /* 0x000000000004789c */ /* 0x000fd60003f0e870 */
.L_x_335:
[----:B------:R-:W-:Y:S02]  /*0680*/  UIADD3 UR8, UPT, UPT, UR6, 0x1, URZ ;  /* 0x0000000106087890 */ /* 0x000fe4000fffe0ff */
[----:B------:R-:W0:Y:S01]  /*0690*/  I2F.F64.U32 R10, UR6 ;  /* 0x00000006000a7d12 */ /* 0x000e220008201800 */
[C---:B------:R-:W-:Y:S01]  /*06a0*/  DMUL R2, R8.reuse, R2 ;  /* 0x0000000208027228 */ /* 0x040fe20000000000 */
[----:B------:R-:W-:Y:S01]  /*06b0*/  UIADD3 UR7, UPT, UPT, UR6, 0x2, URZ ;  /* 0x0000000206077890 */ /* 0x000fe2000fffe0ff */
[----:B------:R-:W-:Y:S01]  /*06c0*/  DADD R8, R8, 4 ;  /* 0x4010000008087429 */ /* 0x000fe20000000000 */
[----:B------:R-:W-:-:S04]  /*06d0*/  UIADD3 UR5, UPT, UPT, UR5, 0x10, URZ ;  /* 0x0000001005057890 */ /* 0x000fc8000fffe0ff */
[----:B------:R-:W1:Y:S01]  /*06e0*/  I2F.F64.U32 R12, UR8 ;  /* 0x00000008000c7d12 */ /* 0x000e620008201800 */
[----:B------:R-:W-:Y:S02]  /*06f0*/  UIADD3 UR8, UPT, UPT, UR6, 0x5, URZ ;  /* 0x0000000506087890 */ /* 0x000fe4000fffe0ff */
[----:B------:R-:W-:Y:S01]  /*0700*/  UISETP.GE.AND UP1, UPT, UR5, -0xc, UPT ;  /* 0xfffffff40500788c */ /* 0x000fe2000bf26270 */
[----:B0-----:R-:W-:-:S04]  /*0710*/  DMUL R2, R2, R10 ;  /* 0x0000000a02027228 */ /* 0x001fc80000000000 */
[----:B------:R-:W0:Y:S01]  /*0720*/  I2F.F64.U32 R10, UR7 ;  /* 0x00000007000a7d12 */ /* 0x000e220008201800 */
[----:B------:R-:W-:-:S03]  /*0730*/  UIADD3 UR7, UPT, UPT, UR6, 0x4, URZ ;  /* 0x0000000406077890 */ /* 0x000fc6000fffe0ff */
[----:B-1----:R-:W-:-:S04]  /*0740*/  DMUL R2, R2, R12 ;  /* 0x0000000c02027228 */ /* 0x002fc80000000000 */
[----:B------:R-:W-:Y:S01]  /*0750*/  I2F.F64.U32 R12, UR8 ;  /* 0x00000008000c7d12 */ /* 0x000fe20008201800 */
[----:B------:R-:W-:-:S03]  /*0760*/  UIADD3 UR8, UPT, UPT, UR6, 0x9, URZ ;  /* 0x0000000906087890 */ /* 0x000fc6000fffe0ff */
[----:B0-----:R-:W-:-:S04]  /*0770*/  DMUL R2, R2, R10 ;  /* 0x0000000a02027228 */ /* 0x001fc80000000000 */
[----:B------:R-:W0:Y:S01]  /*0780*/  I2F.F64.U32 R10, UR7 ;  /* 0x00000007000a7d12 */ /* 0x000e220008201800 */
[----:B------:R-:W-:-:S03]  /*0790*/  UIADD3 UR7, UPT, UPT, UR6, 0x6, URZ ;  /* 0x0000000606077890 */ /* 0x000fc6000fffe0ff */
[----:B------:R-:W-:Y:S02]  /*07a0*/  DMUL R2, R2, R8 ;  /* 0x0000000802027228 */ /* 0x000fe40000000000 */
[----:B------:R-:W-:-:S06]  /*07b0*/  DADD R8, R8, 4 ;  /* 0x4010000008087429 */ /* 0x000fcc0000000000 */
[----:B0-----:R-:W-:Y:S01]  /*07c0*/  DMUL R2, R2, R10 ;  /* 0x0000000a02027228 */ /* 0x001fe20000000000 */
[----:B------:R-:W0:Y:S01]  /*07d0*/  I2F.F64.U32 R10, UR7 ;  /* 0x00000007000a7d12 */ /* 0x000e220008201800 */
[----:B------:R-:W-:-:S06]  /*07e0*/  UIADD3 UR7, UPT, UPT, UR6, 0x8, URZ ;  /* 0x0000000806077890 */ /* 0x000fcc000fffe0ff */
[----:B------:R-:W-:Y:S01]  /*07f0*/  DMUL R2, R2, R12 ;  /* 0x0000000c02027228 */ /* 0x000fe20000000000 */
[----:B------:R-:W-:Y:S01]  /*0800*/  I2F.F64.U32 R12, UR8 ;  /* 0x00000008000c7d12 */ /* 0x000fe20008201800 */
[----:B------:R-:W-:-:S06]  /*0810*/  UIADD3 UR8, UPT, UPT, UR6, 0xd, URZ ;  /* 0x0000000d06087890 */ /* 0x000fcc000fffe0ff */
[----:B0-----:R-:W-:Y:S01]  /*0820*/  DMUL R2, R2, R10 ;  /* 0x0000000a02027228 */ /* 0x001fe20000000000 */
[----:B------:R-:W0:Y:S01]  /*0830*/  I2F.F64.U32 R10, UR7 ;  /* 0x00000007000a7d12 */ /* 0x000e220008201800 */
[----:B------:R-:W-:-:S06]  /*0840*/  UIADD3 UR7, UPT, UPT, UR6, 0xa, URZ ;  /* 0x0000000a06077890 */ /* 0x000fcc000fffe0ff */
[----:B------:R-:W-:Y:S02]  /*0850*/  DMUL R2, R2, R8 ;  /* 0x0000000802027228 */ /* 0x000fe40000000000 */
[----:B------:R-:W-:-:S06]  /*0860*/  DADD R8, R8, 4 ;  /* 0x4010000008087429 */ /* 0x000fcc0000000000 */
[----:B0-----:R-:W-:Y:S01]  /*0870*/  DMUL R2, R2, R10 ;  /* 0x0000000a02027228 */ /* 0x001fe20000000000 */
[----:B------:R-:W0:Y:S01]  /*0880*/  I2F.F64.U32 R10, UR7 ;  /* 0x00000007000a7d12 */ /* 0x000e220008201800 */
[----:B------:R-:W-:-:S06]  /*0890*/  UIADD3 UR7, UPT, UPT, UR6, 0xc, URZ ;  /* 0x0000000c06077890 */ /* 0x000fcc000fffe0ff */
[----:B------:R-:W-:Y:S01]  /*08a0*/  DMUL R2, R2, R12 ;  /* 0x0000000c02027228 */ /* 0x000fe20000000000 */
[----:B------:R-:W-:Y:S07]  /*08b0*/  I2F.F64.U32 R12, UR8 ;  /* 0x00000008000c7d12 */ /* 0x000fee0008201800 */
[----:B0-----:R-:W-:Y:S01]  /*08c0*/  DMUL R2, R2, R10 ;  /* 0x0000000a02027228 */ /* 0x001fe20000000000 */
[----:B------:R-:W0:Y:S01]  /*08d0*/  I2F.F64.U32 R10, UR7 ;  /* 0x00000007000a7d12 */ /* 0x000e220008201800 */
[----:B------:R-:W-:-:S02]  /*08e0*/  UIADD3 UR7, UPT, UPT, UR6, 0xe, URZ ;  /* 0x0000000e06077890 */ /* 0x000fc4000fffe0ff */
[----:B------:R-:W-:-:S04]  /*08f0*/  UIADD3 UR6, UPT, UPT, UR6, 0x10, URZ ;  /* 0x0000001006067890 */ /* 0x000fc8000fffe0ff */
[----:B------:R-:W-:Y:S02]  /*0900*/  DMUL R2, R2, R8 ;  /* 0x0000000802027228 */ /* 0x000fe40000000000 */
[----:B------:R-:W-:-:S06]  /*0910*/  DADD R8, R8, 4 ;  /* 0x4010000008087429 */ /* 0x000fcc0000000000 */
[----:B0-----:R-:W-:Y:S01]  /*0920*/  DMUL R2, R2, R10 ;  /* 0x0000000a02027228 */ /* 0x001fe20000000000 */
[----:B------:R-:W0:Y:S07]  /*0930*/  I2F.F64.U32 R10, UR7 ;  /* 0x00000007000a7d12 */ /* 0x000e2e0008201800 */
[----:B------:R-:W-:-:S08]  /*0940*/  DMUL R2, R2, R12 ;  /* 0x0000000c02027228 */ /* 0x000fd00000000000 */
[----:B0-----:R-:W-:Y:S01]  /*0950*/  DMUL R2, R2, R10 ;  /* 0x0000000a02027228 */ /* 0x001fe20000000000 */
[----:B------:R-:W-:Y:S10]  /*0960*/  BRA.U !UP1, `(.L_x_335) ;  /* 0xfffffffd09447547 */ /* 0x000ff4000b83ffff */
.L_x_334:
[----:B------:R-:W-:-:S04]  /*0970*/  UIADD3 UR7, UPT, UPT, -UR5, URZ, URZ ;  /* 0x000000ff05077290 */ /* 0x000fc8000fffe1ff */
[----:B------:R-:W-:-:S09]  /*0980*/  UISETP.GT.AND UP1, UPT, UR7, 0x4, UPT ;  /* 0x000000040700788c */ /* 0x000fd2000bf24270 */
[----:B------:R-:W-:Y:S05]  /*0990*/  BRA.U !UP1, `(.L_x_336) ;  /* 0x0000000109607547 */ /* 0x000fea000b800000 */
[----:B------:R-:W-:Y:S02]  /*09a0*/  UIADD3 UR8, UPT, UPT, UR6, 0x1, URZ ;  /* 0x0000000106087890 */ /* 0x000fe4000fffe0ff */
[----:B------:R-:W0:Y:S01]  /*09b0*/  I2F.F64.U32 R10, UR6 ;  /* 0x00000006000a7d12 */ /* 0x000e220008201800 */
[----:B------:R-:W-:Y:S01]  /*09c0*/  DMUL R2, R2, R8 ;  /* 0x0000000802027228 */ /* 0x000fe20000000000 */
[----:B------:R-:W-:Y:S01]  /*09d0*/  UIADD3 UR7, UPT, UPT, UR6, 0x2, URZ ;  /* 0x0000000206077890 */ /* 0x000fe2000fffe0ff */
[----:B------:R-:W-:Y:S01]  /*09e0*/  DADD R8, R8, 4 ;  /* 0x4010000008087429 */ /* 0x000fe20000000000 */
[----:B------:R-:W-:Y:S02]  /*09f0*/  UPLOP3.LUT UP0, UPT, UPT, UPT, UPT, 0x40, 0x4 ;  /* 0x000000000004789c */ /* 0x000fe40003f0e870 */
[----:B------:R-:W-:Y:S02]  /*0a00*/  UIADD3 UR5, UPT, UPT, UR5, 0x8, URZ ;  /* 0x0000000805057890 */ /* 0x000fe4000fffe0ff */
[----:B------:R-:W1:Y:S01]  /*0a10*/  I2F.F64.U32 R12, UR8 ;  /* 0x00000008000c7d12 */ /* 0x000e620008201800 */
[----:B------:R-:W-:Y:S01]  /*0a20*/  UIADD3 UR8, UPT, UPT, UR6, 0x5, URZ ;  /* 0x0000000506087890 */ /* 0x000fe2000fffe0ff */
[----:B0-----:R-:W-:-:S06]  /*0a30*/  DMUL R2, R2, R10 ;  /* 0x0000000a02027228 */ /* 0x001fcc0000000000 */
[----:B------:R-:W0:Y:S01]  /*0a40*/  I2F.F64.U32 R10, UR7 ;  /* 0x00000007000a7d12 */ /* 0x000e220008201800 */
[----:B------:R-:W-:Y:S01]  /*0a50*/  UIADD3 UR7, UPT, UPT, UR6, 0x4, URZ ;  /* 0x0000000406077890 */ /* 0x000fe2000fffe0ff */
[----:B-1----:R-:W-:-:S06]  /*0a60*/  DMUL R2, R2, R12 ;  /* 0x0000000c02027228 */ /* 0x002fcc0000000000 */
[----:B------:R-:W-:Y:S02]  /*0a70*/  I2F.F64.U32 R12, UR8 ;  /* 0x00000008000c7d12 */ /* 0x000fe40008201800 */
[----:B0-----:R-:W-:-:S06]  /*0a80*/  DMUL R2, R2, R10 ;  /* 0x0000000a02027228 */ /* 0x001fcc0000000000 */
[----:B------:R-:W0:Y:S01]  /*0a90*/  I2F.F64.U32 R10, UR7 ;  /* 0x00000007000a7d12 */ /* 0x000e220008201800 */
[----:B------:R-:W-:Y:S02]  /*0aa0*/  UIADD3 UR7, UPT, UPT, UR6, 0x6, URZ ;  /* 0x0000000606077890 */ /* 0x000fe4000fffe0ff */
[----:B------:R-:W-:Y:S01]  /*0ab0*/  UIADD3 UR6, UPT, UPT, UR6, 0x8, URZ ;  /* 0x0000000806067890 */ /* 0x000fe2000fffe0ff */
[----:B------:R-:W-:Y:S02]  /*0ac0*/  DMUL R2, R2, R8 ;  /* 0x0000000802027228 */ /* 0x000fe40000000000 */
[----:B------:R-:W-:-:S06]  /*0ad0*/  DADD R8, R8, 4 ;  /* 0x4010000008087429 */ /* 0x000fcc0000000000 */
[----:B0-----:R-:W-:Y:S01]  /*0ae0*/  DMUL R2, R2, R10 ;  /* 0x0000000a02027228 */ /* 0x001fe20000000000 */
[----:B------:R-:W0:Y:S07]  /*0af0*/  I2F.F64.U32 R10, UR7 ;  /* 0x00000007000a7d12 */ /* 0x000e2e0008201800 */
[----:B------:R-:W-:-:S08]  /*0b00*/  DMUL R2, R2, R12 ;  /* 0x0000000c02027228 */ /* 0x000fd00000000000 */
[----:B0-----:R-:W-:-:S11]  /*0b10*/  DMUL R2, R2, R10 ;  /* 0x0000000a02027228 */ /* 0x001fd60000000000 */
.L_x_336:
[----:B------:R-:W-:-:S09]  /*0b20*/  UISETP.NE.OR UP0, UPT, UR5, URZ, UP0 ;  /* 0x000000ff0500728c */ /* 0x000fd20008705670 */
[----:B------:R-:W-:Y:S05]  /*0b30*/  BRA.U !UP0, `(.L_x_337) ;  /* 0x0000000108387547 */ /* 0x000fea000b800000 */
.L_x_333:
[----:B------:R-:W-:Y:S02]  /*0b40*/  UIADD3 UR8, UPT, UPT, UR6, 0x1, URZ ;  /* 0x0000000106087890 */ /* 0x000fe4000fffe0ff */
[----:B------:R-:W0:Y:S01]  /*0b50*/  I2F.F64.U32 R10, UR6 ;  /* 0x00000006000a7d12 */ /* 0x000e220008201800 */
[C---:B------:R-:W-:Y:S01]  /*0b60*/  DMUL R2, R8.reuse, R2 ;  /* 0x0000000208027228 */ /* 0x040fe20000000000 */
[----:B------:R-:W-:Y:S01]  /*0b70*/  UIADD3 UR7, UPT, UPT, UR6, 0x2, URZ ;  /* 0x0000000206077890 */ /* 0x000fe2000fffe0ff */
[----:B------:R-:W-:Y:S01]  /*0b80*/  DADD R8, R8, 4 ;  /* 0x4010000008087429 */ /* 0x000fe20000000000 */
[----:B------:R-:W-:Y:S02]  /*0b90*/  UIADD3 UR5, UPT, UPT, UR5, 0x4, URZ ;  /* 0x0000000405057890 */ /* 0x000fe4000fffe0ff */
[----:B------:R-:W-:Y:S02]  /*0ba0*/  UIADD3 UR6, UPT, UPT, UR6, 0x4, URZ ;  /* 0x0000000406067890 */ /* 0x000fe4000fffe0ff */
[----:B------:R-:W1:Y:S01]  /*0bb0*/  I2F.F64.U32 R12, UR8 ;  /* 0x00000008000c7d12 */ /* 0x000e620008201800 */
[----:B------:R-:W-:Y:S01]  /*0bc0*/  UISETP.NE.AND UP0, UPT, UR5, URZ, UPT ;  /* 0x000000ff0500728c */ /* 0x000fe2000bf05270 */
[----:B0-----:R-:W-:-:S06]  /*0bd0*/  DMUL R2, R2, R10 ;  /* 0x0000000a02027228 */ /* 0x001fcc0000000000 */
[----:B------:R-:W0:Y:S02]  /*0be0*/  I2F.F64.U32 R10, UR7 ;  /* 0x00000007000a7d12 */ /* 0x000e240008201800 */
[----:B-1----:R-:W-:-:S08]  /*0bf0*/  DMUL R2, R2, R12 ;  /* 0x0000000c02027228 */ /* 0x002fd00000000000 */
[----:B0-----:R-:W-:Y:S01]  /*0c00*/  DMUL R2, R2, R10 ;  /* 0x0000000a02027228 */ /* 0x001fe20000000000 */
[----:B------:R-:W-:Y:S10]  /*0c10*/  BRA.U UP0, `(.L_x_333) ;  /* 0xfffffffd00c87547 */ /* 0x000ff4000b83ffff */
.L_x_337:
[----:B------:R-:W-:-:S12]  /*0c20*/  UIADD3 UR5, UPT, UPT, UR6, -0x1, URZ ;  /* 0xffffffff06057890 */ /* 0x000fd8000fffe0ff */
.L_x_332:
[----:B------:R-:W-:-:S09]  /*0c30*/  UISETP.NE.AND UP0, UPT, UR4, URZ, UPT ;  /* 0x000000ff0400728c */ /* 0x000fd2000bf05270 */
[----:B------:R-:W-:Y:S05]  /*0c40*/  BRA.U !UP0, `(.L_x_331) ;  /* 0x00000001081c7547 */ /* 0x000fea000b800000 */
[----:B------:R-:W-:-:S12]  /*0c50*/  UIADD3 UR4, UPT, UPT, -UR4, URZ, URZ ;  /* 0x000000ff04047290 */ /* 0x000fd8000fffe1ff */
.L_x_338:
[----:B------:R-:W0:Y:S01]  /*0c60*/  I2F.F64.U32 R8, UR5 ;  /* 0x0000000500087d12 */ /* 0x000e220008201800 */
[----:B------:R-:W-:Y:S02]  /*0c70*/  UIADD3 UR4, UPT, UPT, UR4, 0x1, URZ ;  /* 0x0000000104047890 */ /* 0x000fe4000fffe0ff */
[----:B------:R-:W-:Y:S02]  /*0c80*/  UIADD3 UR5, UPT, UPT, UR5, 0x1, URZ ;  /* 0x0000000105057890 */ /* 0x000fe4000fffe0ff */
[----:B------:R-:W-:Y:S01]  /*0c90*/  UISETP.NE.AND UP0, UPT, UR4, URZ, UPT ;  /* 0x000000ff0400728c */ /* 0x000fe2000bf05270 */
[----:B0-----:R-:W-:-:S08]  /*0ca0*/  DMUL R2, R8, R2 ;  /* 0x0000000208027228 */ /* 0x001fd00000000000 */
[----:B------:R-:W-:Y:S05]  /*0cb0*/  BRA.U UP0, `(.L_x_338) ;  /* 0xfffffffd00e87547 */ /* 0x000fea000b83ffff */
.L_x_331:
[----:B------:R-:W0:Y:S01]  /*0cc0*/  I2F.F64 R8, UR10 ;  /* 0x0000000a00087d12 */ /* 0x000e220008201c00 */
[----:B------:R-:W-:-:S07]  /*0cd0*/  MOV R22, 0xcf0 ;  /* 0x00000cf000167802 */ /* 0x000fce0000000f00 */
[----:B0-----:R-:W-:Y:S05]  /*0ce0*/  CALL.REL.NOINC `($_Z13kernelSetFockP7double2idi$__internal_accurate_pow) ;  /* 0x0000001000307944 */ /* 0x001fea0003c00000 */
[----:B------:R-:W0:Y:S01]  /*0cf0*/  LDCU UR4, c[0x0][0x398] ;  /* 0x00007300ff0477ac */ /* 0x000e220008000800 */
[----:B------:R-:W-:Y:S02]  /*0d00*/  IMAD.MOV.U32 R10, RZ, RZ, 0x0 ;  /* 0x00000000ff0a7424 */ /* 0x000fe400078e00ff */
[----:B------:R-:W-:Y:S01]  /*0d10*/  IMAD.MOV.U32 R11, RZ, RZ, 0x3fd80000 ;  /* 0x3fd80000ff0b7424 */ /* 0x000fe200078e00ff */
[----:B0-----:R-:W-:-:S04]  /*0d20*/  ISETP.NE.AND P0, PT, RZ, UR4, PT ;  /* 0x00000004ff007c0c */ /* 0x001fc8000bf05270 */
[----:B------:R-:W-:Y:S02]  /*0d30*/  FSEL R12, R12, RZ, P0 ;  /* 0x000000ff0c0c7208 */ /* 0x000fe40000000000 */
[----:B------:R-:W-:-:S06]  /*0d40*/  FSEL R13, R8, 1.875, P0 ;  /* 0x3ff00000080d7808 */ /* 0x000fcc0000000000 */
[----:B------:R-:W-:-:S06]  /*0d50*/  DMUL R12, R2, R12 ;  /* 0x0000000c020c7228 */ /* 0x000fcc0000000000 */
[----:B------:R-:W0:Y:S04]  /*0d60*/  MUFU.RSQ64H R9, R13 ;  /* 0x0000000d00097308 */ /* 0x000e280000001c00 */
[----:B------:R-:W-:-:S05]  /*0d70*/  VIADD R8, R13, 0xfcb00000 ;  /* 0xfcb000000d087836 */ /* 0x000fca0000000000 */
[----:B------:R-:W-:Y:S01]  /*0d80*/  ISETP.GE.U32.AND P0, PT, R8, 0x7ca00000, PT ;  /* 0x7ca000000800780c */ /* 0x000fe20003f06070 */
[----:B0-----:R-:W-:-:S08]  /*0d90*/  DMUL R2, R8, R8 ;  /* 0x0000000808027228 */ /* 0x001fd00000000000 */
[----:B------:R-:W-:-:S08]  /*0da0*/  DFMA R2, R12, -R2, 1 ;  /* 0x3ff000000c02742b */ /* 0x000fd00000000802 */
[----:B------:R-:W-:Y:S02]  /*0db0*/  DFMA R10, R2, R10, 0.5 ;  /* 0x3fe00000020a742b */ /* 0x000fe4000000000a */
[----:B------:R-:W-:-:S08]  /*0dc0*/  DMUL R2, R8, R2 ;  /* 0x0000000208027228 */ /* 0x000fd00000000000 */
[----:B------:R-:W-:-:S08]  /*0dd0*/  DFMA R16, R10, R2, R8 ;  /* 0x000000020a10722b */ /* 0x000fd00000000008 */
[----:B------:R-:W-:Y:S02]  /*0de0*/  DMUL R14, R12, R16 ;  /* 0x000000100c0e7228 */ /* 0x000fe40000000000 */
[----:B------:R-:W-:Y:S01]  /*0df0*/  IADD3 R3, PT, PT, R17, -0x100000, RZ ;  /* 0xfff0000011037810 */ /* 0x000fe20007ffe0ff */
[----:B------:R-:W-:-:S05]  /*0e00*/  IMAD.MOV.U32 R2, RZ, RZ, R16 ;  /* 0x000000ffff027224 */ /* 0x000fca00078e0010 */
[----:B------:R-:W-:-:S08]  /*0e10*/  DFMA R18, R14, -R14, R12 ;  /* 0x8000000e0e12722b */ /* 0x000fd0000000000c */
[----:B------:R-:W-:Y:S01]  /*0e20*/  DFMA R10, R18, R2, R14 ;  /* 0x00000002120a722b */ /* 0x000fe2000000000e */
[----:B------:R-:W-:Y:S10]  /*0e30*/  @!P0 BRA `(.L_x_339) ;  /* 0x00000000002c8947 */ /* 0x000ff40003800000 */
[----:B------:R-:W-:Y:S01]  /*0e40*/  MOV R9, R13 ;  /* 0x0000000d00097202 */ /* 0x000fe20000000f00 */
[----:B------:R-:W-:Y:S01]  /*0e50*/  IMAD.MOV.U32 R10, RZ, RZ, R16 ;  /* 0x000000ffff0a7224 */ /* 0x000fe200078e0010 */
[----:B------:R-:W-:Y:S01]  /*0e60*/  MOV R17, R15 ;  /* 0x0000000f00117202 */ /* 0x000fe20000000f00 */
[----:B------:R-:W-:Y:S02]  /*0e70*/  IMAD.MOV.U32 R2, RZ, RZ, R12 ;  /* 0x000000ffff027224 */ /* 0x000fe400078e000c */
[----:B------:R-:W-:Y:S02]  /*0e80*/  IMAD.MOV.U32 R13, RZ, RZ, R19 ;  /* 0x000000ffff0d7224 */ /* 0x000fe400078e0013 */
[----:B------:R-:W-:Y:S01]  /*0e90*/  IMAD.MOV.U32 R11, RZ, RZ, R8 ;  /* 0x000000ffff0b7224 */ /* 0x000fe200078e0008 */
[----:B------:R-:W-:Y:S01]  /*0ea0*/  MOV R8, 0xef0 ;  /* 0x00000ef000087802 */ /* 0x000fe20000000f00 */
[----:B------:R-:W-:Y:S02]  /*0eb0*/  IMAD.MOV.U32 R12, RZ, RZ, R18 ;  /* 0x000000ffff0c7224 */ /* 0x000fe400078e0012 */
[----:B------:R-:W-:-:S02]  /*0ec0*/  IMAD.MOV.U32 R16, RZ, RZ, R14 ;  /* 0x000000ffff107224 */ /* 0x000fc400078e000e */
[----:B------:R-:W-:-:S07]  /*0ed0*/  IMAD.MOV.U32 R19, RZ, RZ, R3 ;  /* 0x000000ffff137224 */ /* 0x000fce00078e0003 */
[----:B------:R-:W-:Y:S05]  /*0ee0*/  CALL.REL.NOINC `($__internal_18_$__cuda_sm20_dsqrt_rn_f64_mediumpath_v1) ;  /* 0x0000000c00147944 */ /* 0x000fea0003c00000 */
.L_x_339:
        /* <DEDUP_REMOVED lines=18> */
[----:B------:R-:W-:Y:S05]  /*1010*/  CALL.REL.NOINC `($__internal_17_$__cuda_sm20_div_rn_f64_full) ;  /* 0x0000000400907944 */ /* 0x000fea0003c00000 */
.L_x_340:
[----:B------:R-:W-:Y:S01]  /*1020*/  DMUL R14, R6, R6 ;  /* 0x00000006060e7228 */ /* 0x000fe20000000000 */
[----:B------:R-:W-:Y:S01]  /*1030*/  IMAD.MOV.U32 R12, RZ, RZ, 0x652b82fe ;  /* 0x652b82feff0c7424 */ /* 0x000fe200078e00ff */
[----:B------:R-:W-:Y:S01]  /*1040*/  UMOV UR4, 0xfefa39ef ;  /* 0xfefa39ef00047882 */ /* 0x000fe20000000000 */
[----:B------:R-:W-:Y:S01]  /*1050*/  IMAD.MOV.U32 R13, RZ, RZ, 0x3ff71547 ;  /* 0x3ff71547ff0d7424 */ /* 0x000fe200078e00ff */
[----:B------:R-:W-:Y:S01]  /*1060*/  UMOV UR5, 0x3fe62e42 ;  /* 0x3fe62e4200057882 */ /* 0x000fe20000000000 */
[----:B------:R-:W0:Y:S01]  /*1070*/  LDC R20, c[0x0][0x394] ;  /* 0x0000e500ff147b82 */ /* 0x000e220000000800 */
[----:B------:R-:W-:Y:S01]  /*1080*/  IMAD.MOV.U32 R22, RZ, RZ, 0x0 ;  /* 0x00000000ff167424 */ /* 0x000fe200078e00ff */
[----:B------:R-:W-:Y:S01]  /*1090*/  MOV R23, 0x3fd80000 ;  /* 0x3fd8000000177802 */ /* 0x000fe20000000f00 */
[----:B------:R-:W-:Y:S01]  /*10a0*/  DMUL R14, R14, -0.5 ;  /* 0xbfe000000e0e7828 */ /* 0x000fe20000000000 */
[----:B------:R-:W-:Y:S04]  /*10b0*/  BSSY.RECONVERGENT B0, `(.L_x_341) ;  /* 0x0000043000007945 */ /* 0x000fe80003800200 */
[----:B------:R-:W1:Y:S03]  /*10c0*/  LDC.64 R16, c[0x0][0x390] ;  /* 0x0000e400ff107b82 */ /* 0x000e660000000a00 */
[----:B------:R-:W-:-:S02]  /*10d0*/  DFMA R12, R14, R12, 6.75539944105574400000e+15 ;  /* 0x433800000e0c742b */ /* 0x000fc4000000000c */
[----:B------:R-:W-:-:S06]  /*10e0*/  FSETP.GEU.AND P0, PT, |R15|, 4.1917929649353027344, PT ;  /* 0x4086232b0f00780b */ /* 0x000fcc0003f0e200 */
[----:B------:R-:W-:-:S08]  /*10f0*/  DADD R6, R12, -6.75539944105574400000e+15 ;  /* 0xc33800000c067429 */ /* 0x000fd00000000000 */
[----:B------:R-:W-:Y:S01]  /*1100*/  DFMA R8, R6, -UR4, R14 ;  /* 0x8000000406087c2b */ /* 0x000fe2000800000e */
[----:B------:R-:W-:Y:S01]  /*1110*/  UMOV UR4, 0x3b39803f ;  /* 0x3b39803f00047882 */ /* 0x000fe20000000000 */
[----:B------:R-:W-:-:S06]  /*1120*/  UMOV UR5, 0x3c7abc9e ;  /* 0x3c7abc9e00057882 */ /* 0x000fcc0000000000 */
[----:B------:R-:W-:Y:S01]  /*1130*/  DFMA R6, R6, -UR4, R8 ;  /* 0x8000000406067c2b */ /* 0x000fe20008000008 */
[----:B------:R-:W-:Y:S01]  /*1140*/  UMOV UR4, 0x69ce2bdf ;  /* 0x69ce2bdf00047882 */ /* 0x000fe20000000000 */
[----:B------:R-:W-:Y:S01]  /*1150*/  MOV R8, 0xfca213ea ;  /* 0xfca213ea00087802 */ /* 0x000fe20000000f00 */
[----:B------:R-:W-:Y:S01]  /*1160*/  IMAD.MOV.U32 R9, RZ, RZ, 0x3e928af3 ;  /* 0x3e928af3ff097424 */ /* 0x000fe200078e00ff */
        /* <DEDUP_REMOVED lines=12> */
[----:B------:R-:W-:Y:S01]  /*1230*/  UMOV UR5, 0x3f56c16c ;  /* 0x3f56c16c00057882 */ /* 0x000fe20000000000 */
[----:B0-----:R-:W0:Y:S01]  /*1240*/  MUFU.RSQ64H R9, R20 ;  /* 0x0000001400097308 */ /* 0x001e220000001c00 */
[----:B------:R-:W-:-:S04]  /*1250*/  VIADD R8, R20, 0xfcb00000 ;  /* 0xfcb0000014087836 */ /* 0x000fc80000000000 */
[----:B------:R-:W-:Y:S01]  /*1260*/  DFMA R10, R6, R10, UR4 ;  /* 0x00000004060a7e2b */ /* 0x000fe2000800000a */
[----:B------:R-:W-:Y:S01]  /*1270*/  UMOV UR4, 0x11122322 ;  /* 0x1112232200047882 */ /* 0x000fe20000000000 */
[----:B------:R-:W-:-:S06]  /*1280*/  UMOV UR5, 0x3f811111 ;  /* 0x3f81111100057882 */ /* 0x000fcc0000000000 */
[----:B------:R-:W-:Y:S01]  /*1290*/  DFMA R10, R6, R10, UR4 ;  /* 0x00000004060a7e2b */ /* 0x000fe2000800000a */
[----:B------:R-:W-:Y:S01]  /*12a0*/  UMOV UR4, 0x555502a1 ;  /* 0x555502a100047882 */ /* 0x000fe20000000000 */
[----:B------:R-:W-:Y:S01]  /*12b0*/  UMOV UR5, 0x3fa55555 ;  /* 0x3fa5555500057882 */ /* 0x000fe20000000000 */
[----:B0-----:R-:W-:-:S05]  /*12c0*/  DMUL R18, R8, R8 ;  /* 0x0000000808127228 */ /* 0x001fca0000000000 */
[----:B------:R-:W-:Y:S01]  /*12d0*/  DFMA R10, R6, R10, UR4 ;  /* 0x00000004060a7e2b */ /* 0x000fe2000800000a */
[----:B------:R-:W-:Y:S01]  /*12e0*/  UMOV UR4, 0x55555511 ;  /* 0x5555551100047882 */ /* 0x000fe20000000000 */
[----:B------:R-:W-:Y:S01]  /*12f0*/  UMOV UR5, 0x3fc55555 ;  /* 0x3fc5555500057882 */ /* 0x000fe20000000000 */
[----:B-1----:R-:W-:-:S05]  /*1300*/  DFMA R18, -R18, R16, 1 ;  /* 0x3ff000001212742b */ /* 0x002fca0000000110 */
[----:B------:R-:W-:Y:S01]  /*1310*/  DFMA R10, R6, R10, UR4 ;  /* 0x00000004060a7e2b */ /* 0x000fe2000800000a */
[----:B------:R-:W-:Y:S01]  /*1320*/  UMOV UR4, 0xb ;  /* 0x0000000b00047882 */ /* 0x000fe20000000000 */
[----:B------:R-:W-:Y:S01]  /*1330*/  UMOV UR5, 0x3fe00000 ;  /* 0x3fe0000000057882 */ /* 0x000fe20000000000 */
[----:B------:R-:W-:Y:S02]  /*1340*/  DFMA R22, R18, R22, 0.5 ;  /* 0x3fe000001216742b */ /* 0x000fe40000000016 */
[----:B------:R-:W-:-:S03]  /*1350*/  DMUL R18, R8, R18 ;  /* 0x0000001208127228 */ /* 0x000fc60000000000 */
[C---:B------:R-:W-:Y:S01]  /*1360*/  DFMA R10, R6.reuse, R10, UR4 ;  /* 0x00000004060a7e2b */ /* 0x040fe2000800000a */
[----:B------:R-:W0:Y:S07]  /*1370*/  LDCU.64 UR4, c[0x0][0x358] ;  /* 0x00006b00ff0477ac */ /* 0x000e2e0008000a00 */
[----:B------:R-:W-:Y:S02]  /*1380*/  DFMA R20, R6, R10, 1 ;  /* 0x3ff000000614742b */ /* 0x000fe4000000000a */
[----:B------:R-:W-:-:S02]  /*1390*/  DFMA R10, R22, R18, R8 ;  /* 0x00000012160a722b */ /* 0x000fc40000000008 */
[----:B------:R-:W-:-:S04]  /*13a0*/  DMUL R18, R2, R4 ;  /* 0x0000000402127228 */ /* 0x000fc80000000000 */
[----:B------:R-:W-:Y:S02]  /*13b0*/  DFMA R20, R6, R20, 1 ;  /* 0x3ff000000614742b */ /* 0x000fe40000000014 */
[----:B------:R-:W-:Y:S02]  /*13c0*/  DMUL R6, R10, R16 ;  /* 0x000000100a067228 */ /* 0x000fe40000000000 */
[----:B------:R-:W-:-:S06]  /*13d0*/  VIADD R3, R11, 0xfff00000 ;  /* 0xfff000000b037836 */ /* 0x000fcc0000000000 */
[----:B------:R-:W-:Y:S01]  /*13e0*/  DFMA R4, R6, -R6, R16 ;  /* 0x800000060604722b */ /* 0x000fe20000000010 */
[----:B------:R-:W-:Y:S02]  /*13f0*/  IMAD R17, R12, 0x100000, R21 ;  /* 0x001000000c117824 */ /* 0x000fe400078e0215 */
[----:B------:R-:W-:Y:S01]  /*1400*/  IMAD.MOV.U32 R16, RZ, RZ, R20 ;  /* 0x000000ffff107224 */ /* 0x000fe200078e0014 */
[----:B0-----:R-:W-:Y:S07]  /*1410*/  @!P0 BRA `(.L_x_342) ;  /* 0x0000000000308947 */ /* 0x001fee0003800000 */
[----:B------:R-:W-:Y:S01]  /*1420*/  FSETP.GEU.AND P1, PT, |R15|, 4.2275390625, PT ;  /* 0x408748000f00780b */ /* 0x000fe20003f2e200 */
[C---:B------:R-:W-:Y:S02]  /*1430*/  DADD R16, R14.reuse, +INF ;  /* 0x7ff000000e107429 */ /* 0x040fe40000000000 */
[----:B------:R-:W-:-:S08]  /*1440*/  DSETP.GEU.AND P0, PT, R14, RZ, PT ;  /* 0x000000ff0e00722a */ /* 0x000fd00003f0e000 */
[----:B------:R-:W-:Y:S02]  /*1450*/  FSEL R16, R16, RZ, P0 ;  /* 0x000000ff10107208 */ /* 0x000fe40000000000 */
[----:B------:R-:W-:Y:S02]  /*1460*/  @!P1 LEA.HI R13, R12, R12, RZ, 0x1 ;  /* 0x0000000c0c0d9211 */ /* 0x000fe400078f08ff */
[----:B------:R-:W-:Y:S02]  /*1470*/  FSEL R17, R17, RZ, P0 ;  /* 0x000000ff11117208 */ /* 0x000fe40000000000 */
[----:B------:R-:W-:-:S04]  /*1480*/  @!P1 SHF.R.S32.HI R13, RZ, 0x1, R13 ;  /* 0x00000001ff0d9819 */ /* 0x000fc8000001140d */
[----:B------:R-:W-:Y:S01]  /*1490*/  @!P1 IADD3 R12, PT, PT, R12, -R13, RZ ;  /* 0x8000000d0c0c9210 */ /* 0x000fe20007ffe0ff */
[----:B------:R-:W-:-:S03]  /*14a0*/  @!P1 IMAD R21, R13, 0x100000, R21 ;  /* 0x001000000d159824 */ /* 0x000fc600078e0215 */
[----:B------:R-:W-:Y:S01]  /*14b0*/  @!P1 LEA R13, R12, 0x3ff00000, 0x14 ;  /* 0x3ff000000c0d9811 */ /* 0x000fe200078ea0ff */
[----:B------:R-:W-:-:S06]  /*14c0*/  @!P1 IMAD.MOV.U32 R12, RZ, RZ, RZ ;  /* 0x000000ffff0c9224 */ /* 0x000fcc00078e00ff */
[----:B------:R-:W-:-:S11]  /*14d0*/  @!P1 DMUL R16, R20, R12 ;  /* 0x0000000c14109228 */ /* 0x000fd60000000000 */
.L_x_342:
[----:B------:R-:W-:Y:S05]  /*14e0*/  BSYNC.RECONVERGENT B0 ;  /* 0x0000000000007941 */ /* 0x000fea0003800200 */
.L_x_341:
[----:B------:R-:W-:Y:S01]  /*14f0*/  ISETP.GE.U32.AND P0, PT, R8, 0x7ca00000, PT ;  /* 0x7ca000000800780c */ /* 0x000fe20003f06070 */
[----:B------:R-:W-:Y:S01]  /*1500*/  IMAD.MOV.U32 R2, RZ, RZ, R10 ;  /* 0x000000ffff027224 */ /* 0x000fe200078e000a */
[----:B------:R-:W-:-:S05]  /*1510*/  DMUL R14, R18, R16 ;  /* 0x00000010120e7228 */ /* 0x000fca0000000000 */
[----:B------:R-:W-:-:S06]  /*1520*/  DFMA R12, R4, R2, R6 ;  /* 0x00000002040c722b */ /* 0x000fcc0000000006 */
[----:B------:R-:W-:Y:S05]  /*1530*/  @!P0 BRA `(.L_x_343) ;  /* 0x0000000000308947 */ /* 0x000fea0003800000 */
[----:B------:R-:W0:Y:S01]  /*1540*/  LDC R2, c[0x0][0x390] ;  /* 0x0000e400ff027b82 */ /* 0x000e220000000800 */
[----:B------:R-:W-:Y:S01]  /*1550*/  MOV R11, R8 ;  /* 0x00000008000b7202 */ /* 0x000fe20000000f00 */
[----:B------:R-:W-:Y:S01]  /*1560*/  IMAD.MOV.U32 R13, RZ, RZ, R5 ;  /* 0x000000ffff0d7224 */ /* 0x000fe200078e0005 */
[----:B------:R-:W-:Y:S01]  /*1570*/  MOV R12, R4 ;  /* 0x00000004000c7202 */ /* 0x000fe20000000f00 */
[----:B------:R-:W-:Y:S01]  /*1580*/  IMAD.MOV.U32 R16, RZ, RZ, R6 ;  /* 0x000000ffff107224 */ /* 0x000fe200078e0006 */
[----:B------:R-:W-:Y:S01]  /*1590*/  MOV R8, 0x15e0 ;  /* 0x000015e000087802 */ /* 0x000fe20000000f00 */
[----:B------:R-:W-:Y:S02]  /*15a0*/  IMAD.MOV.U32 R17, RZ, RZ, R7 ;  /* 0x000000ffff117224 */ /* 0x000fe400078e0007 */
[----:B------:R-:W1:Y:S01]  /*15b0*/  LDC R9, c[0x0][0x394] ;  /* 0x0000e500ff097b82 */ /* 0x000e620000000800 */
[----:B------:R-:W-:-:S07]  /*15c0*/  IMAD.MOV.U32 R19, RZ, RZ, R3 ;  /* 0x000000ffff137224 */ /* 0x000fce00078e0003 */
[----:B01----:R-:W-:Y:S05]  /*15d0*/  CALL.REL.NOINC `($__internal_18_$__cuda_sm20_dsqrt_rn_f64_mediumpath_v1) ;  /* 0x0000000400587944 */ /* 0x003fea0003c00000 */
[----:B------:R-:W-:Y:S02]  /*15e0*/  IMAD.MOV.U32 R12, RZ, RZ, R10 ;  /* 0x000000ffff0c7224 */ /* 0x000fe400078e000a */
[----:B------:R-:W-:-:S07]  /*15f0*/  IMAD.MOV.U32 R13, RZ, RZ, R11 ;  /* 0x000000ffff0d7224 */ /* 0x000fce00078e000b */
.L_x_343:
[----:B------:R-:W0:Y:S01]  /*1600*/  LDC.64 R2, c[0x0][0x380] ;  /* 0x0000e000ff027b82 */ /* 0x000e220000000a00 */
[----:B------:R-:W-:Y:S01]  /*1610*/  DMUL R12, R14, R12 ;  /* 0x0000000c0e0c7228 */ /* 0x000fe20000000000 */
[----:B------:R-:W-:Y:S01]  /*1620*/  CS2R R14, SRZ ;  /* 0x00000000000e7805 */ /* 0x000fe2000001ff00 */
[----:B0-----:R-:W-:-:S05]  /*1630*/  IMAD.WIDE R2, R0, 0x10, R2 ;  /* 0x0000001000027825 */ /* 0x001fca00078e0202 */
[----:B------:R-:W-:Y:S01]  /*1640*/  STG.E.128 desc[UR4][R2.64], R12 ;  /* 0x0000000c02007986 */ /* 0x000fe2000c101d04 */
[----:B------:R-:W-:Y:S05]  /*1650*/  EXIT ;  /* 0x000000000000794d */ /* 0x000fea0003800000 */
        .weak           $__internal_17_$__cuda_sm20_div_rn_f64_full
        .type           $__internal_17_$__cuda_sm20_div_rn_f64_full,@function
        .size           $__internal_17_$__cuda_sm20_div_rn_f64_full,($__internal_18_$__cuda_sm20_dsqrt_rn_f64_mediumpath_v1 - $__internal_17_$__cuda_sm20_div_rn_f64_full)
$__internal_17_$__cuda_sm20_div_rn_f64_full:
[C---:B------:R-:W-:Y:S01]  /*1660*/  FSETP.GEU.AND P0, PT, |R9|.reuse, 1.469367938527859385e-39, PT ;  /* 0x001000000900780b */ /* 0x040fe20003f0e200 */
[----:B------:R-:W-:Y:S01]  /*1670*/  IMAD.MOV.U32 R12, RZ, RZ, 0x1 ;  /* 0x00000001ff0c7424 */ /* 0x000fe200078e00ff */
[C---:B------:R-:W-:Y:S01]  /*1680*/  LOP3.LUT R2, R9.reuse, 0x800fffff, RZ, 0xc0, !PT ;  /* 0x800fffff09027812 */ /* 0x040fe200078ec0ff */
[----:B------:R-:W-:Y:S01]  /*1690*/  IMAD.MOV.U32 R11, RZ, RZ, 0x1ca00000 ;  /* 0x1ca00000ff0b7424 */ /* 0x000fe200078e00ff */
[----:B------:R-:W-:Y:S02]  /*16a0*/  LOP3.LUT R20, R9, 0x7ff00000, RZ, 0xc0, !PT ;  /* 0x7ff0000009147812 */ /* 0x000fe400078ec0ff */
[----:B------:R-:W-:Y:S02]  /*16b0*/  LOP3.LUT R3, R2, 0x3ff00000, RZ, 0xfc, !PT ;  /* 0x3ff0000002037812 */ /* 0x000fe400078efcff */
[----:B------:R-:W-:Y:S02]  /*16c0*/  MOV R2, R8 ;  /* 0x0000000800027202 */ /* 0x000fe40000000f00 */
[----:B------:R-:W-:-:S02]  /*16d0*/  ISETP.LE.U32.AND P1, PT, R20, 0x3fe00000, PT ;  /* 0x3fe000001400780c */ /* 0x000fc40003f23070 */
[----:B------:R-:W-:Y:S01]  /*16e0*/  MOV R21, 0x3fe00000 ;  /* 0x3fe0000000157802 */ /* 0x000fe20000000f00 */
[----:B------:R-:W-:Y:S01]  /*16f0*/  @!P0 DMUL R2, R8, 8.98846567431157953865e+307 ;  /* 0x7fe0000008028828 */ /* 0x000fe20000000000 */
[----:B------:R-:W-:-:S03]  /*1700*/  SEL R16, R11, 0x63400000, !P1 ;  /* 0x634000000b107807 */ /* 0x000fc60004800000 */
[----:B------:R-:W-:Y:S02]  /*1710*/  VIADD R22, R21, 0xffffffff ;  /* 0xffffffff15167836 */ /* 0x000fe40000000000 */
[----:B------:R-:W0:Y:S04]  /*1720*/  MUFU.RCP64H R13, R3 ;  /* 0x00000003000d7308 */ /* 0x000e280000001800 */
[----:B------:R-:W-:Y:S02]  /*1730*/  @!P0 LOP3.LUT R20, R3, 0x7ff00000, RZ, 0xc0, !PT ;  /* 0x7ff0000003148812 */ /* 0x000fe400078ec0ff */
[----:B------:R-:W-:-:S03]  /*1740*/  ISETP.GT.U32.AND P0, PT, R22, 0x7feffffe, PT ;  /* 0x7feffffe1600780c */ /* 0x000fc60003f04070 */
[----:B------:R-:W-:-:S05]  /*1750*/  VIADD R22, R20, 0xffffffff ;  /* 0xffffffff14167836 */ /* 0x000fca0000000000 */
[----:B------:R-:W-:Y:S01]  /*1760*/  ISETP.GT.U32.OR P0, PT, R22, 0x7feffffe, P0 ;  /* 0x7feffffe1600780c */ /* 0x000fe20000704470 */
[----:B0-----:R-:W-:-:S08]  /*1770*/  DFMA R14, R12, -R2, 1 ;  /* 0x3ff000000c0e742b */ /* 0x001fd00000000802 */
[----:B------:R-:W-:-:S08]  /*1780*/  DFMA R14, R14, R14, R14 ;  /* 0x0000000e0e0e722b */ /* 0x000fd0000000000e */
[----:B------:R-:W-:-:S08]  /*1790*/  DFMA R14, R12, R14, R12 ;  /* 0x0000000e0c0e722b */ /* 0x000fd0000000000c */
[----:B------:R-:W-:-:S08]  /*17a0*/  DFMA R12, R14, -R2, 1 ;  /* 0x3ff000000e0c742b */ /* 0x000fd00000000802 */
[----:B------:R-:W-:Y:S01]  /*17b0*/  DFMA R14, R14, R12, R14 ;  /* 0x0000000c0e0e722b */ /* 0x000fe2000000000e */
[----:B------:R-:W-:Y:S01]  /*17c0*/  LOP3.LUT R13, R16, 0x80938, RZ, 0xfc, !PT ;  /* 0x00080938100d7812 */ /* 0x000fe200078efcff */
[----:B------:R-:W-:-:S06]  /*17d0*/  IMAD.MOV.U32 R12, RZ, RZ, 0x70155910 ;  /* 0x70155910ff0c7424 */ /* 0x000fcc00078e00ff */
[----:B------:R-:W-:-:S08]  /*17e0*/  DMUL R16, R14, R12 ;  /* 0x0000000c0e107228 */ /* 0x000fd00000000000 */
[----:B------:R-:W-:-:S08]  /*17f0*/  DFMA R18, R16, -R2, R12 ;  /* 0x800000021012722b */ /* 0x000fd0000000000c */
[----:B------:R-:W-:Y:S01]  /*1800*/  DFMA R14, R14, R18, R16 ;  /* 0x000000120e0e722b */ /* 0x000fe20000000010 */
[----:B------:R-:W-:Y:S10]  /*1810*/  @P0 BRA `(.L_x_344) ;  /* 0x0000000000740947 */ /* 0x000ff40003800000 */
[----:B------:R-:W-:Y:S01]  /*1820*/  LOP3.LUT R18, R9, 0x7ff00000, RZ, 0xc0, !PT ;  /* 0x7ff0000009127812 */ /* 0x000fe200078ec0ff */
[----:B------:R-:W-:-:S03]  /*1830*/  IMAD.MOV.U32 R16, RZ, RZ, 0x3fe00000 ;  /* 0x3fe00000ff107424 */ /* 0x000fc600078e00ff */
[C---:B------:R-:W-:Y:S02]  /*1840*/  IADD3 R17, PT, PT, -R18.reuse, RZ, RZ ;  /* 0x000000ff12117210 */ /* 0x040fe40007ffe1ff */
[----:B------:R-:W-:Y:S02]  /*1850*/  ISETP.LE.U32.AND P0, PT, R18, 0x3fe00000, PT ;  /* 0x3fe000001200780c */ /* 0x000fe40003f03070 */
[----:B------:R-:W-:Y:S02]  /*1860*/  VIADDMNMX R16, R17, R16, 0xb9600000, !PT ;  /* 0xb960000011107446 */ /* 0x000fe40007800110 */
[----:B------:R-:W-:Y:S02]  /*1870*/  SEL R18, R11, 0x63400000, !P0 ;  /* 0x634000000b127807 */ /* 0x000fe40004000000 */
[----:B------:R-:W-:-:S05]  /*1880*/  VIMNMX R11, PT, PT, R16, 0x46a00000, PT ;  /* 0x46a00000100b7848 */ /* 0x000fca0003fe0100 */
[----:B------:R-:W-:Y:S02]  /*1890*/  IMAD.IADD R11, R11, 0x1, -R18 ;  /* 0x000000010b0b7824 */ /* 0x000fe400078e0a12 */
[----:B------:R-:W-:Y:S02]  /*18a0*/  IMAD.MOV.U32 R18, RZ, RZ, RZ ;  /* 0x000000ffff127224 */ /* 0x000fe400078e00ff */
        /* <DEDUP_REMOVED lines=20> */
.L_x_344:
[----:B------:R-:W-:-:S14]  /*19f0*/  DSETP.NAN.AND P0, PT, R8, R8, PT ;  /* 0x000000080800722a */ /* 0x000fdc0003f08000 */
[----:B------:R-:W-:Y:S05]  /*1a00*/  @P0 BRA `(.L_x_346) ;  /* 0x0000000000340947 */ /* 0x000fea0003800000 */
[----:B------:R-:W-:Y:S01]  /*1a10*/  ISETP.NE.AND P0, PT, R21, R20, PT ;  /* 0x000000141500720c */ /* 0x000fe20003f05270 */
[----:B------:R-:W-:Y:S01]  /*1a20*/  IMAD.MOV.U32 R16, RZ, RZ, 0x0 ;  /* 0x00000000ff107424 */ /* 0x000fe200078e00ff */
[----:B------:R-:W-:-:S11]  /*1a30*/  MOV R17, 0xfff80000 ;  /* 0xfff8000000117802 */ /* 0x000fd60000000f00 */
[----:B------:R-:W-:Y:S05]  /*1a40*/  @!P0 BRA `(.L_x_345) ;  /* 0x00000000002c8947 */ /* 0x000fea0003800000 */
[----:B------:R-:W-:Y:S02]  /*1a50*/  ISETP.NE.AND P0, PT, R21, 0x7ff00000, PT ;  /* 0x7ff000001500780c */ /* 0x000fe40003f05270 */
[----:B------:R-:W-:Y:S02]  /*1a60*/  LOP3.LUT R8, R9, 0x3fe80938, RZ, 0x3c, !PT ;  /* 0x3fe8093809087812 */ /* 0x000fe400078e3cff */
[----:B------:R-:W-:Y:S02]  /*1a70*/  ISETP.EQ.OR P0, PT, R20, RZ, !P0 ;  /* 0x000000ff1400720c */ /* 0x000fe40004702670 */
[----:B------:R-:W-:-:S11]  /*1a80*/  LOP3.LUT R17, R8, 0x80000000, RZ, 0xc0, !PT ;  /* 0x8000000008117812 */ /* 0x000fd600078ec0ff */
[----:B------:R-:W-:Y:S01]  /*1a90*/  @P0 LOP3.LUT R2, R17, 0x7ff00000, RZ, 0xfc, !PT ;  /* 0x7ff0000011020812 */ /* 0x000fe200078efcff */
[----:B------:R-:W-:Y:S02]  /*1aa0*/  @!P0 IMAD.MOV.U32 R16, RZ, RZ, RZ ;  /* 0x000000ffff108224 */ /* 0x000fe400078e00ff */
[----:B------:R-:W-:Y:S02]  /*1ab0*/  @P0 IMAD.MOV.U32 R16, RZ, RZ, RZ ;  /* 0x000000ffff100224 */ /* 0x000fe400078e00ff */
[----:B------:R-:W-:Y:S01]  /*1ac0*/  @P0 IMAD.MOV.U32 R17, RZ, RZ, R2 ;  /* 0x000000ffff110224 */ /* 0x000fe200078e0002 */
[----:B------:R-:W-:Y:S06]  /*1ad0*/  BRA `(.L_x_345) ;  /* 0x0000000000087947 */ /* 0x000fec0003800000 */
.L_x_346:
[----:B------:R-:W-:Y:S02]  /*1ae0*/  LOP3.LUT R17, R9, 0x80000, RZ, 0xfc, !PT ;  /* 0x0008000009117812 */ /* 0x000fe400078efcff */
[----:B------:R-:W-:-:S07]  /*1af0*/  MOV R16, R8 ;  /* 0x0000000800107202 */ /* 0x000fce0000000f00 */
.L_x_345:
[----:B------:R-:W-:Y:S02]  /*1b00*/  IMAD.MOV.U32 R11, RZ, RZ, 0x0 ;  /* 0x00000000ff0b7424 */ /* 0x000fe400078e00ff */
[----:B------:R-:W-:Y:S02]  /*1b10*/  IMAD.MOV.U32 R2, RZ, RZ, R16 ;  /* 0x000000ffff027224 */ /* 0x000fe400078e0010 */
[----:B------:R-:W-:Y:S01]  /*1b20*/  IMAD.MOV.U32 R3, RZ, RZ, R17 ;  /* 0x000000ffff037224 */ /* 0x000fe200078e0011 */
[----:B------:R-:W-:Y:S06]  /*1b30*/  RET.REL.NODEC R10 `(_Z13kernelSetFockP7double2idi) ;  /* 0xffffffe40a307950 */ /* 0x000fec0003c3ffff */
        .weak           $__internal_18_$__cuda_sm20_dsqrt_rn_f64_mediumpath_v1
        .type           $__internal_18_$__cuda_sm20_dsqrt_rn_f64_mediumpath_v1,@function
        .size           $__internal_18_$__cuda_sm20_dsqrt_rn_f64_mediumpath_v1,($_Z13kernelSetFockP7double2idi$__internal_accurate_pow - $__internal_18_$__cuda_sm20_dsqrt_rn_f64_mediumpath_v1)
$__internal_18_$__cuda_sm20_dsqrt_rn_f64_mediumpath_v1:
        /* <DEDUP_REMOVED lines=12> */
.L_x_347:
[----:B------:R-:W-:-:S14]  /*1c00*/  DSETP.NE.AND P0, PT, R2, RZ, PT ;  /* 0x000000ff0200722a */ /* 0x000fdc0003f05000 */
[----:B------:R-:W-:Y:S05]  /*1c10*/  @!P0 BRA `(.L_x_349) ;  /* 0x0000000000588947 */ /* 0x000fea0003800000 */
[----:B------:R-:W-:-:S13]  /*1c20*/  ISETP.GE.AND P0, PT, R3, RZ, PT ;  /* 0x000000ff0300720c */ /* 0x000fda0003f06270 */
[----:B------:R-:W-:Y:S01]  /*1c30*/  @!P0 IMAD.MOV.U32 R10, RZ, RZ, 0x0 ;  /* 0x00000000ff0a8424 */ /* 0x000fe200078e00ff */
[----:B------:R-:W-:Y:S01]  /*1c40*/  @!P0 MOV R11, 0xfff80000 ;  /* 0xfff80000000b8802 */ /* 0x000fe20000000f00 */
[----:B------:R-:W-:Y:S06]  /*1c50*/  @!P0 BRA `(.L_x_348) ;  /* 0x00000000004c8947 */ /* 0x000fec0003800000 */
[----:B------:R-:W-:-:S13]  /*1c60*/  ISETP.GT.AND P0, PT, R3, 0x7fefffff, PT ;  /* 0x7fefffff0300780c */ /* 0x000fda0003f04270 */
[----:B------:R-:W-:Y:S05]  /*1c70*/  @P0 BRA `(.L_x_349) ;  /* 0x0000000000400947 */ /* 0x000fea0003800000 */
[----:B------:R-:W-:Y:S01]  /*1c80*/  DMUL R2, R2, 8.11296384146066816958e+31 ;  /* 0x4690000002027828 */ /* 0x000fe20000000000 */
[----:B------:R-:W-:Y:S02]  /*1c90*/  IMAD.MOV.U32 R10, RZ, RZ, RZ ;  /* 0x000000ffff0a7224 */ /* 0x000fe400078e00ff */
[----:B------:R-:W-:Y:S02]  /*1ca0*/  IMAD.MOV.U32 R16, RZ, RZ, 0x0 ;  /* 0x00000000ff107424 */ /* 0x000fe400078e00ff */
[----:B------:R-:W-:Y:S01]  /*1cb0*/  IMAD.MOV.U32 R17, RZ, RZ, 0x3fd80000 ;  /* 0x3fd80000ff117424 */ /* 0x000fe200078e00ff */
[----:B------:R-:W0:Y:S02]  /*1cc0*/  MUFU.RSQ64H R11, R3 ;  /* 0x00000003000b7308 */ /* 0x000e240000001c00 */
[----:B0-----:R-:W-:-:S08]  /*1cd0*/  DMUL R12, R10, R10 ;  /* 0x0000000a0a0c7228 */ /* 0x001fd00000000000 */
[----:B------:R-:W-:-:S08]  /*1ce0*/  DFMA R12, R2, -R12, 1 ;  /* 0x3ff00000020c742b */ /* 0x000fd0000000080c */
[----:B------:R-:W-:Y:S02]  /*1cf0*/  DFMA R16, R12, R16, 0.5 ;  /* 0x3fe000000c10742b */ /* 0x000fe40000000010 */
[----:B------:R-:W-:-:S08]  /*1d00*/  DMUL R12, R10, R12 ;  /* 0x0000000c0a0c7228 */ /* 0x000fd00000000000 */
[----:B------:R-:W-:-:S08]  /*1d10*/  DFMA R12, R16, R12, R10 ;  /* 0x0000000c100c722b */ /* 0x000fd0000000000a */
[----:B------:R-:W-:Y:S02]  /*1d20*/  DMUL R10, R2, R12 ;  /* 0x0000000c020a7228 */ /* 0x000fe40000000000 */
[----:B------:R-:W-:-:S06]  /*1d30*/  IADD3 R13, PT, PT, R13, -0x100000, RZ ;  /* 0xfff000000d0d7810 */ /* 0x000fcc0007ffe0ff */
[----:B------:R-:W-:-:S08]  /*1d40*/  DFMA R16, R10, -R10, R2 ;  /* 0x8000000a0a10722b */ /* 0x000fd00000000002 */
[----:B------:R-:W-:-:S10]  /*1d50*/  DFMA R10, R12, R16, R10 ;  /* 0x000000100c0a722b */ /* 0x000fd4000000000a */
[----:B------:R-:W-:Y:S01]  /*1d60*/  VIADD R11, R11, 0xfcb00000 ;  /* 0xfcb000000b0b7836 */ /* 0x000fe20000000000 */
[----:B------:R-:W-:Y:S06]  /*1d70*/  BRA `(.L_x_348) ;  /* 0x0000000000047947 */ /* 0x000fec0003800000 */
.L_x_349:
[----:B------:R-:W-:-:S11]  /*1d80*/  DADD R10, R2, R2 ;  /* 0x00000000020a7229 */ /* 0x000fd60000000002 */
.L_x_348:
[----:B------:R-:W-:-:S04]  /*1d90*/  IMAD.MOV.U32 R9, RZ, RZ, 0x0 ;  /* 0x00000000ff097424 */ /* 0x000fc800078e00ff */
[----:B------:R-:W-:Y:S05]  /*1da0*/  RET.REL.NODEC R8 `(_Z13kernelSetFockP7double2idi) ;  /* 0xffffffe008947950 */ /* 0x000fea0003c3ffff */
        .type           $_Z13kernelSetFockP7double2idi$__internal_accurate_pow,@function
        .size           $_Z13kernelSetFockP7double2idi$__internal_accurate_pow,(.L_x_400 - $_Z13kernelSetFockP7double2idi$__internal_accurate_pow)
$_Z13kernelSetFockP7double2idi$__internal_accurate_pow:
        /* <DEDUP_REMOVED lines=8> */
[----:B0-----:R-:W-:-:S08]  /*1e30*/  DFMA R12, R10, -R12, 1 ;  /* 0x3ff000000a0c742b */ /* 0x001fd0000000080c */
[----:B------:R-:W-:-:S08]  /*1e40*/  DFMA R12, R12, R12, R12 ;  /* 0x0000000c0c0c722b */ /* 0x000fd0000000000c */
[----:B------:R-:W-:-:S08]  /*1e50*/  DFMA R10, R10, R12, R10 ;  /* 0x0000000c0a0a722b */ /* 0x000fd0000000000a */
[----:B------:R-:W-:-:S08]  /*1e60*/  DMUL R12, RZ, R10 ;  /* 0x0000000aff0c7228 */ /* 0x000fd00000000000 */
[----:B------:R-:W-:-:S08]  /*1e70*/  DFMA R12, RZ, R10, R12 ;  /* 0x0000000aff0c722b */ /* 0x000fd0000000000c */
[CC--:B------:R-:W-:Y:S02]  /*1e80*/  DMUL R16, R12.reuse, R12.reuse ;  /* 0x0000000c0c107228 */ /* 0x0c0fe40000000000 */
[----:B------:R-:W-:Y:S02]  /*1e90*/  DADD R18, RZ, -R12 ;  /* 0x00000000ff127229 */ /* 0x000fe4000000080c */
[----:B------:R-:W-:-:S04]  /*1ea0*/  DMUL R24, R12, R12 ;  /* 0x0000000c0c187228 */ /* 0x000fc80000000000 */
        /* <DEDUP_REMOVED lines=11> */
[----:B------:R-:W-:-:S05]  /*1f60*/  DMUL R10, R10, R20 ;  /* 0x000000140a0a7228 */ /* 0x000fca0000000000 */
[----:B------:R-:W-:Y:S01]  /*1f70*/  DFMA R14, R16, R14, UR4 ;  /* 0x00000004100e7e2b */ /* 0x000fe2000800000e */
[----:B------:R-:W-:Y:S01]  /*1f80*/  UMOV UR4, 0x9242b910 ;  /* 0x9242b91000047882 */ /* 0x000fe20000000000 */
[----:B------:R-:W-:-:S03]  /*1f90*/  UMOV UR5, 0x3f624924 ;  /* 0x3f62492400057882 */ /* 0x000fc60000000000 */
[----:B------:R-:W-:Y:S01]  /*1fa0*/  IADD3 R27, PT, PT, R11, 0x100000, RZ ;  /* 0x001000000b1b7810 */ /* 0x000fe20007ffe0ff */
[----:B------:R-:W-:Y:S02]  /*1fb0*/  IMAD.MOV.U32 R26, RZ, RZ, R10 ;  /* 0x000000ffff1a7224 */ /* 0x000fe400078e000a */
        /* <DEDUP_REMOVED lines=11> */
[C---:B------:R-:W-:Y:S02]  /*2070*/  DFMA R18, R12.reuse, R12, -R24 ;  /* 0x0000000c0c12722b */ /* 0x040fe40000000818 */
[----:B------:R-:W-:-:S04]  /*2080*/  DMUL R16, R12, R24 ;  /* 0x000000180c107228 */ /* 0x000fc80000000000 */
[----:B------:R-:W-:Y:S01]  /*2090*/  DADD R20, R20, -UR4 ;  /* 0x8000000414147e29 */ /* 0x000fe20008000000 */
[----:B------:R-:W-:Y:S01]  /*20a0*/  UMOV UR4, 0x0 ;  /* 0x0000000000047882 */ /* 0x000fe20000000000 */
[C---:B------:R-:W-:Y:S01]  /*20b0*/  DFMA R18, R12.reuse, R26, R18 ;  /* 0x0000001a0c12722b */ /* 0x040fe20000000012 */
[----:B------:R-:W-:Y:S01]  /*20c0*/  UMOV UR5, 0x3ff00000 ;  /* 0x3ff0000000057882 */ /* 0x000fe20000000000 */
        /* <DEDUP_REMOVED lines=16> */
[----:B------:R-:W-:-:S08]  /*21d0*/  DADD R12, R14, R12 ;  /* 0x000000000e0c7229 */ /* 0x000fd0000000000c */
[----:B------:R-:W-:Y:S01]  /*21e0*/  DADD R18, R10, R12 ;  /* 0x000000000a127229 */ /* 0x000fe2000000000c */
[----:B------:R-:W-:Y:S01]  /*21f0*/  IMAD.MOV.U32 R12, RZ, RZ, -0x105c611 ;  /* 0xfefa39efff0c7424 */ /* 0x000fe200078e00ff */
[----:B------:R-:W-:Y:S01]  /*2200*/  MOV R10, 0xfefa39ef ;  /* 0xfefa39ef000a7802 */ /* 0x000fe20000000f00 */
[----:B------:R-:W-:Y:S02]  /*2210*/  IMAD.MOV.U32 R13, RZ, RZ, 0x3fe62e42 ;  /* 0x3fe62e42ff0d7424 */ /* 0x000fe400078e00ff */
[----:B------:R-:W-:-:S03]  /*2220*/  IMAD.MOV.U32 R11, RZ, RZ, 0x3fe62e42 ;  /* 0x3fe62e42ff0b7424 */ /* 0x000fc600078e00ff */
[----:B------:R-:W-:-:S08]  /*2230*/  DADD R14, R16, R18 ;  /* 0x00000000100e7229 */ /* 0x000fd00000000012 */
[--C-:B------:R-:W-:Y:S02]  /*2240*/  DFMA R12, R12, UR4, R14.reuse ;  /* 0x000000040c0c7c2b */ /* 0x100fe4000800000e */
[----:B------:R-:W-:-:S06]  /*2250*/  DADD R16, R16, -R14 ;  /* 0x0000000010107229 */ /* 0x000fcc000000080e */
[----:B------:R-:W-:Y:S02]  /*2260*/  DFMA R20, -R10, 1, R12 ;  /* 0x3ff000000a14782b */ /* 0x000fe4000000010c */
[----:B------:R-:W-:Y:S01]  /*2270*/  DADD R16, R18, R16 ;  /* 0x0000000012107229 */ /* 0x000fe20000000010 */
[----:B------:R-:W-:Y:S01]  /*2280*/  LOP3.LUT R19, R9, 0xff0fffff, RZ, 0xc0, !PT ;  /* 0xff0fffff09137812 */ /* 0x000fe200078ec0ff */
[----:B------:R-:W-:-:S04]  /*2290*/  IMAD.MOV.U32 R18, RZ, RZ, R8 ;  /* 0x000000ffff127224 */ /* 0x000fc800078e0008 */
[----:B------:R-:W-:Y:S01]  /*22a0*/  DADD R20, -R14, R20 ;  /* 0x000000000e147229 */ /* 0x000fe20000000114 */
[----:B------:R-:W-:Y:S02]  /*22b0*/  IMAD.MOV.U32 R14, RZ, RZ, 0x3b39803f ;  /* 0x3b39803fff0e7424 */ /* 0x000fe400078e00ff */
[----:B------:R-:W-:-:S05]  /*22c0*/  IMAD.MOV.U32 R15, RZ, RZ, 0x3c7abc9e ;  /* 0x3c7abc9eff0f7424 */ /* 0x000fca00078e00ff */
[----:B------:R-:W-:-:S08]  /*22d0*/  DADD R16, R16, -R20 ;  /* 0x0000000010107229 */ /* 0x000fd00000000814 */
[----:B------:R-:W-:Y:S01]  /*22e0*/  DFMA R16, R14, UR4, R16 ;  /* 0x000000040e107c2b */ /* 0x000fe20008000010 */
[----:B------:R-:W-:Y:S01]  /*22f0*/  UMOV UR4, 0x3b39803f ;  /* 0x3b39803f00047882 */ /* 0x000fe20000000000 */
[----:B------:R-:W-:Y:S01]  /*2300*/  SHF.L.U32 R14, R9, 0x1, RZ ;  /* 0x00000001090e7819 */ /* 0x000fe200000006ff */
[----:B------:R-:W-:-:S03]  /*2310*/  UMOV UR5, 0x3c7abc9e ;  /* 0x3c7abc9e00057882 */ /* 0x000fc60000000000 */
[----:B------:R-:W-:Y:S02]  /*2320*/  ISETP.GT.U32.AND P0, PT, R14, -0x2000001, PT ;  /* 0xfdffffff0e00780c */ /* 0x000fe40003f04070 */
[----:B------:R-:W-:Y:S02]  /*2330*/  DADD R14, R12, R16 ;  /* 0x000000000c0e7229 */ /* 0x000fe40000000010 */
[----:B------:R-:W-:-:S06]  /*2340*/  SEL R19, R19, R9, P0 ;  /* 0x0000000913137207 */ /* 0x000fcc0000000000 */
        /* <DEDUP_REMOVED lines=46> */
[----:B------:R-:W-:Y:S01]  /*2630*/  IMAD R9, R14, 0x100000, R11 ;  /* 0x001000000e097824 */ /* 0x000fe200078e020b */
[----:B------:R-:W-:Y:S01]  /*2640*/  MOV R8, R10 ;  /* 0x0000000a00087202 */ /* 0x000fe20000000f00 */
        /* <DEDUP_REMOVED lines=8> */
[----:B------:R-:W-:-:S05]  /*26d0*/  SHF.R.S32.HI R9, RZ, 0x1, R8 ;  /* 0x00000001ff097819 */ /* 0x000fca0000011408 */
[----:B------:R-:W-:Y:S02]  /*26e0*/  IMAD.IADD R8, R14, 0x1, -R9 ;  /* 0x000000010e087824 */ /* 0x000fe400078e0a09 */
[----:B------:R-:W-:-:S03]  /*26f0*/  IMAD R11, R9, 0x100000, R11 ;  /* 0x00100000090b7824 */ /* 0x000fc600078e020b */
[----:B------:R-:W-:Y:S02]  /*2700*/  LEA R9, R8, 0x3ff00000, 0x14 ;  /* 0x3ff0000008097811 */ /* 0x000fe400078ea0ff */
[----:B------:R-:W-:-:S06]  /*2710*/  MOV R8, RZ ;  /* 0x000000ff00087202 */ /* 0x000fcc0000000f00 */
[----:B------:R-:W-:-:S11]  /*2720*/  DMUL R8, R10, R8 ;  /* 0x000000080a087228 */ /* 0x000fd60000000000 */
.L_x_350:
[----:B------:R-:W-:Y:S01]  /*2730*/  DFMA R16, R16, R8, R8 ;  /* 0x000000081010722b */ /* 0x000fe20000000008 */
[----:B------:R-:W-:Y:S01]  /*2740*/  IMAD.MOV.U32 R23, RZ, RZ, 0x0 ;  /* 0x00000000ff177424 */ /* 0x000fe200078e00ff */
[----:B------:R-:W-:-:S08]  /*2750*/  DSETP.NEU.AND P0, PT, |R8|, +INF , PT ;  /* 0x7ff000000800742a */ /* 0x000fd00003f0d200 */
[----:B------:R-:W-:Y:S02]  /*2760*/  FSEL R12, R8, R16, !P0 ;  /* 0x00000010080c7208 */ /* 0x000fe40004000000 */
[----:B------:R-:W-:Y:S01]  /*2770*/  FSEL R8, R9, R17, !P0 ;  /* 0x0000001109087208 */ /* 0x000fe20004000000 */
[----:B------:R-:W-:Y:S06]  /*2780*/  RET.REL.NODEC R22 `(_Z13kernelSetFockP7double2idi) ;  /* 0xffffffd8161c7950 */ /* 0x000fec0003c3ffff */
.L_x_351:
        /* <DEDUP_REMOVED lines=15> */
.L_x_400:


//--------------------- .text._Z17kernelSetCoherentP7double2iddd --------------------------
	.section	.text._Z17kernelSetCoherentP7double2iddd,"ax",@progbits
	.align	128
        .global         _Z17kernelSetCoherentP7double2iddd
        .type           _Z17kernelSetCoherentP7double2iddd,@function
        .size           _Z17kernelSetCoherentP7double2iddd,(.L_x_402 - _Z17kernelSetCoherentP7double2iddd)
        .other          _Z17kernelSetCoherentP7double2iddd,@"STO_CUDA_ENTRY STV_DEFAULT"
_Z17kernelSetCoherentP7double2iddd:
.text._Z17kernelSetCoherentP7double2iddd:
[----:B------:R-:W0:Y:S01]  /*0000*/  LDC R1, c[0x0][0x37c] ;  /* 0x0000df00ff017b82 */ /* 0x000e220000000800 */
[----:B------:R-:W1:Y:S07]  /*0010*/  S2R R3, SR_TID.X ;  /* 0x0000000000037919 */ /* 0x000e6e0000002100 */
[----:B------:R-:W1:Y:S01]  /*0020*/  S2UR UR5, SR_CTAID.X ;  /* 0x00000000000579c3 */ /* 0x000e620000002500 */
[----:B------:R-:W2:Y:S01]  /*0030*/  LDCU UR4, c[0x0][0x388] ;  /* 0x00007100ff0477ac */ /* 0x000ea20008000800 */
[----:B0-----:R-:W-:-:S06]  /*0040*/  VIADD R1, R1, 0xffffffd8 ;  /* 0xffffffd801017836 */ /* 0x001fcc0000000000 */
[----:B------:R-:W1:Y:S02]  /*0050*/  LDC R18, c[0x0][0x360] ;  /* 0x0000d800ff127b82 */ /* 0x000e640000000800 */
[----:B-1----:R-:W-:-:S05]  /*0060*/  IMAD R18, R18, UR5, R3 ;  /* 0x0000000512127c24 */ /* 0x002fca000f8e0203 */
[----:B--2---:R-:W-:-:S13]  /*0070*/  ISETP.GE.AND P0, PT, R18, UR4, PT ;  /* 0x0000000412007c0c */ /* 0x004fda000bf06270 */
[----:B------:R-:W-:Y:S05]  /*0080*/  @P0 EXIT ;  /* 0x000000000000094d */ /* 0x000fea0003800000 */
[----:B------:R-:W-:Y:S01]  /*0090*/  ULEA.HI UR4, UR4, UR4, URZ, 0x1 ;  /* 0x0000000404047291 */ /* 0x000fe2000f8f08ff */
[----:B------:R-:W-:Y:S01]  /*00a0*/  IMAD.MOV.U32 R2, RZ, RZ, 0x667f3bcd ;  /* 0x667f3bcdff027424 */ /* 0x000fe200078e00ff */
[----:B------:R-:W0:Y:S01]  /*00b0*/  LDCU.128 UR8, c[0x0][0x390] ;  /* 0x00007200ff0877ac */ /* 0x000e220008000c00 */
[----:B------:R-:W-:Y:S01]  /*00c0*/  IMAD.MOV.U32 R3, RZ, RZ, 0x3ff6a09e ;  /* 0x3ff6a09eff037424 */ /* 0x000fe200078e00ff */
[----:B------:R-:W-:Y:S01]  /*00d0*/  BSSY.RECONVERGENT B0, `(.L_x_352) ;  /* 0x0000042000007945 */ /* 0x000fe20003800200 */
[----:B------:R-:W-:Y:S01]  /*00e0*/  IMAD.MOV.U32 R12, RZ, RZ, 0x652b82fe ;  /* 0x652b82feff0c7424 */ /* 0x000fe200078e00ff */
[----:B------:R-:W-:Y:S01]  /*00f0*/  USHF.R.S32.HI UR4, URZ, 0x1, UR4 ;  /* 0x00000001ff047899 */ /* 0x000fe20008011404 */
[----:B------:R-:W-:Y:S01]  /*0100*/  IMAD.MOV.U32 R13, RZ, RZ, 0x3ff71547 ;  /* 0x3ff71547ff0d7424 */ /* 0x000fe200078e00ff */
[----:B------:R-:W-:-:S04]  /*0110*/  UMOV UR5, 0x3fe62e42 ;  /* 0x3fe62e4200057882 */ /* 0x000fc80000000000 */
[----:B------:R-:W-:Y:S01]  /*0120*/  VIADD R0, R18, -UR4 ;  /* 0x8000000412007c36 */ /* 0x000fe20008000000 */
[----:B------:R-:W-:-:S03]  /*0130*/  UMOV UR4, 0xfefa39ef ;  /* 0xfefa39ef00047882 */ /* 0x000fc60000000000 */
[----:B------:R-:W1:Y:S01]  /*0140*/  I2F.F64 R8, R0 ;  /* 0x0000000000087312 */ /* 0x000e620000201c00 */
[----:B0-----:R-:W-:Y:S02]  /*0150*/  DMUL R6, R2, UR10 ;  /* 0x0000000a02067c28 */ /* 0x001fe40008000000 */
[----:B-1----:R-:W-:-:S08]  /*0160*/  DMUL R8, R8, UR8 ;  /* 0x0000000808087c28 */ /* 0x002fd00008000000 */
[----:B------:R-:W-:-:S08]  /*0170*/  DADD R4, R8, -R6 ;  /* 0x0000000008047229 */ /* 0x000fd00000000806 */
[----:B------:R-:W-:-:S08]  /*0180*/  DMUL R10, R4, R4 ;  /* 0x00000004040a7228 */ /* 0x000fd00000000000 */
[----:B------:R-:W-:-:S08]  /*0190*/  DMUL R10, R10, -0.5 ;  /* 0xbfe000000a0a7828 */ /* 0x000fd00000000000 */
[----:B------:R-:W-:Y:S02]  /*01a0*/  DFMA R12, R10, R12, 6.75539944105574400000e+15 ;  /* 0x433800000a0c742b */ /* 0x000fe4000000000c */
[----:B------:R-:W-:-:S06]  /*01b0*/  FSETP.GEU.AND P0, PT, |R11|, 4.1917929649353027344, PT ;  /* 0x4086232b0b00780b */ /* 0x000fcc0003f0e200 */
[----:B------:R-:W-:-:S08]  /*01c0*/  DADD R4, R12, -6.75539944105574400000e+15 ;  /* 0xc33800000c047429 */ /* 0x000fd00000000000 */
[----:B------:R-:W-:Y:S01]  /*01d0*/  DFMA R14, R4, -UR4, R10 ;  /* 0x80000004040e7c2b */ /* 0x000fe2000800000a */
[----:B------:R-:W-:Y:S01]  /*01e0*/  UMOV UR4, 0x3b39803f ;  /* 0x3b39803f00047882 */ /* 0x000fe20000000000 */
[----:B------:R-:W-:-:S06]  /*01f0*/  UMOV UR5, 0x3c7abc9e ;  /* 0x3c7abc9e00057882 */ /* 0x000fcc0000000000 */
[----:B------:R-:W-:Y:S01]  /*0200*/  DFMA R4, R4, -UR4, R14 ;  /* 0x8000000404047c2b */ /* 0x000fe2000800000e */
[----:B------:R-:W-:Y:S01]  /*0210*/  UMOV UR4, 0x69ce2bdf ;  /* 0x69ce2bdf00047882 */ /* 0x000fe20000000000 */
[----:B------:R-:W-:Y:S01]  /*0220*/  IMAD.MOV.U32 R14, RZ, RZ, -0x35dec16 ;  /* 0xfca213eaff0e7424 */ /* 0x000fe200078e00ff */
[----:B------:R-:W-:Y:S01]  /*0230*/  UMOV UR5, 0x3e5ade15 ;  /* 0x3e5ade1500057882 */ /* 0x000fe20000000000 */
[----:B------:R-:W-:-:S06]  /*0240*/  IMAD.MOV.U32 R15, RZ, RZ, 0x3e928af3 ;  /* 0x3e928af3ff0f7424 */ /* 0x000fcc00078e00ff */
        /* <DEDUP_REMOVED lines=34> */
[----:B------:R-:W-:Y:S02]  /*0470*/  @!P1 LEA.HI R0, R12, R12, RZ, 0x1 ;  /* 0x0000000c0c009211 */ /* 0x000fe400078f08ff */
[----:B------:R-:W-:Y:S02]  /*0480*/  FSEL R5, R5, RZ, P0 ;  /* 0x000000ff05057208 */ /* 0x000fe40000000000 */
[----:B------:R-:W-:-:S05]  /*0490*/  @!P1 SHF.R.S32.HI R11, RZ, 0x1, R0 ;  /* 0x00000001ff0b9819 */ /* 0x000fca0000011400 */
[----:B------:R-:W-:Y:S02]  /*04a0*/  @!P1 IMAD.IADD R10, R12, 0x1, -R11 ;  /* 0x000000010c0a9824 */ /* 0x000fe400078e0a0b */
[----:B------:R-:W-:-:S03]  /*04b0*/  @!P1 IMAD R15, R11, 0x100000, R15 ;  /* 0x001000000b0f9824 */ /* 0x000fc600078e020f */
[----:B------:R-:W-:Y:S01]  /*04c0*/  @!P1 LEA R11, R10, 0x3ff00000, 0x14 ;  /* 0x3ff000000a0b9811 */ /* 0x000fe200078ea0ff */
[----:B------:R-:W-:-:S06]  /*04d0*/  @!P1 IMAD.MOV.U32 R10, RZ, RZ, RZ ;  /* 0x000000ffff0a9224 */ /* 0x000fcc00078e00ff */
[----:B------:R-:W-:-:S11]  /*04e0*/  @!P1 DMUL R4, R14, R10 ;  /* 0x0000000a0e049228 */ /* 0x000fd60000000000 */
.L_x_353:
[----:B------:R-:W-:Y:S05]  /*04f0*/  BSYNC.RECONVERGENT B0 ;  /* 0x0000000000007941 */ /* 0x000fea0003800200 */
.L_x_352:
[----:B------:R-:W0:Y:S01]  /*0500*/  LDCU.64 UR4, c[0x0][0x3a0] ;  /* 0x00007400ff0477ac */ /* 0x000e220008000a00 */
[----:B------:R-:W-:Y:S01]  /*0510*/  BSSY.RECONVERGENT B0, `(.L_x_354) ;  /* 0x0000023000007945 */ /* 0x000fe20003800200 */
[----:B------:R-:W1:Y:S01]  /*0520*/  LDCU.64 UR6, c[0x0][0x358] ;  /* 0x00006b00ff0677ac */ /* 0x000e620008000a00 */
[----:B0-----:R-:W-:-:S08]  /*0530*/  DMUL R2, R2, UR4 ;  /* 0x0000000402027c28 */ /* 0x001fd00008000000 */
[----:B------:R-:W-:-:S08]  /*0540*/  DMUL R6, R6, R2 ;  /* 0x0000000206067228 */ /* 0x000fd00000000000 */
[----:B------:R-:W-:-:S08]  /*0550*/  DMUL R6, R6, -0.5 ;  /* 0xbfe0000006067828 */ /* 0x000fd00000000000 */
[----:B------:R-:W-:-:S08]  /*0560*/  DFMA R2, R8, R2, R6 ;  /* 0x000000020802722b */ /* 0x000fd00000000006 */
[----:B------:R-:W-:-:S14]  /*0570*/  DSETP.NEU.AND P0, PT, |R2|, +INF , PT ;  /* 0x7ff000000200742a */ /* 0x000fdc0003f0d200 */
[----:B------:R-:W-:Y:S01]  /*0580*/  @!P0 DMUL R6, RZ, R2 ;  /* 0x00000002ff068228 */ /* 0x000fe20000000000 */
[----:B------:R-:W-:Y:S01]  /*0590*/  @!P0 IMAD.MOV.U32 R0, RZ, RZ, 0x1 ;  /* 0x00000001ff008424 */ /* 0x000fe200078e00ff */
        /* <DEDUP_REMOVED lines=21> */
[----:B------:R-:W-:Y:S05]  /*06f0*/  CALL.REL.NOINC `($_Z17kernelSetCoherentP7double2iddd$__internal_trig_reduction_slowpathd) ;  /* 0x0000000800a07944 */ /* 0x000fea0003c00000 */
[----:B------:R-:W-:Y:S02]  /*0700*/  IMAD.MOV.U32 R6, RZ, RZ, R10 ;  /* 0x000000ffff067224 */ /* 0x000fe400078e000a */
[----:B------:R-:W-:-:S07]  /*0710*/  IMAD.MOV.U32 R7, RZ, RZ, R11 ;  /* 0x000000ffff077224 */ /* 0x000fce00078e000b */
.L_x_357:
[----:B------:R-:W-:Y:S05]  /*0720*/  BSYNC.RECONVERGENT B1 ;  /* 0x0000000000017941 */ /* 0x000fea0003800200 */
.L_x_356:
[----:B------:R-:W-:-:S07]  /*0730*/  VIADD R0, R0, 0x1 ;  /* 0x0000000100007836 */ /* 0x000fce0000000000 */
.L_x_355:
[----:B------:R-:W-:Y:S05]  /*0740*/  BSYNC.RECONVERGENT B0 ;  /* 0x0000000000007941 */ /* 0x000fea0003800200 */
.L_x_354:
        /* <DEDUP_REMOVED lines=11> */
[----:B------:R-:W-:Y:S01]  /*0800*/  IMAD.MOV.U32 R19, RZ, RZ, 0x3da8ff83 ;  /* 0x3da8ff83ff137424 */ /* 0x000fe200078e00ff */
[----:B------:R-:W-:Y:S01]  /*0810*/  ISETP.NE.U32.AND P0, PT, R16, 0x1, PT ;  /* 0x000000011000780c */ /* 0x000fe20003f05070 */
[----:B------:R-:W-:Y:S01]  /*0820*/  DMUL R16, R6, R6 ;  /* 0x0000000606107228 */ /* 0x000fe20000000000 */
[----:B------:R-:W-:Y:S02]  /*0830*/  BSSY.RECONVERGENT B0, `(.L_x_358) ;  /* 0x000002c000007945 */ /* 0x000fe40003800200 */
[----:B------:R-:W-:-:S02]  /*0840*/  FSEL R26, R26, -8.06006814911005101289e+34, !P0 ;  /* 0xf9785eba1a1a7808 */ /* 0x000fc40004000000 */
[----:B------:R-:W-:-:S06]  /*0850*/  FSEL R27, -R19, 0.11223486810922622681, !P0 ;  /* 0x3de5db65131b7808 */ /* 0x000fcc0004000100 */
        /* <DEDUP_REMOVED lines=33> */
[----:B------:R-:W-:Y:S01]  /*0a70*/  BSSY.RECONVERGENT B1, `(.L_x_360) ;  /* 0x0000005000017945 */ /* 0x000fe20003800200 */
[----:B------:R-:W-:Y:S01]  /*0a80*/  IMAD.MOV.U32 R10, RZ, RZ, R2 ;  /* 0x000000ffff0a7224 */ /* 0x000fe200078e0002 */
[----:B------:R-:W-:Y:S01]  /*0a90*/  MOV R20, 0xac0 ;  /* 0x00000ac000147802 */ /* 0x000fe20000000f00 */
[----:B------:R-:W-:-:S07]  /*0aa0*/  IMAD.MOV.U32 R16, RZ, RZ, R3 ;  /* 0x000000ffff107224 */ /* 0x000fce00078e0003 */
[----:B------:R-:W-:Y:S05]  /*0ab0*/  CALL.REL.NOINC `($_Z17kernelSetCoherentP7double2iddd$__internal_trig_reduction_slowpathd) ;  /* 0x0000000400b07944 */ /* 0x000fea0003c00000 */
[----:B------:R-:W-:Y:S05]  /*0ac0*/  BSYNC.RECONVERGENT B1 ;  /* 0x0000000000017941 */ /* 0x000fea0003800200 */
.L_x_360:
[----:B------:R-:W-:Y:S02]  /*0ad0*/  IMAD.MOV.U32 R16, RZ, RZ, R10 ;  /* 0x000000ffff107224 */ /* 0x000fe400078e000a */
[----:B------:R-:W-:-:S07]  /*0ae0*/  IMAD.MOV.U32 R17, RZ, RZ, R11 ;  /* 0x000000ffff117224 */ /* 0x000fce00078e000b */
.L_x_359:
[----:B------:R-:W-:Y:S05]  /*0af0*/  BSYNC.RECONVERGENT B0 ;  /* 0x0000000000007941 */ /* 0x000fea0003800200 */
.L_x_358:
[----:B------:R-:W0:Y:S01]  /*0b00*/  LDCU.64 UR4, c[0x4][0x8] ;  /* 0x01000100ff0477ac */ /* 0x000e220008000a00 */
[----:B------:R-:W-:-:S05]  /*0b10*/  IMAD.SHL.U32 R2, R0, 0x40, RZ ;  /* 0x0000004000027824 */ /* 0x000fca00078e00ff */
[----:B------:R-:W-:-:S04]  /*0b20*/  LOP3.LUT R2, R2, 0x40, RZ, 0xc0, !PT ;  /* 0x0000004002027812 */ /* 0x000fc800078ec0ff */
[----:B0-----:R-:W-:Y:S01]  /*0b30*/  IADD3 R24, P0, PT, R2, UR4, RZ ;  /* 0x0000000402187c10 */ /* 0x001fe2000ff1e0ff */
[----:B------:R-:W-:Y:S01]  /*0b40*/  IMAD.MOV.U32 R26, RZ, RZ, 0x20fd8164 ;  /* 0x20fd8164ff1a7424 */ /* 0x000fe200078e00ff */
[----:B------:R-:W-:Y:S01]  /*0b50*/  LOP3.LUT R2, R0, 0x1, RZ, 0xc0, !PT ;  /* 0x0000000100027812 */ /* 0x000fe200078ec0ff */
[----:B------:R-:W-:Y:S01]  /*0b60*/  IMAD.MOV.U32 R19, RZ, RZ, 0x3da8ff83 ;  /* 0x3da8ff83ff137424 */ /* 0x000fe200078e00ff */
[----:B------:R-:W0:Y:S01]  /*0b70*/  LDCU UR4, c[0x0][0x394] ;  /* 0x00007280ff0477ac */ /* 0x000e220008000800 */
[----:B------:R-:W-:-:S05]  /*0b80*/  IMAD.X R25, RZ, RZ, UR5, P0 ;  /* 0x00000005ff197e24 */ /* 0x000fca00080e06ff */
[----:B------:R-:W2:Y:S04]  /*0b90*/  LDG.E.128.CONSTANT R8, desc[UR6][R24.64] ;  /* 0x0000000618087981 */ /* 0x000ea8000c1e9d00 */
[----:B------:R-:W3:Y:S04]  /*0ba0*/  LDG.E.128.CONSTANT R12, desc[UR6][R24.64+0x10] ;  /* 0x00001006180c7981 */ /* 0x000ee8000c1e9d00 */
[----:B------:R1:W4:Y:S01]  /*0bb0*/  LDG.E.128.CONSTANT R20, desc[UR6][R24.64+0x20] ;  /* 0x0000200618147981 */ /* 0x000322000c1e9d00 */
[----:B------:R-:W-:Y:S01]  /*0bc0*/  ISETP.NE.U32.AND P0, PT, R2, 0x1, PT ;  /* 0x000000010200780c */ /* 0x000fe20003f05070 */
[----:B------:R-:W-:Y:S01]  /*0bd0*/  DMUL R2, R16, R16 ;  /* 0x0000001010027228 */ /* 0x000fe20000000000 */
[----:B------:R-:W-:Y:S01]  /*0be0*/  UMOV UR8, 0x70155910 ;  /* 0x7015591000087882 */ /* 0x000fe20000000000 */
[----:B------:R-:W-:Y:S01]  /*0bf0*/  UMOV UR9, 0x3fe80938 ;  /* 0x3fe8093800097882 */ /* 0x000fe20000000000 */
[----:B------:R-:W-:-:S02]  /*0c00*/  FSEL R26, R26, -8.06006814911005101289e+34, !P0 ;  /* 0xf9785eba1a1a7808 */ /* 0x000fc40004000000 */
[----:B------:R-:W-:-:S06]  /*0c10*/  FSEL R27, -R19, 0.11223486810922622681, !P0 ;  /* 0x3de5db65131b7808 */ /* 0x000fcc0004000100 */
[----:B--2---:R-:W-:-:S08]  /*0c20*/  DFMA R8, R2, R26, R8 ;  /* 0x0000001a0208722b */ /* 0x004fd00000000008 */
[----:B------:R-:W-:Y:S01]  /*0c30*/  DFMA R26, R2, R8, R10 ;  /* 0x00000008021a722b */ /* 0x000fe2000000000a */
[----:B0-----:R-:W1:Y:S01]  /*0c40*/  MUFU.RSQ64H R11, UR4 ;  /* 0x00000004000b7d08 */ /* 0x001e620008001c00 */
[----:B------:R-:W0:Y:S01]  /*0c50*/  LDC.64 R8, c[0x0][0x390] ;  /* 0x0000e400ff087b82 */ /* 0x000e220000000a00 */
[----:B------:R-:W-:-:S05]  /*0c60*/  UIADD3 UR4, UPT, UPT, UR4, -0x3500000, URZ ;  /* 0xfcb0000004047890 */ /* 0x000fca000fffe0ff */
[----:B---3--:R-:W-:Y:S01]  /*0c70*/  DFMA R12, R2, R26, R12 ;  /* 0x0000001a020c722b */ /* 0x008fe2000000000c */
[----:B------:R-:W-:Y:S02]  /*0c80*/  UISETP.GE.U32.AND UP0, UPT, UR4, 0x7ca00000, UPT ;  /* 0x7ca000000400788c */ /* 0x000fe4000bf06070 */
[----:B------:R-:W-:-:S05]  /*0c90*/  IMAD.U32 R10, RZ, RZ, UR4 ;  /* 0x00000004ff0a7e24 */ /* 0x000fca000f8e00ff */
[----:B------:R-:W-:Y:S02]  /*0ca0*/  DFMA R14, R2, R12, R14 ;  /* 0x0000000c020e722b */ /* 0x000fe4000000000e */
[----:B-1----:R-:W-:-:S06]  /*0cb0*/  DMUL R24, R10, R10 ;  /* 0x0000000a0a187228 */ /* 0x002fcc0000000000 */
[----:B----4-:R-:W-:Y:S02]  /*0cc0*/  DFMA R14, R2, R14, R20 ;  /* 0x0000000e020e722b */ /* 0x010fe40000000014 */
[----:B0-----:R-:W-:Y:S01]  /*0cd0*/  DFMA R12, -R24, R8, 1 ;  /* 0x3ff00000180c742b */ /* 0x001fe20000000108 */
[----:B------:R-:W-:Y:S02]  /*0ce0*/  IMAD.MOV.U32 R24, RZ, RZ, 0x0 ;  /* 0x00000000ff187424 */ /* 0x000fe400078e00ff */
[----:B------:R-:W-:-:S03]  /*0cf0*/  IMAD.MOV.U32 R25, RZ, RZ, 0x3fd80000 ;  /* 0x3fd80000ff197424 */ /* 0x000fc600078e00ff */
[----:B------:R-:W-:-:S03]  /*0d00*/  DFMA R14, R2, R14, R22 ;  /* 0x0000000e020e722b */ /* 0x000fc60000000016 */
[----:B------:R-:W-:Y:S02]  /*0d10*/  DFMA R20, R12, R24, 0.5 ;  /* 0x3fe000000c14742b */ /* 0x000fe40000000018 */
[----:B------:R-:W-:-:S03]  /*0d20*/  DMUL R12, R10, R12 ;  /* 0x0000000c0a0c7228 */ /* 0x000fc60000000000 */
[----:B------:R-:W-:Y:S02]  /*0d30*/  DFMA R16, R14, R16, R16 ;  /* 0x000000100e10722b */ /* 0x000fe40000000010 */
[----:B------:R-:W-:-:S03]  /*0d40*/  DFMA R14, R2, R14, 1 ;  /* 0x3ff00000020e742b */ /* 0x000fc6000000000e */
[----:B------:R-:W-:-:S07]  /*0d50*/  DFMA R10, R20, R12, R10 ;  /* 0x0000000c140a722b */ /* 0x000fce000000000a */
[----:B------:R-:W-:Y:S01]  /*0d60*/  FSEL R20, R14, R16, !P0 ;  /* 0x000000100e147208 */ /* 0x000fe20004000000 */
[----:B------:R-:W-:Y:S01]  /*0d70*/  DMUL R2, R10, R8 ;  /* 0x000000080a027228 */ /* 0x000fe20000000000 */
[----:B------:R-:W-:Y:S01]  /*0d80*/  FSEL R21, R15, R17, !P0 ;  /* 0x000000110f157208 */ /* 0x000fe20004000000 */
[----:B------:R-:W-:Y:S01]  /*0d90*/  VIADD R23, R11, 0xfff00000 ;  /* 0xfff000000b177836 */ /* 0x000fe20000000000 */
[----:B------:R-:W-:Y:S01]  /*0da0*/  LOP3.LUT P0, RZ, R0, 0x2, RZ, 0xc0, !PT ;  /* 0x0000000200ff7812 */ /* 0x000fe2000780c0ff */
[----:B------:R-:W-:-:S03]  /*0db0*/  IMAD.MOV.U32 R22, RZ, RZ, R10 ;  /* 0x000000ffff167224 */ /* 0x000fc600078e000a */
[----:B------:R-:W-:Y:S02]  /*0dc0*/  DADD R14, RZ, -R20 ;  /* 0x00000000ff0e7229 */ /* 0x000fe40000000814 */
[----:B------:R-:W-:Y:S02]  /*0dd0*/  DFMA R12, R2, -R2, R8 ;  /* 0x80000002020c722b */ /* 0x000fe40000000008 */
[----:B------:R-:W-:-:S06]  /*0de0*/  DMUL R8, R4, UR8 ;  /* 0x0000000804087c28 */ /* 0x000fcc0008000000 */
[----:B------:R-:W-:Y:S01]  /*0df0*/  DFMA R16, R12, R22, R2 ;  /* 0x000000160c10722b */ /* 0x000fe20000000002 */
[----:B------:R-:W-:Y:S02]  /*0e00*/  FSEL R4, R20, R14, !P0 ;  /* 0x0000000e14047208 */ /* 0x000fe40004000000 */
[----:B------:R-:W-:Y:S01]  /*0e10*/  FSEL R5, R21, R15, !P0 ;  /* 0x0000000f15057208 */ /* 0x000fe20004000000 */
[----:B------:R-:W-:Y:S07]  /*0e20*/  BRA.U !UP0, `(.L_x_361) ;  /* 0x0000000108087547 */ /* 0x000fee000b800000 */
[----:B------:R-:W-:-:S07]  /*0e30*/  MOV R0, 0xe50 ;  /* 0x00000e5000007802 */ /* 0x000fce0000000f00 */
[----:B------:R-:W-:Y:S05]  /*0e40*/  CALL.REL.NOINC `($__internal_19_$__cuda_sm20_dsqrt_rn_f64_mediumpath_v1) ;  /* 0x00000000001c7944 */ /* 0x000fea0003c00000 */
.L_x_361:
[----:B------:R-:W0:Y:S01]  /*0e50*/  LDC.64 R2, c[0x0][0x380] ;  /* 0x0000e000ff027b82 */ /* 0x000e220000000a00 */
[----:B------:R-:W-:-:S08]  /*0e60*/  DMUL R8, R8, R16 ;  /* 0x0000001008087228 */ /* 0x000fd00000000000 */
[C---:B------:R-:W-:Y:S02]  /*0e70*/  DMUL R12, R8.reuse, R6 ;  /* 0x00000006080c7228 */ /* 0x040fe40000000000 */
[----:B------:R-:W-:Y:S01]  /*0e80*/  DMUL R14, R8, R4 ;  /* 0x00000004080e7228 */ /* 0x000fe20000000000 */
[----:B0-----:R-:W-:-:S06]  /*0e90*/  IMAD.WIDE R18, R18, 0x10, R2 ;  /* 0x0000001012127825 */ /* 0x001fcc00078e0202 */
[----:B------:R-:W-:Y:S01]  /*0ea0*/  STG.E.128 desc[UR6][R18.64], R12 ;  /* 0x0000000c12007986 */ /* 0x000fe2000c101d06 */
[----:B------:R-:W-:Y:S05]  /*0eb0*/  EXIT ;  /* 0x000000000000794d */ /* 0x000fea0003800000 */
        .weak           $__internal_19_$__cuda_sm20_dsqrt_rn_f64_mediumpath_v1
        .type           $__internal_19_$__cuda_sm20_dsqrt_rn_f64_mediumpath_v1,@function
        .size           $__internal_19_$__cuda_sm20_dsqrt_rn_f64_mediumpath_v1,($_Z17kernelSetCoherentP7double2iddd$__internal_trig_reduction_slowpathd - $__internal_19_$__cuda_sm20_dsqrt_rn_f64_mediumpath_v1)
$__internal_19_$__cuda_sm20_dsqrt_rn_f64_mediumpath_v1:
[----:B------:R-:W-:Y:S01]  /*0ec0*/  UISETP.GE.U32.AND UP0, UPT, UR4, -0x3400000, UPT ;  /* 0xfcc000000400788c */ /* 0x000fe2000bf06070 */
[----:B------:R-:W-:-:S08]  /*0ed0*/  IMAD.MOV.U32 R11, RZ, RZ, R23 ;  /* 0x000000ffff0b7224 */ /* 0x000fd000078e0017 */
[----:B------:R-:W-:Y:S05]  /*0ee0*/  BRA.U !UP0, `(.L_x_362) ;  /* 0x0000000108247547 */ /* 0x000fea000b800000 */
[----:B------:R-:W-:Y:S01]  /*0ef0*/  DFMA.RM R2, R12, R10, R2 ;  /* 0x0000000a0c02722b */ /* 0x000fe20000004002 */
[----:B------:R-:W0:Y:S09]  /*0f00*/  LDCU.64 UR8, c[0x0][0x390] ;  /* 0x00007200ff0877ac */ /* 0x000e320008000a00 */
[----:B------:R-:W-:-:S05]  /*0f10*/  IADD3 R10, P0, PT, R2, 0x1, RZ ;  /* 0x00000001020a7810 */ /* 0x000fca0007f1e0ff */
[----:B------:R-:W-:-:S06]  /*0f20*/  IMAD.X R11, RZ, RZ, R3, P0 ;  /* 0x000000ffff0b7224 */ /* 0x000fcc00000e0603 */
[----:B0-----:R-:W-:-:S08]  /*0f30*/  DFMA.RP R12, -R2, R10, UR8 ;  /* 0x00000008020c7e2b */ /* 0x001fd0000800810a */
[----:B------:R-:W-:-:S06]  /*0f40*/  DSETP.GT.AND P0, PT, R12, RZ, PT ;  /* 0x000000ff0c00722a */ /* 0x000fcc0003f04000 */
[----:B------:R-:W-:Y:S02]  /*0f50*/  FSEL R2, R10, R2, P0 ;  /* 0x000000020a027208 */ /* 0x000fe40000000000 */
[----:B------:R-:W-:Y:S01]  /*0f60*/  FSEL R3, R11, R3, P0 ;  /* 0x000000030b037208 */ /* 0x000fe20000000000 */
[----:B------:R-:W-:Y:S06]  /*0f70*/  BRA `(.L_x_363) ;  /* 0x00000000006c7947 */ /* 0x000fec0003800000 */
.L_x_362:
[----:B------:R-:W0:Y:S02]  /*0f80*/  LDC.64 R10, c[0x0][0x390] ;  /* 0x0000e400ff0a7b82 */ /* 0x000e240000000a00 */
[----:B0-----:R-:W-:-:S14]  /*0f90*/  DSETP.NE.AND P0, PT, R10, RZ, PT ;  /* 0x000000ff0a00722a */ /* 0x001fdc0003f05000 */
[----:B------:R-:W-:Y:S05]  /*0fa0*/  @!P0 BRA `(.L_x_364) ;  /* 0x00000000005c8947 */ /* 0x000fea0003800000 */
[----:B------:R-:W0:Y:S02]  /*0fb0*/  LDC R12, c[0x0][0x394] ;  /* 0x0000e500ff0c7b82 */ /* 0x000e240000000800 */
[----:B0-----:R-:W-:-:S13]  /*0fc0*/  ISETP.GE.AND P0, PT, R12, RZ, PT ;  /* 0x000000ff0c00720c */ /* 0x001fda0003f06270 */
[----:B------:R-:W-:Y:S02]  /*0fd0*/  @!P0 IMAD.MOV.U32 R2, RZ, RZ, 0x0 ;  /* 0x00000000ff028424 */ /* 0x000fe400078e00ff */
[----:B------:R-:W-:Y:S01]  /*0fe0*/  @!P0 IMAD.MOV.U32 R3, RZ, RZ, -0x80000 ;  /* 0xfff80000ff038424 */ /* 0x000fe200078e00ff */
[----:B------:R-:W-:Y:S06]  /*0ff0*/  @!P0 BRA `(.L_x_363) ;  /* 0x00000000004c8947 */ /* 0x000fec0003800000 */
[----:B------:R-:W-:-:S13]  /*1000*/  ISETP.GT.AND P0, PT, R12, 0x7fefffff, PT ;  /* 0x7fefffff0c00780c */ /* 0x000fda0003f04270 */
[----:B------:R-:W-:Y:S05]  /*1010*/  @P0 BRA `(.L_x_364) ;  /* 0x0000000000400947 */ /* 0x000fea0003800000 */
[----:B------:R-:W-:Y:S01]  /*1020*/  DMUL R2, R10, 8.11296384146066816958e+31 ;  /* 0x469000000a027828 */ /* 0x000fe20000000000 */
[----:B------:R-:W-:Y:S02]  /*1030*/  IMAD.MOV.U32 R14, RZ, RZ, 0x0 ;  /* 0x00000000ff0e7424 */ /* 0x000fe400078e00ff */
[----:B------:R-:W-:Y:S02]  /*1040*/  IMAD.MOV.U32 R10, RZ, RZ, RZ ;  /* 0x000000ffff0a7224 */ /* 0x000fe400078e00ff */
[----:B------:R-:W-:Y:S01]  /*1050*/  IMAD.MOV.U32 R15, RZ, RZ, 0x3fd80000 ;  /* 0x3fd80000ff0f7424 */ /* 0x000fe200078e00ff */
[----:B------:R-:W0:Y:S03]  /*1060*/  MUFU.RSQ64H R11, R3 ;  /* 0x00000003000b7308 */ /* 0x000e260000001c00 */
        /* <DEDUP_REMOVED lines=11> */
.L_x_364:
[----:B------:R-:W-:-:S11]  /*1120*/  DADD R2, R10, R10 ;  /* 0x000000000a027229 */ /* 0x000fd6000000000a */
.L_x_363:
[----:B------:R-:W-:Y:S02]  /*1130*/  IMAD.MOV.U32 R16, RZ, RZ, R2 ;  /* 0x000000ffff107224 */ /* 0x000fe400078e0002 */
[----:B------:R-:W-:Y:S02]  /*1140*/  IMAD.MOV.U32 R17, RZ, RZ, R3 ;  /* 0x000000ffff117224 */ /* 0x000fe400078e0003 */
[----:B------:R-:W-:Y:S02]  /*1150*/  IMAD.MOV.U32 R2, RZ, RZ, R0 ;  /* 0x000000ffff027224 */ /* 0x000fe400078e0000 */
[----:B------:R-:W-:-:S04]  /*1160*/  IMAD.MOV.U32 R3, RZ, RZ, 0x0 ;  /* 0x00000000ff037424 */ /* 0x000fc800078e00ff */
[----:B------:R-:W-:Y:S05]  /*1170*/  RET.REL.NODEC R2 `(_Z17kernelSetCoherentP7double2iddd) ;  /* 0xffffffec02a07950 */ /* 0x000fea0003c3ffff */
        .type           $_Z17kernelSetCoherentP7double2iddd$__internal_trig_reduction_slowpathd,@function
        .size           $_Z17kernelSetCoherentP7double2iddd$__internal_trig_reduction_slowpathd,(.L_x_402 - $_Z17kernelSetCoherentP7double2iddd$__internal_trig_reduction_slowpathd)
$_Z17kernelSetCoherentP7double2iddd$__internal_trig_reduction_slowpathd:
[--C-:B------:R-:W-:Y:S01]  /*1180*/  SHF.R.U32.HI R14, RZ, 0x14, R16.reuse ;  /* 0x00000014ff0e7819 */ /* 0x100fe20000011610 */
[----:B------:R-:W-:Y:S02]  /*1190*/  IMAD.MOV.U32 R11, RZ, RZ, R16 ;  /* 0x000000ffff0b7224 */ /* 0x000fe400078e0010 */
[----:B------:R-:W-:Y:S01]  /*11a0*/  IMAD.MOV.U32 R8, RZ, RZ, RZ ;  /* 0x000000ffff087224 */ /* 0x000fe200078e00ff */
        /* <DEDUP_REMOVED lines=19> */
[----:B------:R-:W-:Y:S02]  /*12e0*/  CS2R R12, SRZ ;  /* 0x00000000000c7805 */ /* 0x000fe4000001ff00 */
[----:B------:R-:W-:-:S07]  /*12f0*/  LOP3.LUT R23, R23, 0x80000000, RZ, 0xfc, !PT ;  /* 0x8000000017177812 */ /* 0x000fce00078efcff */
.L_x_369:
        /* <DEDUP_REMOVED lines=12> */
[----:B------:R-:W-:Y:S01]  /*13c0*/  IMAD.X R27, RZ, RZ, R27, P2 ;  /* 0x000000ffff1b7224 */ /* 0x000fe200010e061b */
[----:B------:R-:W-:Y:S01]  /*13d0*/  IADD3 R13, P1, PT, R24, R13, RZ ;  /* 0x0000000d180d7210 */ /* 0x000fe20007f3e0ff */
[----:B------:R-:W-:-:S04]  /*13e0*/  IMAD.HI.U32 R24, R11, R17, RZ ;  /* 0x000000110b187227 */ /* 0x000fc800078e00ff */
[----:B------:R-:W-:Y:S01]  /*13f0*/  IMAD.HI.U32 R10, R11, R23, RZ ;  /* 0x000000170b0a7227 */ /* 0x000fe200078e00ff */
[----:B------:R-:W-:-:S03]  /*1400*/  IADD3.X R24, P0, PT, R24, R27, RZ, P0, !PT ;  /* 0x0000001b18187210 */ /* 0x000fc6000071e4ff */
[----:B------:R-:W-:Y:S02]  /*1410*/  IMAD R11, R11, R23, RZ ;  /* 0x000000170b0b7224 */ /* 0x000fe400078e02ff */
[----:B------:R-:W-:Y:S01]  /*1420*/  IMAD.X R10, RZ, RZ, R10, P0 ;  /* 0x000000ffff0a7224 */ /* 0x000fe200000e060a */
[----:B------:R-:W-:Y:S01]  /*1430*/  ISETP.NE.AND P0, PT, R21, -0xf, PT ;  /* 0xfffffff11500780c */ /* 0x000fe20003f05270 */
[C---:B------:R-:W-:Y:S01]  /*1440*/  IMAD R25, R22.reuse, 0x8, R1 ;  /* 0x0000000816197824 */ /* 0x040fe200078e0201 */
[----:B------:R-:W-:Y:S01]  /*1450*/  IADD3.X R24, P1, PT, R11, R24, RZ, P1, !PT ;  /* 0x000000180b187210 */ /* 0x000fe20000f3e4ff */
[----:B------:R-:W-:-:S03]  /*1460*/  VIADD R22, R22, 0x1 ;  /* 0x0000000116167836 */ /* 0x000fc60000000000 */
[----:B------:R0:W-:Y:S01]  /*1470*/  STL.64 [R25], R12 ;  /* 0x0000000c19007387 */ /* 0x0001e20000100a00 */
[----:B------:R-:W-:Y:S02]  /*1480*/  IMAD.X R11, RZ, RZ, R10, P1 ;  /* 0x000000ffff0b7224 */ /* 0x000fe400008e060a */
[----:B0-----:R-:W-:Y:S02]  /*1490*/  IMAD.MOV.U32 R12, RZ, RZ, R24 ;  /* 0x000000ffff0c7224 */ /* 0x001fe400078e0018 */
[----:B------:R-:W-:Y:S02]  /*14a0*/  IMAD.MOV.U32 R13, RZ, RZ, R11 ;  /* 0x000000ffff0d7224 */ /* 0x000fe400078e000b */
[----:B------:R-:W-:Y:S05]  /*14b0*/  @P0 BRA `(.L_x_369) ;  /* 0xfffffffc00900947 */ /* 0x000fea000383ffff */
[----:B------:R-:W-:Y:S05]  /*14c0*/  BSYNC.RECONVERGENT B3 ;  /* 0x0000000000037941 */ /* 0x000fea0003800200 */
.L_x_368:
[----:B------:R-:W-:-:S07]  /*14d0*/  IMAD.MOV.U32 R15, RZ, RZ, R0 ;  /* 0x000000ffff0f7224 */ /* 0x000fce00078e0000 */
.L_x_367:
[----:B------:R-:W-:Y:S05]  /*14e0*/  BSYNC.RECONVERGENT B2 ;  /* 0x0000000000027941 */ /* 0x000fea0003800200 */
.L_x_366:
[----:B------:R-:W-:Y:S01]  /*14f0*/  LOP3.LUT P0, R25, R14, 0x3f, RZ, 0xc0, !PT ;  /* 0x0000003f0e197812 */ /* 0x000fe2000780c0ff */
[----:B------:R-:W-:-:S04]  /*1500*/  IMAD.IADD R0, R19, 0x1, R15 ;  /* 0x0000000113007824 */ /* 0x000fc800078e020f */
        /* <DEDUP_REMOVED lines=58> */
.L_x_371:
[----:B------:R-:W-:Y:S05]  /*18b0*/  BSYNC.RECONVERGENT B2 ;  /* 0x0000000000027941 */ /* 0x000fea0003800200 */
.L_x_370:
[----:B------:R-:W-:-:S04]  /*18c0*/  IMAD.WIDE.U32 R14, R11, 0x2168c235, RZ ;  /* 0x2168c2350b0e7825 */ /* 0x000fc800078e00ff */
[----:B------:R-:W-:Y:S01]  /*18d0*/  IMAD.MOV.U32 R12, RZ, RZ, R15 ;  /* 0x000000ffff0c7224 */ /* 0x000fe200078e000f */
[----:B------:R-:W-:Y:S01]  /*18e0*/  IADD3 RZ, P1, PT, R14, R14, RZ ;  /* 0x0000000e0eff7210 */ /* 0x000fe20007f3e0ff */
[----:B------:R-:W-:Y:S02]  /*18f0*/  IMAD.MOV.U32 R13, RZ, RZ, RZ ;  /* 0x000000ffff0d7224 */ /* 0x000fe400078e00ff */
[----:B------:R-:W-:Y:S02]  /*1900*/  IMAD R15, R0, -0x36f0255e, RZ ;  /* 0xc90fdaa2000f7824 */ /* 0x000fe400078e02ff */
[----:B------:R-:W-:-:S04]  /*1910*/  IMAD.WIDE.U32 R12, R11, -0x36f0255e, R12 ;  /* 0xc90fdaa20b0c7825 */ /* 0x000fc800078e000c */
[----:B------:R-:W-:-:S04]  /*1920*/  IMAD.HI.U32 R11, R0, -0x36f0255e, RZ ;  /* 0xc90fdaa2000b7827 */ /* 0x000fc800078e00ff */
[----:B------:R-:W-:-:S04]  /*1930*/  IMAD.WIDE.U32 R12, P2, R0, 0x2168c235, R12 ;  /* 0x2168c235000c7825 */ /* 0x000fc8000784000c */
[----:B------:R-:W-:Y:S01]  /*1940*/  IMAD.X R0, RZ, RZ, R11, P2 ;  /* 0x000000ffff007224 */ /* 0x000fe200010e060b */
        /* <DEDUP_REMOVED lines=12> */
[----:B------:R-:W-:Y:S02]  /*1a10*/  IMAD.X R12, RZ, RZ, R12, P2 ;  /* 0x000000ffff0c7224 */ /* 0x000fe400010e060c */
[----:B------:R-:W-:Y:S01]  /*1a20*/  IMAD.IADD R13, R13, 0x1, -R10 ;  /* 0x000000010d0d7824 */ /* 0x000fe200078e0a0a */
[----:B------:R-:W-:-:S02]  /*1a30*/  @!P0 LOP3.LUT R0, R0, 0x80000000, RZ, 0x3c, !PT ;  /* 0x8000000000008812 */ /* 0x000fc400078e3cff */
[----:B------:R-:W-:-:S04]  /*1a40*/  SHF.R.U64 R11, R11, 0xa, R12 ;  /* 0x0000000a0b0b7819 */ /* 0x000fc8000000120c */
[----:B------:R-:W-:-:S04]  /*1a50*/  IADD3 R11, P2, PT, R11, 0x1, RZ ;  /* 0x000000010b0b7810 */ /* 0x000fc80007f5e0ff */
[----:B------:R-:W-:-:S04]  /*1a60*/  LEA.HI.X R12, R12, RZ, RZ, 0x16, P2 ;  /* 0x000000ff0c0c7211 */ /* 0x000fc800010fb4ff */
[--C-:B------:R-:W-:Y:S02]  /*1a70*/  SHF.R.U64 R10, R11, 0x1, R12.reuse ;  /* 0x000000010b0a7819 */ /* 0x100fe4000000120c */
[----:B------:R-:W-:Y:S01]  /*1a80*/  SHF.R.U32.HI R11, RZ, 0x1e, R9 ;  /* 0x0000001eff0b7819 */ /* 0x000fe20000011609 */
[----:B------:R-:W-:Y:S01]  /*1a90*/  IMAD.SHL.U32 R9, R13, 0x100000, RZ ;  /* 0x001000000d097824 */ /* 0x000fe200078e00ff */
[----:B------:R-:W-:Y:S02]  /*1aa0*/  SHF.R.U32.HI R12, RZ, 0x1, R12 ;  /* 0x00000001ff0c7819 */ /* 0x000fe4000001160c */
[----:B------:R-:W-:Y:S02]  /*1ab0*/  IADD3 R10, P2, P3, RZ, RZ, R10 ;  /* 0x000000ffff0a7210 */ /* 0x000fe40007b5e00a */
[----:B------:R-:W-:Y:S02]  /*1ac0*/  LEA.HI R8, R8, R11, RZ, 0x1 ;  /* 0x0000000b08087211 */ /* 0x000fe400078f08ff */
[----:B------:R-:W-:-:S03]  /*1ad0*/  IADD3.X R9, PT, PT, R9, 0x3fe00000, R12, P2, P3 ;  /* 0x3fe0000009097810 */ /* 0x000fc600017e640c */
[----:B------:R-:W-:Y:S01]  /*1ae0*/  @P1 IMAD.MOV R8, RZ, RZ, -R8 ;  /* 0x000000ffff081224 */ /* 0x000fe200078e0a08 */
[----:B------:R-:W-:-:S07]  /*1af0*/  LOP3.LUT R11, R9, R0, RZ, 0xfc, !PT ;  /* 0x00000000090b7212 */ /* 0x000fce00078efcff */
.L_x_365:
[----:B------:R-:W-:Y:S02]  /*1b00*/  IMAD.MOV.U32 R21, RZ, RZ, 0x0 ;  /* 0x00000000ff157424 */ /* 0x000fe400078e00ff */
[----:B------:R-:W-:Y:S02]  /*1b10*/  IMAD.MOV.U32 R0, RZ, RZ, R8 ;  /* 0x000000ffff007224 */ /* 0x000fe400078e0008 */
[----:B------:R-:W-:Y:S05]  /*1b20*/  RET.REL.NODEC R20 `(_Z17kernelSetCoherentP7double2iddd) ;  /* 0xffffffe414347950 */ /* 0x000fea0003c3ffff */
.L_x_372:
        /* <DEDUP_REMOVED lines=13> */
.L_x_402:


//--------------------- .nv.global.init           --------------------------
	.section	.nv.global.init,"aw",@progbits
	.align	16
.nv.global.init:
	.type		__cudart_sin_cos_coeffs,@object
	.size		__cudart_sin_cos_coeffs,(__cudart_i2opi_d - __cudart_sin_cos_coeffs)
__cudart_sin_cos_coeffs:
        /*0000*/ 	.byte	0x46, 0xd2, 0xb0, 0x2c, 0xf1, 0xe5, 0x5a, 0xbe, 0x92, 0xe3, 0xac, 0x69, 0xe3, 0x1d, 0xc7, 0x3e
        /*0010*/ 	.byte	0xa1, 0x62, 0xdb, 0x19, 0xa0, 0x01, 0x2a, 0xbf, 0x18, 0x08, 0x11, 0x11, 0x11, 0x11, 0x81, 0x3f
        /*0020*/ 	.byte	0x54, 0x55, 0x55, 0x55, 0x55, 0x55, 0xc5, 0xbf, 0x00, 0x00, 0x00, 0x00, 0x00, 0x00, 0x00, 0x00
        /*0030*/ 	.byte	0x00, 0x00, 0x00, 0x00, 0x00, 0x00, 0x00, 0x00, 0x64, 0x81, 0xfd, 0x20, 0x83, 0xff, 0xa8, 0xbd
        /*0040*/ 	.byte	0x28, 0x85, 0xef, 0xc1, 0xa7, 0xee, 0x21, 0x3e, 0xd9, 0xe6, 0x06, 0x8e, 0x4f, 0x7e, 0x92, 0xbe
        /*0050*/ 	.byte	0xe9, 0xbc, 0xdd, 0x19, 0xa0, 0x01, 0xfa, 0x3e, 0x47, 0x5d, 0xc1, 0x16, 0x6c, 0xc1, 0x56, 0xbf
        /*0060*/ 	.byte	0x51, 0x55, 0x55, 0x55, 0x55, 0x55, 0xa5, 0x3f, 0x00, 0x00, 0x00, 0x00, 0x00, 0x00, 0xe0, 0xbf
        /*0070*/ 	.byte	0x00, 0x00, 0x00, 0x00, 0x00, 0x00, 0xf0, 0x3f, 0x00, 0x00, 0x00, 0x00, 0x00, 0x00, 0x00, 0x00
	.type		__cudart_i2opi_d,@object
	.size		__cudart_i2opi_d,(.L_0 - __cudart_i2opi_d)
__cudart_i2opi_d:
        /* <DEDUP_REMOVED lines=9> */
.L_0:


//--------------------- .nv.shared._Z25kernelComputeInnerProductP7double2PKS_PS0_iPKim --------------------------
	.section	.nv.shared._Z25kernelComputeInnerProductP7double2PKS_PS0_iPKim,"aw",@nobits
	.sectionflags	@""
	.align	16
	.zero		1024


//--------------------- .nv.shared.reserved.0     --------------------------
	.section	.nv.shared.reserved.0,"aw",@nobits
	.weak		__nv_reservedSMEM_offset_0_alias
	.size		__nv_reservedSMEM_offset_0_alias, 0, 64
	.other		__nv_reservedSMEM_offset_0_alias,@"STO_CUDA_RESERVED_SHARED STV_DEFAULT"
__nv_reservedSMEM_offset_0_alias:
	.zero		0
	.zero		64


//--------------------- .nv.shared._Z27kernelComputeWignerFullModePdPK7double2iididdiPKi --------------------------
	.section	.nv.shared._Z27kernelComputeWignerFullModePdPK7double2iididdiPKi,"aw",@nobits
	.sectionflags	@""
	.align	16
	.zero		1024


//--------------------- .nv.shared._Z30kernelComputeWignerSingleSlicePdPK7double2iPKiididdiS4_ --------------------------
	.section	.nv.shared._Z30kernelComputeWignerSingleSlicePdPK7double2iPKiididdiS4_,"aw",@nobits
	.sectionflags	@""
	.align	16
	.zero		1024


//--------------------- .nv.shared._Z25kernelApplyScalarRegisterP7double2miiPKid --------------------------
	.section	.nv.shared._Z25kernelApplyScalarRegisterP7double2miiPKid,"aw",@nobits
	.sectionflags	@""
	.align	16
	.zero		1024


//--------------------- .nv.shared._Z20kernelApplyTwoModeQQP7double2miiiPKiPKdd --------------------------
	.section	.nv.shared._Z20kernelApplyTwoModeQQP7double2miiiPKiPKdd,"aw",@nobits
	.sectionflags	@""
	.align	16
	.zero		1024


//--------------------- .nv.shared._Z20kernelApplyOneModeQ2P7double2miiPKiPKdd --------------------------
	.section	.nv.shared._Z20kernelApplyOneModeQ2P7double2miiPKiPKdd,"aw",@nobits
	.sectionflags	@""
	.align	16
	.zero		1024


//--------------------- .nv.shared._Z14kernelHadamardP7double2miiiPKi --------------------------
	.section	.nv.shared._Z14kernelHadamardP7double2miiiPKi,"aw",@nobits
	.sectionflags	@""
	.align	16
	.zero		1024


//--------------------- .nv.shared._Z19kernelPauliRotationP7double2miiiPKiid --------------------------
	.section	.nv.shared._Z19kernelPauliRotationP7double2miiiPKiid,"aw",@nobits
	.sectionflags	@""
	.align	16
	.zero		1024


//--------------------- .nv.shared._Z22kernelApplyControlledQP7double2miiiiPKiPKdd --------------------------
	.section	.nv.shared._Z22kernelApplyControlledQP7double2miiiiPKiPKdd,"aw",@nobits
	.sectionflags	@""
	.align	16
	.zero		1024


//--------------------- .nv.shared._Z19kernelApplyOneModeQP7double2miiPKiPKdd --------------------------
	.section	.nv.shared._Z19kernelApplyOneModeQP7double2miiPKiPKdd,"aw",@nobits
	.sectionflags	@""
	.align	16
	.zero		1024


//--------------------- .nv.shared._Z14kernelSetFocksP7double2idPKS_i --------------------------
	.section	.nv.shared._Z14kernelSetFocksP7double2idPKS_i,"aw",@nobits
	.sectionflags	@""
	.align	16
	.zero		1024


//--------------------- .nv.shared._Z13kernelSetFockP7double2idi --------------------------
	.section	.nv.shared._Z13kernelSetFockP7double2idi,"aw",@nobits
	.sectionflags	@""
	.align	16
	.zero		1024


//--------------------- .nv.shared._Z17kernelSetCoherentP7double2iddd --------------------------
	.section	.nv.shared._Z17kernelSetCoherentP7double2iddd,"aw",@nobits
	.sectionflags	@""
	.align	16
	.zero		1024


//--------------------- .nv.constant0._Z25kernelComputeInnerProductP7double2PKS_PS0_iPKim --------------------------
	.section	.nv.constant0._Z25kernelComputeInnerProductP7double2PKS_PS0_iPKim,"a",@progbits
	.sectionflags	@""
	.align	4
.nv.constant0._Z25kernelComputeInnerProductP7double2PKS_PS0_iPKim:
	.zero		944


//--------------------- .nv.constant0._Z27kernelComputeWignerFullModePdPK7double2iididdiPKi --------------------------
	.section	.nv.constant0._Z27kernelComputeWignerFullModePdPK7double2iididdiPKi,"a",@progbits
	.sectionflags	@""
	.align	4
.nv.constant0._Z27kernelComputeWignerFullModePdPK7double2iididdiPKi:
	.zero		968


//--------------------- .nv.constant0._Z30kernelComputeWignerSingleSlicePdPK7double2iPKiididdiS4_ --------------------------
	.section	.nv.constant0._Z30kernelComputeWignerSingleSlicePdPK7double2iPKiididdiS4_,"a",@progbits
	.sectionflags	@""
	.align	4
.nv.constant0._Z30kernelComputeWignerSingleSlicePdPK7double2iPKiididdiS4_:
	.zero		984


//--------------------- .nv.constant0._Z25kernelApplyScalarRegisterP7double2miiPKid --------------------------
	.section	.nv.constant0._Z25kernelApplyScalarRegisterP7double2miiPKid,"a",@progbits
	.sectionflags	@""
	.align	4
.nv.constant0._Z25kernelApplyScalarRegisterP7double2miiPKid:
	.zero		936


//--------------------- .nv.constant0._Z20kernelApplyTwoModeQQP7double2miiiPKiPKdd --------------------------
	.section	.nv.constant0._Z20kernelApplyTwoModeQQP7double2miiiPKiPKdd,"a",@progbits
	.sectionflags	@""
	.align	4
.nv.constant0._Z20kernelApplyTwoModeQQP7double2miiiPKiPKdd:
	.zero		952


//--------------------- .nv.constant0._Z20kernelApplyOneModeQ2P7double2miiPKiPKdd --------------------------
	.section	.nv.constant0._Z20kernelApplyOneModeQ2P7double2miiPKiPKdd,"a",@progbits
	.sectionflags	@""
	.align	4
.nv.constant0._Z20kernelApplyOneModeQ2P7double2miiPKiPKdd:
	.zero		944


//--------------------- .nv.constant0._Z14kernelHadamardP7double2miiiPKi --------------------------
	.section	.nv.constant0._Z14kernelHadamardP7double2miiiPKi,"a",@progbits
	.sectionflags	@""
	.align	4
.nv.constant0._Z14kernelHadamardP7double2miiiPKi:
	.zero		936


//--------------------- .nv.constant0._Z19kernelPauliRotationP7double2miiiPKiid --------------------------
	.section	.nv.constant0._Z19kernelPauliRotationP7double2miiiPKiid,"a",@progbits
	.sectionflags	@""
	.align	4
.nv.constant0._Z19kernelPauliRotationP7double2miiiPKiid:
	.zero		952


//--------------------- .nv.constant0._Z22kernelApplyControlledQP7double2miiiiPKiPKdd --------------------------
	.section	.nv.constant0._Z22kernelApplyControlledQP7double2miiiiPKiPKdd,"a",@progbits
	.sectionflags	@""
	.align	4
.nv.constant0._Z22kernelApplyControlledQP7double2miiiiPKiPKdd:
	.zero		952


//--------------------- .nv.constant0._Z19kernelApplyOneModeQP7double2miiPKiPKdd --------------------------
	.section	.nv.constant0._Z19kernelApplyOneModeQP7double2miiPKiPKdd,"a",@progbits
	.sectionflags	@""
	.align	4
.nv.constant0._Z19kernelApplyOneModeQP7double2miiPKiPKdd:
	.zero		944


//--------------------- .nv.constant0._Z14kernelSetFocksP7double2idPKS_i --------------------------
	.section	.nv.constant0._Z14kernelSetFocksP7double2idPKS_i,"a",@progbits
	.sectionflags	@""
	.align	4
.nv.constant0._Z14kernelSetFocksP7double2idPKS_i:
	.zero		932


//--------------------- .nv.constant0._Z13kernelSetFockP7double2idi --------------------------
	.section	.nv.constant0._Z13kernelSetFockP7double2idi,"a",@progbits
	.sectionflags	@""
	.align	4
.nv.constant0._Z13kernelSetFockP7double2idi:
	.zero		924


//--------------------- .nv.constant0._Z17kernelSetCoherentP7double2iddd --------------------------
	.section	.nv.constant0._Z17kernelSetCoherentP7double2iddd,"a",@progbits
	.sectionflags	@""
	.align	4
.nv.constant0._Z17kernelSetCoherentP7double2iddd:
	.zero		936


//--------------------- SYMBOLS --------------------------

	.type		.nv.reservedSmem.offset0,@object
	.size		.nv.reservedSmem.offset0,0x4
	.type		.nv.reservedSmem.cap,@object
	.size		.nv.reservedSmem.cap,0x4
